	.target	sm_90

	.elftype	@"ET_EXEC"


//--------------------- .note.nv.tkinfo           --------------------------
	.section	.note.nv.tkinfo,"",@"SHT_NOTE"
	.sectionflags	@"SHF_NOTE_NV_TKINFO"
	.tkinfo
        /*0018*/ 	.word	0x00000002
        /*0030*/ 	.string	""
        /*0030*/ 	.string	"ptxas"
        /*0030*/ 	.string	"Cuda compilation tools, release 13.0, V13.0.88"
        /*0030*/ 	.string	"Build cuda_13.0.r13.0/compiler.36424714_0"
        /*0030*/ 	.string	"-arch sm_90 -m 64 "



//--------------------- .note.nv.cuinfo           --------------------------
	.section	.note.nv.cuinfo,"",@"SHT_NOTE"
	.sectionflags	@"SHF_NOTE_NV_CUINFO"
        /*0018*/ 	.short	0x0002
        /*001a*/ 	.short	0x005a
        /*001c*/ 	.short	0x0082
	.zero		2


//--------------------- .nv.info                  --------------------------
	.section	.nv.info,"",@"SHT_CUDA_INFO"
	.align	4


	//----- nvinfo : EIATTR_REGCOUNT
	.align		4
        /*0000*/ 	.byte	0x04, 0x2f
        /*0002*/ 	.short	(.L_51 - .L_50)
	.align		4
.L_50:
        /*0004*/ 	.word	index@(_ZN2at6native29vectorized_elementwise_kernelILi8ENS0_10AbsFunctorIhEESt5arrayIPcLm2EEEEviT0_T1_)
        /*0008*/ 	.word	0x0000001e


	//----- nvinfo : EIATTR_FRAME_SIZE
	.align		4
.L_51:
        /*000c*/ 	.byte	0x04, 0x11
        /*000e*/ 	.short	(.L_53 - .L_52)
	.align		4
.L_52:
        /*0010*/ 	.word	index@(_ZN2at6native29vectorized_elementwise_kernelILi8ENS0_10AbsFunctorIhEESt5arrayIPcLm2EEEEviT0_T1_)
        /*0014*/ 	.word	0x00000000


	//----- nvinfo : EIATTR_REGCOUNT
	.align		4
.L_53:
        /*0018*/ 	.byte	0x04, 0x2f
        /*001a*/ 	.short	(.L_55 - .L_54)
	.align		4
.L_54:
        /*001c*/ 	.word	index@(_ZN2at6native29vectorized_elementwise_kernelILi4ENS0_10AbsFunctorIhEESt5arrayIPcLm2EEEEviT0_T1_)
        /*0020*/ 	.word	0x0000001e


	//----- nvinfo : EIATTR_FRAME_SIZE
	.align		4
.L_55:
        /*0024*/ 	.byte	0x04, 0x11
        /*0026*/ 	.short	(.L_57 - .L_56)
	.align		4
.L_56:
        /*0028*/ 	.word	index@(_ZN2at6native29vectorized_elementwise_kernelILi4ENS0_10AbsFunctorIhEESt5arrayIPcLm2EEEEviT0_T1_)
        /*002c*/ 	.word	0x00000000


	//----- nvinfo : EIATTR_REGCOUNT
	.align		4
.L_57:
        /*0030*/ 	.byte	0x04, 0x2f
        /*0032*/ 	.short	(.L_59 - .L_58)
	.align		4
.L_58:
        /*0034*/ 	.word	index@(_ZN2at6native29vectorized_elementwise_kernelILi2ENS0_10AbsFunctorIhEESt5arrayIPcLm2EEEEviT0_T1_)
        /*0038*/ 	.word	0x0000001e


	//----- nvinfo : EIATTR_FRAME_SIZE
	.align		4
.L_59:
        /*003c*/ 	.byte	0x04, 0x11
        /*003e*/ 	.short	(.L_61 - .L_60)
	.align		4
.L_60:
        /*0040*/ 	.word	index@(_ZN2at6native29vectorized_elementwise_kernelILi2ENS0_10AbsFunctorIhEESt5arrayIPcLm2EEEEviT0_T1_)
        /*0044*/ 	.word	0x00000000


	//----- nvinfo : EIATTR_REGCOUNT
	.align		4
.L_61:
        /*0048*/ 	.byte	0x04, 0x2f
        /*004a*/ 	.short	(.L_63 - .L_62)
	.align		4
.L_62:
        /*004c*/ 	.word	index@(_ZN2at6native27unrolled_elementwise_kernelINS0_10AbsFunctorIhEESt5arrayIPcLm2EELi4E23TrivialOffsetCalculatorILi1EjES8_NS0_6memory15LoadWithoutCastENS9_16StoreWithoutCastEEEviT_T0_T2_T3_T4_T5_)
        /*0050*/ 	.word	0x00000016


	//----- nvinfo : EIATTR_FRAME_SIZE
	.align		4
.L_63:
        /*0054*/ 	.byte	0x04, 0x11
        /*0056*/ 	.short	(.L_65 - .L_64)
	.align		4
.L_64:
        /*0058*/ 	.word	index@(_ZN2at6native27unrolled_elementwise_kernelINS0_10AbsFunctorIhEESt5arrayIPcLm2EELi4E23TrivialOffsetCalculatorILi1EjES8_NS0_6memory15LoadWithoutCastENS9_16StoreWithoutCastEEEviT_T0_T2_T3_T4_T5_)
        /*005c*/ 	.word	0x00000000


	//----- nvinfo : EIATTR_REGCOUNT
	.align		4
.L_65:
        /*0060*/ 	.byte	0x04, 0x2f
        /*0062*/ 	.short	(.L_67 - .L_66)
	.align		4
.L_66:
        /*0064*/ 	.word	index@(_ZN2at6native18elementwise_kernelILi128ELi4EZNS0_22gpu_kernel_impl_nocastINS0_10AbsFunctorIhEEEEvRNS_18TensorIteratorBaseERKT_EUliE_EEviT1_)
        /*0068*/ 	.word	0x00000012


	//----- nvinfo : EIATTR_FRAME_SIZE
	.align		4
.L_67:
        /*006c*/ 	.byte	0x04, 0x11
        /*006e*/ 	.short	(.L_69 - .L_68)
	.align		4
.L_68:
        /*0070*/ 	.word	index@(_ZN2at6native18elementwise_kernelILi128ELi4EZNS0_22gpu_kernel_impl_nocastINS0_10AbsFunctorIhEEEEvRNS_18TensorIteratorBaseERKT_EUliE_EEviT1_)
        /*0074*/ 	.word	0x00000000


	//----- nvinfo : EIATTR_REGCOUNT
	.align		4
.L_69:
        /*0078*/ 	.byte	0x04, 0x2f
        /*007a*/ 	.short	(.L_71 - .L_70)
	.align		4
.L_70:
        /*007c*/ 	.word	index@(_ZN2at6native27unrolled_elementwise_kernelINS0_10AbsFunctorIhEESt5arrayIPcLm2EELi4E23TrivialOffsetCalculatorILi1EjES8_NS0_6memory12LoadWithCastILi1EEENS9_13StoreWithCastILi1EEEEEviT_T0_T2_T3_T4_T5_)
        /*0080*/ 	.word	0x0000001c


	//----- nvinfo : EIATTR_FRAME_SIZE
	.align		4
.L_71:
        /*0084*/ 	.byte	0x04, 0x11
        /*0086*/ 	.short	(.L_73 - .L_72)
	.align		4
.L_72:
        /*0088*/ 	.word	index@(_ZN2at6native27unrolled_elementwise_kernelINS0_10AbsFunctorIhEESt5arrayIPcLm2EELi4E23TrivialOffsetCalculatorILi1EjES8_NS0_6memory12LoadWithCastILi1EEENS9_13StoreWithCastILi1EEEEEviT_T0_T2_T3_T4_T5_)
        /*008c*/ 	.word	0x00000000


	//----- nvinfo : EIATTR_REGCOUNT
	.align		4
.L_73:
        /*0090*/ 	.byte	0x04, 0x2f
        /*0092*/ 	.short	(.L_75 - .L_74)
	.align		4
.L_74:
        /*0094*/ 	.word	index@(_ZN2at6native18elementwise_kernelILi128ELi4EZNS0_15gpu_kernel_implINS0_10AbsFunctorIhEEEEvRNS_18TensorIteratorBaseERKT_EUliE_EEviT1_)
        /*0098*/ 	.word	0x0000001a


	//----- nvinfo : EIATTR_FRAME_SIZE
	.align		4
.L_75:
        /*009c*/ 	.byte	0x04, 0x11
        /*009e*/ 	.short	(.L_77 - .L_76)
	.align		4
.L_76:
        /*00a0*/ 	.word	index@(_ZN2at6native18elementwise_kernelILi128ELi4EZNS0_15gpu_kernel_implINS0_10AbsFunctorIhEEEEvRNS_18TensorIteratorBaseERKT_EUliE_EEviT1_)
        /*00a4*/ 	.word	0x00000000


	//----- nvinfo : EIATTR_REGCOUNT
	.align		4
.L_77:
        /*00a8*/ 	.byte	0x04, 0x2f
        /*00aa*/ 	.short	(.L_79 - .L_78)
	.align		4
.L_78:
        /*00ac*/ 	.word	index@(_ZN2at6native29vectorized_elementwise_kernelILi8ENS0_10AbsFunctorIaEESt5arrayIPcLm2EEEEviT0_T1_)
        /*00b0*/ 	.word	0x00000020


	//----- nvinfo : EIATTR_FRAME_SIZE
	.align		4
.L_79:
        /*00b4*/ 	.byte	0x04, 0x11
        /*00b6*/ 	.short	(.L_81 - .L_80)
	.align		4
.L_80:
        /*00b8*/ 	.word	index@(_ZN2at6native29vectorized_elementwise_kernelILi8ENS0_10AbsFunctorIaEESt5arrayIPcLm2EEEEviT0_T1_)
        /*00bc*/ 	.word	0x00000000


	//----- nvinfo : EIATTR_REGCOUNT
	.align		4
.L_81:
        /*00c0*/ 	.byte	0x04, 0x2f
        /*00c2*/ 	.short	(.L_83 - .L_82)
	.align		4
.L_82:
        /*00c4*/ 	.word	index@(_ZN2at6native29vectorized_elementwise_kernelILi4ENS0_10AbsFunctorIaEESt5arrayIPcLm2EEEEviT0_T1_)
        /*00c8*/ 	.word	0x00000020


	//----- nvinfo : EIATTR_FRAME_SIZE
	.align		4
.L_83:
        /*00cc*/ 	.byte	0x04, 0x11
        /*00ce*/ 	.short	(.L_85 - .L_84)
	.align		4
.L_84:
        /*00d0*/ 	.word	index@(_ZN2at6native29vectorized_elementwise_kernelILi4ENS0_10AbsFunctorIaEESt5arrayIPcLm2EEEEviT0_T1_)
        /*00d4*/ 	.word	0x00000000


	//----- nvinfo : EIATTR_REGCOUNT
	.align		4
.L_85:
        /*00d8*/ 	.byte	0x04, 0x2f
        /*00da*/ 	.short	(.L_87 - .L_86)
	.align		4
.L_86:
        /*00dc*/ 	.word	index@(_ZN2at6native29vectorized_elementwise_kernelILi2ENS0_10AbsFunctorIaEESt5arrayIPcLm2EEEEviT0_T1_)
        /*00e0*/ 	.word	0x00000020


	//----- nvinfo : EIATTR_FRAME_SIZE
	.align		4
.L_87:
        /*00e4*/ 	.byte	0x04, 0x11
        /*00e6*/ 	.short	(.L_89 - .L_88)
	.align		4
.L_88:
        /*00e8*/ 	.word	index@(_ZN2at6native29vectorized_elementwise_kernelILi2ENS0_10AbsFunctorIaEESt5arrayIPcLm2EEEEviT0_T1_)
        /*00ec*/ 	.word	0x00000000


	//----- nvinfo : EIATTR_REGCOUNT
	.align		4
.L_89:
        /*00f0*/ 	.byte	0x04, 0x2f
        /*00f2*/ 	.short	(.L_91 - .L_90)
	.align		4
.L_90:
        /*00f4*/ 	.word	index@(_ZN2at6native27unrolled_elementwise_kernelINS0_10AbsFunctorIaEESt5arrayIPcLm2EELi4E23TrivialOffsetCalculatorILi1EjES8_NS0_6memory15LoadWithoutCastENS9_16StoreWithoutCastEEEviT_T0_T2_T3_T4_T5_)
        /*00f8*/ 	.word	0x00000014


	//----- nvinfo : EIATTR_FRAME_SIZE
	.align		4
.L_91:
        /*00fc*/ 	.byte	0x04, 0x11
        /*00fe*/ 	.short	(.L_93 - .L_92)
	.align		4
.L_92:
        /*0100*/ 	.word	index@(_ZN2at6native27unrolled_elementwise_kernelINS0_10AbsFunctorIaEESt5arrayIPcLm2EELi4E23TrivialOffsetCalculatorILi1EjES8_NS0_6memory15LoadWithoutCastENS9_16StoreWithoutCastEEEviT_T0_T2_T3_T4_T5_)
        /*0104*/ 	.word	0x00000000


	//----- nvinfo : EIATTR_REGCOUNT
	.align		4
.L_93:
        /*0108*/ 	.byte	0x04, 0x2f
        /*010a*/ 	.short	(.L_95 - .L_94)
	.align		4
.L_94:
        /*010c*/ 	.word	index@(_ZN2at6native18elementwise_kernelILi128ELi4EZNS0_22gpu_kernel_impl_nocastINS0_10AbsFunctorIaEEEEvRNS_18TensorIteratorBaseERKT_EUliE_EEviT1_)
        /*0110*/ 	.word	0x00000012


	//----- nvinfo : EIATTR_FRAME_SIZE
	.align		4
.L_95:
        /*0114*/ 	.byte	0x04, 0x11
        /*0116*/ 	.short	(.L_97 - .L_96)
	.align		4
.L_96:
        /*0118*/ 	.word	index@(_ZN2at6native18elementwise_kernelILi128ELi4EZNS0_22gpu_kernel_impl_nocastINS0_10AbsFunctorIaEEEEvRNS_18TensorIteratorBaseERKT_EUliE_EEviT1_)
        /*011c*/ 	.word	0x00000000


	//----- nvinfo : EIATTR_REGCOUNT
	.align		4
.L_97:
        /*0120*/ 	.byte	0x04, 0x2f
        /*0122*/ 	.short	(.L_99 - .L_98)
	.align		4
.L_98:
        /*0124*/ 	.word	index@(_ZN2at6native27unrolled_elementwise_kernelINS0_10AbsFunctorIaEESt5arrayIPcLm2EELi4E23TrivialOffsetCalculatorILi1EjES8_NS0_6memory12LoadWithCastILi1EEENS9_13StoreWithCastILi1EEEEEviT_T0_T2_T3_T4_T5_)
        /*0128*/ 	.word	0x0000001c


	//----- nvinfo : EIATTR_FRAME_SIZE
	.align		4
.L_99:
        /*012c*/ 	.byte	0x04, 0x11
        /*012e*/ 	.short	(.L_101 - .L_100)
	.align		4
.L_100:
        /*0130*/ 	.word	index@(_ZN2at6native27unrolled_elementwise_kernelINS0_10AbsFunctorIaEESt5arrayIPcLm2EELi4E23TrivialOffsetCalculatorILi1EjES8_NS0_6memory12LoadWithCastILi1EEENS9_13StoreWithCastILi1EEEEEviT_T0_T2_T3_T4_T5_)
        /*0134*/ 	.word	0x00000000


	//----- nvinfo : EIATTR_REGCOUNT
	.align		4
.L_101:
        /*0138*/ 	.byte	0x04, 0x2f
        /*013a*/ 	.short	(.L_103 - .L_102)
	.align		4
.L_102:
        /*013c*/ 	.word	index@(_ZN2at6native18elementwise_kernelILi128ELi4EZNS0_15gpu_kernel_implINS0_10AbsFunctorIaEEEEvRNS_18TensorIteratorBaseERKT_EUliE_EEviT1_)
        /*0140*/ 	.word	0x0000001a


	//----- nvinfo : EIATTR_FRAME_SIZE
	.align		4
.L_103:
        /*0144*/ 	.byte	0x04, 0x11
        /*0146*/ 	.short	(.L_105 - .L_104)
	.align		4
.L_104:
        /*0148*/ 	.word	index@(_ZN2at6native18elementwise_kernelILi128ELi4EZNS0_15gpu_kernel_implINS0_10AbsFunctorIaEEEEvRNS_18TensorIteratorBaseERKT_EUliE_EEviT1_)
        /*014c*/ 	.word	0x00000000


	//----- nvinfo : EIATTR_REGCOUNT
	.align		4
.L_105:
        /*0150*/ 	.byte	0x04, 0x2f
        /*0152*/ 	.short	(.L_107 - .L_106)
	.align		4
.L_106:
        /*0154*/ 	.word	index@(_ZN2at6native29vectorized_elementwise_kernelILi8ENS0_10AbsFunctorIiEESt5arrayIPcLm2EEEEviT0_T1_)
        /*0158*/ 	.word	0x00000020


	//----- nvinfo : EIATTR_FRAME_SIZE
	.align		4
.L_107:
        /*015c*/ 	.byte	0x04, 0x11
        /*015e*/ 	.short	(.L_109 - .L_108)
	.align		4
.L_108:
        /*0160*/ 	.word	index@(_ZN2at6native29vectorized_elementwise_kernelILi8ENS0_10AbsFunctorIiEESt5arrayIPcLm2EEEEviT0_T1_)
        /*0164*/ 	.word	0x00000000


	//----- nvinfo : EIATTR_REGCOUNT
	.align		4
.L_109:
        /*0168*/ 	.byte	0x04, 0x2f
        /*016a*/ 	.short	(.L_111 - .L_110)
	.align		4
.L_110:
        /*016c*/ 	.word	index@(_ZN2at6native29vectorized_elementwise_kernelILi4ENS0_10AbsFunctorIiEESt5arrayIPcLm2EEEEviT0_T1_)
        /*0170*/ 	.word	0x00000020


	//----- nvinfo : EIATTR_FRAME_SIZE
	.align		4
.L_111:
        /*0174*/ 	.byte	0x04, 0x11
        /*0176*/ 	.short	(.L_113 - .L_112)
	.align		4
.L_112:
        /*0178*/ 	.word	index@(_ZN2at6native29vectorized_elementwise_kernelILi4ENS0_10AbsFunctorIiEESt5arrayIPcLm2EEEEviT0_T1_)
        /*017c*/ 	.word	0x00000000


	//----- nvinfo : EIATTR_REGCOUNT
	.align		4
.L_113:
        /*0180*/ 	.byte	0x04, 0x2f
        /*0182*/ 	.short	(.L_115 - .L_114)
	.align		4
.L_114:
        /*0184*/ 	.word	index@(_ZN2at6native29vectorized_elementwise_kernelILi2ENS0_10AbsFunctorIiEESt5arrayIPcLm2EEEEviT0_T1_)
        /*0188*/ 	.word	0x00000020


	//----- nvinfo : EIATTR_FRAME_SIZE
	.align		4
.L_115:
        /*018c*/ 	.byte	0x04, 0x11
        /*018e*/ 	.short	(.L_117 - .L_116)
	.align		4
.L_116:
        /*0190*/ 	.word	index@(_ZN2at6native29vectorized_elementwise_kernelILi2ENS0_10AbsFunctorIiEESt5arrayIPcLm2EEEEviT0_T1_)
        /*0194*/ 	.word	0x00000000


	//----- nvinfo : EIATTR_REGCOUNT
	.align		4
.L_117:
        /*0198*/ 	.byte	0x04, 0x2f
        /*019a*/ 	.short	(.L_119 - .L_118)
	.align		4
.L_118:
        /*019c*/ 	.word	index@(_ZN2at6native27unrolled_elementwise_kernelINS0_10AbsFunctorIiEESt5arrayIPcLm2EELi4E23TrivialOffsetCalculatorILi1EjES8_NS0_6memory15LoadWithoutCastENS9_16StoreWithoutCastEEEviT_T0_T2_T3_T4_T5_)
        /*01a0*/ 	.word	0x00000014


	//----- nvinfo : EIATTR_FRAME_SIZE
	.align		4
.L_119:
        /*01a4*/ 	.byte	0x04, 0x11
        /*01a6*/ 	.short	(.L_121 - .L_120)
	.align		4
.L_120:
        /*01a8*/ 	.word	index@(_ZN2at6native27unrolled_elementwise_kernelINS0_10AbsFunctorIiEESt5arrayIPcLm2EELi4E23TrivialOffsetCalculatorILi1EjES8_NS0_6memory15LoadWithoutCastENS9_16StoreWithoutCastEEEviT_T0_T2_T3_T4_T5_)
        /*01ac*/ 	.word	0x00000000


	//----- nvinfo : EIATTR_REGCOUNT
	.align		4
.L_121:
        /*01b0*/ 	.byte	0x04, 0x2f
        /*01b2*/ 	.short	(.L_123 - .L_122)
	.align		4
.L_122:
        /*01b4*/ 	.word	index@(_ZN2at6native18elementwise_kernelILi128ELi2EZNS0_22gpu_kernel_impl_nocastINS0_10AbsFunctorIiEEEEvRNS_18TensorIteratorBaseERKT_EUliE_EEviT1_)
        /*01b8*/ 	.word	0x00000012


	//----- nvinfo : EIATTR_FRAME_SIZE
	.align		4
.L_123:
        /*01bc*/ 	.byte	0x04, 0x11
        /*01be*/ 	.short	(.L_125 - .L_124)
	.align		4
.L_124:
        /*01c0*/ 	.word	index@(_ZN2at6native18elementwise_kernelILi128ELi2EZNS0_22gpu_kernel_impl_nocastINS0_10AbsFunctorIiEEEEvRNS_18TensorIteratorBaseERKT_EUliE_EEviT1_)
        /*01c4*/ 	.word	0x00000000


	//----- nvinfo : EIATTR_REGCOUNT
	.align		4
.L_125:
        /*01c8*/ 	.byte	0x04, 0x2f
        /*01ca*/ 	.short	(.L_127 - .L_126)
	.align		4
.L_126:
        /*01cc*/ 	.word	index@(_ZN2at6native27unrolled_elementwise_kernelINS0_10AbsFunctorIiEESt5arrayIPcLm2EELi4E23TrivialOffsetCalculatorILi1EjES8_NS0_6memory12LoadWithCastILi1EEENS9_13StoreWithCastILi1EEEEEviT_T0_T2_T3_T4_T5_)
        /*01d0*/ 	.word	0x0000001e


	//----- nvinfo : EIATTR_FRAME_SIZE
	.align		4
.L_127:
        /*01d4*/ 	.byte	0x04, 0x11
        /*01d6*/ 	.short	(.L_129 - .L_128)
	.align		4
.L_128:
        /*01d8*/ 	.word	index@(_ZN2at6native27unrolled_elementwise_kernelINS0_10AbsFunctorIiEESt5arrayIPcLm2EELi4E23TrivialOffsetCalculatorILi1EjES8_NS0_6memory12LoadWithCastILi1EEENS9_13StoreWithCastILi1EEEEEviT_T0_T2_T3_T4_T5_)
        /*01dc*/ 	.word	0x00000000


	//----- nvinfo : EIATTR_REGCOUNT
	.align		4
.L_129:
        /*01e0*/ 	.byte	0x04, 0x2f
        /*01e2*/ 	.short	(.L_131 - .L_130)
	.align		4
.L_130:
        /*01e4*/ 	.word	index@(_ZN2at6native18elementwise_kernelILi128ELi4EZNS0_15gpu_kernel_implINS0_10AbsFunctorIiEEEEvRNS_18TensorIteratorBaseERKT_EUliE_EEviT1_)
        /*01e8*/ 	.word	0x0000001a


	//----- nvinfo : EIATTR_FRAME_SIZE
	.align		4
.L_131:
        /*01ec*/ 	.byte	0x04, 0x11
        /*01ee*/ 	.short	(.L_133 - .L_132)
	.align		4
.L_132:
        /*01f0*/ 	.word	index@(_ZN2at6native18elementwise_kernelILi128ELi4EZNS0_15gpu_kernel_implINS0_10AbsFunctorIiEEEEvRNS_18TensorIteratorBaseERKT_EUliE_EEviT1_)
        /*01f4*/ 	.word	0x00000000


	//----- nvinfo : EIATTR_REGCOUNT
	.align		4
.L_133:
        /*01f8*/ 	.byte	0x04, 0x2f
        /*01fa*/ 	.short	(.L_135 - .L_134)
	.align		4
.L_134:
        /*01fc*/ 	.word	index@(_ZN2at6native29vectorized_elementwise_kernelILi8ENS0_10AbsFunctorIlEESt5arrayIPcLm2EEEEviT0_T1_)
        /*0200*/ 	.word	0x00000020


	//----- nvinfo : EIATTR_FRAME_SIZE
	.align		4
.L_135:
        /*0204*/ 	.byte	0x04, 0x11
        /*0206*/ 	.short	(.L_137 - .L_136)
	.align		4
.L_136:
        /*0208*/ 	.word	index@(_ZN2at6native29vectorized_elementwise_kernelILi8ENS0_10AbsFunctorIlEESt5arrayIPcLm2EEEEviT0_T1_)
        /*020c*/ 	.word	0x00000000


	//----- nvinfo : EIATTR_REGCOUNT
	.align		4
.L_137:
        /*0210*/ 	.byte	0x04, 0x2f
        /*0212*/ 	.short	(.L_139 - .L_138)
	.align		4
.L_138:
        /*0214*/ 	.word	index@(_ZN2at6native29vectorized_elementwise_kernelILi4ENS0_10AbsFunctorIlEESt5arrayIPcLm2EEEEviT0_T1_)
        /*0218*/ 	.word	0x00000020


	//----- nvinfo : EIATTR_FRAME_SIZE
	.align		4
.L_139:
        /*021c*/ 	.byte	0x04, 0x11
        /*021e*/ 	.short	(.L_141 - .L_140)
	.align		4
.L_140:
        /*0220*/ 	.word	index@(_ZN2at6native29vectorized_elementwise_kernelILi4ENS0_10AbsFunctorIlEESt5arrayIPcLm2EEEEviT0_T1_)
        /*0224*/ 	.word	0x00000000


	//----- nvinfo : EIATTR_REGCOUNT
	.align		4
.L_141:
        /*0228*/ 	.byte	0x04, 0x2f
        /*022a*/ 	.short	(.L_143 - .L_142)
	.align		4
.L_142:
        /*022c*/ 	.word	index@(_ZN2at6native29vectorized_elementwise_kernelILi2ENS0_10AbsFunctorIlEESt5arrayIPcLm2EEEEviT0_T1_)
        /*0230*/ 	.word	0x00000020


	//----- nvinfo : EIATTR_FRAME_SIZE
	.align		4
.L_143:
        /*0234*/ 	.byte	0x04, 0x11
        /*0236*/ 	.short	(.L_145 - .L_144)
	.align		4
.L_144:
        /*0238*/ 	.word	index@(_ZN2at6native29vectorized_elementwise_kernelILi2ENS0_10AbsFunctorIlEESt5arrayIPcLm2EEEEviT0_T1_)
        /*023c*/ 	.word	0x00000000


	//----- nvinfo : EIATTR_REGCOUNT
	.align		4
.L_145:
        /*0240*/ 	.byte	0x04, 0x2f
        /*0242*/ 	.short	(.L_147 - .L_146)
	.align		4
.L_146:
        /*0244*/ 	.word	index@(_ZN2at6native27unrolled_elementwise_kernelINS0_10AbsFunctorIlEESt5arrayIPcLm2EELi4E23TrivialOffsetCalculatorILi1EjES8_NS0_6memory15LoadWithoutCastENS9_16StoreWithoutCastEEEviT_T0_T2_T3_T4_T5_)
        /*0248*/ 	.word	0x00000016


	//----- nvinfo : EIATTR_FRAME_SIZE
	.align		4
.L_147:
        /*024c*/ 	.byte	0x04, 0x11
        /*024e*/ 	.short	(.L_149 - .L_148)
	.align		4
.L_148:
        /*0250*/ 	.word	index@(_ZN2at6native27unrolled_elementwise_kernelINS0_10AbsFunctorIlEESt5arrayIPcLm2EELi4E23TrivialOffsetCalculatorILi1EjES8_NS0_6memory15LoadWithoutCastENS9_16StoreWithoutCastEEEviT_T0_T2_T3_T4_T5_)
        /*0254*/ 	.word	0x00000000


	//----- nvinfo : EIATTR_REGCOUNT
	.align		4
.L_149:
        /*0258*/ 	.byte	0x04, 0x2f
        /*025a*/ 	.short	(.L_151 - .L_150)
	.align		4
.L_150:
        /*025c*/ 	.word	index@(_ZN2at6native18elementwise_kernelILi128ELi2EZNS0_22gpu_kernel_impl_nocastINS0_10AbsFunctorIlEEEEvRNS_18TensorIteratorBaseERKT_EUliE_EEviT1_)
        /*0260*/ 	.word	0x00000012


	//----- nvinfo : EIATTR_FRAME_SIZE
	.align		4
.L_151:
        /*0264*/ 	.byte	0x04, 0x11
        /*0266*/ 	.short	(.L_153 - .L_152)
	.align		4
.L_152:
        /*0268*/ 	.word	index@(_ZN2at6native18elementwise_kernelILi128ELi2EZNS0_22gpu_kernel_impl_nocastINS0_10AbsFunctorIlEEEEvRNS_18TensorIteratorBaseERKT_EUliE_EEviT1_)
        /*026c*/ 	.word	0x00000000


	//----- nvinfo : EIATTR_REGCOUNT
	.align		4
.L_153:
        /*0270*/ 	.byte	0x04, 0x2f
        /*0272*/ 	.short	(.L_155 - .L_154)
	.align		4
.L_154:
        /*0274*/ 	.word	index@(_ZN2at6native27unrolled_elementwise_kernelINS0_10AbsFunctorIlEESt5arrayIPcLm2EELi4E23TrivialOffsetCalculatorILi1EjES8_NS0_6memory12LoadWithCastILi1EEENS9_13StoreWithCastILi1EEEEEviT_T0_T2_T3_T4_T5_)
        /*0278*/ 	.word	0x00000024


	//----- nvinfo : EIATTR_FRAME_SIZE
	.align		4
.L_155:
        /*027c*/ 	.byte	0x04, 0x11
        /*027e*/ 	.short	(.L_157 - .L_156)
	.align		4
.L_156:
        /*0280*/ 	.word	index@(_ZN2at6native27unrolled_elementwise_kernelINS0_10AbsFunctorIlEESt5arrayIPcLm2EELi4E23TrivialOffsetCalculatorILi1EjES8_NS0_6memory12LoadWithCastILi1EEENS9_13StoreWithCastILi1EEEEEviT_T0_T2_T3_T4_T5_)
        /*0284*/ 	.word	0x00000000


	//----- nvinfo : EIATTR_REGCOUNT
	.align		4
.L_157:
        /*0288*/ 	.byte	0x04, 0x2f
        /*028a*/ 	.short	(.L_159 - .L_158)
	.align		4
.L_158:
        /*028c*/ 	.word	index@(_ZN2at6native18elementwise_kernelILi128ELi4EZNS0_15gpu_kernel_implINS0_10AbsFunctorIlEEEEvRNS_18TensorIteratorBaseERKT_EUliE_EEviT1_)
        /*0290*/ 	.word	0x0000001a


	//----- nvinfo : EIATTR_FRAME_SIZE
	.align		4
.L_159:
        /*0294*/ 	.byte	0x04, 0x11
        /*0296*/ 	.short	(.L_161 - .L_160)
	.align		4
.L_160:
        /*0298*/ 	.word	index@(_ZN2at6native18elementwise_kernelILi128ELi4EZNS0_15gpu_kernel_implINS0_10AbsFunctorIlEEEEvRNS_18TensorIteratorBaseERKT_EUliE_EEviT1_)
        /*029c*/ 	.word	0x00000000


	//----- nvinfo : EIATTR_REGCOUNT
	.align		4
.L_161:
        /*02a0*/ 	.byte	0x04, 0x2f
        /*02a2*/ 	.short	(.L_163 - .L_162)
	.align		4
.L_162:
        /*02a4*/ 	.word	index@(_ZN2at6native29vectorized_elementwise_kernelILi8ENS0_10AbsFunctorIsEESt5arrayIPcLm2EEEEviT0_T1_)
        /*02a8*/ 	.word	0x00000020


	//----- nvinfo : EIATTR_FRAME_SIZE
	.align		4
.L_163:
        /*02ac*/ 	.byte	0x04, 0x11
        /*02ae*/ 	.short	(.L_165 - .L_164)
	.align		4
.L_164:
        /*02b0*/ 	.word	index@(_ZN2at6native29vectorized_elementwise_kernelILi8ENS0_10AbsFunctorIsEESt5arrayIPcLm2EEEEviT0_T1_)
        /*02b4*/ 	.word	0x00000000


	//----- nvinfo : EIATTR_REGCOUNT
	.align		4
.L_165:
        /*02b8*/ 	.byte	0x04, 0x2f
        /*02ba*/ 	.short	(.L_167 - .L_166)
	.align		4
.L_166:
        /*02bc*/ 	.word	index@(_ZN2at6native29vectorized_elementwise_kernelILi4ENS0_10AbsFunctorIsEESt5arrayIPcLm2EEEEviT0_T1_)
        /*02c0*/ 	.word	0x00000020


	//----- nvinfo : EIATTR_FRAME_SIZE
	.align		4
.L_167:
        /*02c4*/ 	.byte	0x04, 0x11
        /*02c6*/ 	.short	(.L_169 - .L_168)
	.align		4
.L_168:
        /*02c8*/ 	.word	index@(_ZN2at6native29vectorized_elementwise_kernelILi4ENS0_10AbsFunctorIsEESt5arrayIPcLm2EEEEviT0_T1_)
        /*02cc*/ 	.word	0x00000000


	//----- nvinfo : EIATTR_REGCOUNT
	.align		4
.L_169:
        /*02d0*/ 	.byte	0x04, 0x2f
        /*02d2*/ 	.short	(.L_171 - .L_170)
	.align		4
.L_170:
        /*02d4*/ 	.word	index@(_ZN2at6native29vectorized_elementwise_kernelILi2ENS0_10AbsFunctorIsEESt5arrayIPcLm2EEEEviT0_T1_)
        /*02d8*/ 	.word	0x00000020


	//----- nvinfo : EIATTR_FRAME_SIZE
	.align		4
.L_171:
        /*02dc*/ 	.byte	0x04, 0x11
        /*02de*/ 	.short	(.L_173 - .L_172)
	.align		4
.L_172:
        /*02e0*/ 	.word	index@(_ZN2at6native29vectorized_elementwise_kernelILi2ENS0_10AbsFunctorIsEESt5arrayIPcLm2EEEEviT0_T1_)
        /*02e4*/ 	.word	0x00000000


	//----- nvinfo : EIATTR_REGCOUNT
	.align		4
.L_173:
        /*02e8*/ 	.byte	0x04, 0x2f
        /*02ea*/ 	.short	(.L_175 - .L_174)
	.align		4
.L_174:
        /*02ec*/ 	.word	index@(_ZN2at6native27unrolled_elementwise_kernelINS0_10AbsFunctorIsEESt5arrayIPcLm2EELi4E23TrivialOffsetCalculatorILi1EjES8_NS0_6memory15LoadWithoutCastENS9_16StoreWithoutCastEEEviT_T0_T2_T3_T4_T5_)
        /*02f0*/ 	.word	0x00000014


	//----- nvinfo : EIATTR_FRAME_SIZE
	.align		4
.L_175:
        /*02f4*/ 	.byte	0x04, 0x11
        /*02f6*/ 	.short	(.L_177 - .L_176)
	.align		4
.L_176:
        /*02f8*/ 	.word	index@(_ZN2at6native27unrolled_elementwise_kernelINS0_10AbsFunctorIsEESt5arrayIPcLm2EELi4E23TrivialOffsetCalculatorILi1EjES8_NS0_6memory15LoadWithoutCastENS9_16StoreWithoutCastEEEviT_T0_T2_T3_T4_T5_)
        /*02fc*/ 	.word	0x00000000


	//----- nvinfo : EIATTR_REGCOUNT
	.align		4
.L_177:
        /*0300*/ 	.byte	0x04, 0x2f
        /*0302*/ 	.short	(.L_179 - .L_178)
	.align		4
.L_178:
        /*0304*/ 	.word	index@(_ZN2at6native18elementwise_kernelILi128ELi4EZNS0_22gpu_kernel_impl_nocastINS0_10AbsFunctorIsEEEEvRNS_18TensorIteratorBaseERKT_EUliE_EEviT1_)
        /*0308*/ 	.word	0x00000012


	//----- nvinfo : EIATTR_FRAME_SIZE
	.align		4
.L_179:
        /*030c*/ 	.byte	0x04, 0x11
        /*030e*/ 	.short	(.L_181 - .L_180)
	.align		4
.L_180:
        /*0310*/ 	.word	index@(_ZN2at6native18elementwise_kernelILi128ELi4EZNS0_22gpu_kernel_impl_nocastINS0_10AbsFunctorIsEEEEvRNS_18TensorIteratorBaseERKT_EUliE_EEviT1_)
        /*0314*/ 	.word	0x00000000


	//----- nvinfo : EIATTR_REGCOUNT
	.align		4
.L_181:
        /*0318*/ 	.byte	0x04, 0x2f
        /*031a*/ 	.short	(.L_183 - .L_182)
	.align		4
.L_182:
        /*031c*/ 	.word	index@(_ZN2at6native27unrolled_elementwise_kernelINS0_10AbsFunctorIsEESt5arrayIPcLm2EELi4E23TrivialOffsetCalculatorILi1EjES8_NS0_6memory12LoadWithCastILi1EEENS9_13StoreWithCastILi1EEEEEviT_T0_T2_T3_T4_T5_)
        /*0320*/ 	.word	0x0000001c


	//----- nvinfo : EIATTR_FRAME_SIZE
	.align		4
.L_183:
        /*0324*/ 	.byte	0x04, 0x11
        /*0326*/ 	.short	(.L_185 - .L_184)
	.align		4
.L_184:
        /*0328*/ 	.word	index@(_ZN2at6native27unrolled_elementwise_kernelINS0_10AbsFunctorIsEESt5arrayIPcLm2EELi4E23TrivialOffsetCalculatorILi1EjES8_NS0_6memory12LoadWithCastILi1EEENS9_13StoreWithCastILi1EEEEEviT_T0_T2_T3_T4_T5_)
        /*032c*/ 	.word	0x00000000


	//----- nvinfo : EIATTR_REGCOUNT
	.align		4
.L_185:
        /*0330*/ 	.byte	0x04, 0x2f
        /*0332*/ 	.short	(.L_187 - .L_186)
	.align		4
.L_186:
        /*0334*/ 	.word	index@(_ZN2at6native18elementwise_kernelILi128ELi4EZNS0_15gpu_kernel_implINS0_10AbsFunctorIsEEEEvRNS_18TensorIteratorBaseERKT_EUliE_EEviT1_)
        /*0338*/ 	.word	0x0000001a


	//----- nvinfo : EIATTR_FRAME_SIZE
	.align		4
.L_187:
        /*033c*/ 	.byte	0x04, 0x11
        /*033e*/ 	.short	(.L_189 - .L_188)
	.align		4
.L_188:
        /*0340*/ 	.word	index@(_ZN2at6native18elementwise_kernelILi128ELi4EZNS0_15gpu_kernel_implINS0_10AbsFunctorIsEEEEvRNS_18TensorIteratorBaseERKT_EUliE_EEviT1_)
        /*0344*/ 	.word	0x00000000


	//----- nvinfo : EIATTR_REGCOUNT
	.align		4
.L_189:
        /*0348*/ 	.byte	0x04, 0x2f
        /*034a*/ 	.short	(.L_191 - .L_190)
	.align		4
.L_190:
        /*034c*/ 	.word	index@(_ZN2at6native29vectorized_elementwise_kernelILi8ENS0_10AbsFunctorIdEESt5arrayIPcLm2EEEEviT0_T1_)
        /*0350*/ 	.word	0x00000020


	//----- nvinfo : EIATTR_FRAME_SIZE
	.align		4
.L_191:
        /*0354*/ 	.byte	0x04, 0x11
        /*0356*/ 	.short	(.L_193 - .L_192)
	.align		4
.L_192:
        /*0358*/ 	.word	index@(_ZN2at6native29vectorized_elementwise_kernelILi8ENS0_10AbsFunctorIdEESt5arrayIPcLm2EEEEviT0_T1_)
        /*035c*/ 	.word	0x00000000


	//----- nvinfo : EIATTR_REGCOUNT
	.align		4
.L_193:
        /*0360*/ 	.byte	0x04, 0x2f
        /*0362*/ 	.short	(.L_195 - .L_194)
	.align		4
.L_194:
        /*0364*/ 	.word	index@(_ZN2at6native29vectorized_elementwise_kernelILi4ENS0_10AbsFunctorIdEESt5arrayIPcLm2EEEEviT0_T1_)
        /*0368*/ 	.word	0x00000020


	//----- nvinfo : EIATTR_FRAME_SIZE
	.align		4
.L_195:
        /*036c*/ 	.byte	0x04, 0x11
        /*036e*/ 	.short	(.L_197 - .L_196)
	.align		4
.L_196:
        /*0370*/ 	.word	index@(_ZN2at6native29vectorized_elementwise_kernelILi4ENS0_10AbsFunctorIdEESt5arrayIPcLm2EEEEviT0_T1_)
        /*0374*/ 	.word	0x00000000


	//----- nvinfo : EIATTR_REGCOUNT
	.align		4
.L_197:
        /*0378*/ 	.byte	0x04, 0x2f
        /*037a*/ 	.short	(.L_199 - .L_198)
	.align		4
.L_198:
        /*037c*/ 	.word	index@(_ZN2at6native29vectorized_elementwise_kernelILi2ENS0_10AbsFunctorIdEESt5arrayIPcLm2EEEEviT0_T1_)
        /*0380*/ 	.word	0x00000020


	//----- nvinfo : EIATTR_FRAME_SIZE
	.align		4
.L_199:
        /*0384*/ 	.byte	0x04, 0x11
        /*0386*/ 	.short	(.L_201 - .L_200)
	.align		4
.L_200:
        /*0388*/ 	.word	index@(_ZN2at6native29vectorized_elementwise_kernelILi2ENS0_10AbsFunctorIdEESt5arrayIPcLm2EEEEviT0_T1_)
        /*038c*/ 	.word	0x00000000


	//----- nvinfo : EIATTR_REGCOUNT
	.align		4
.L_201:
        /*0390*/ 	.byte	0x04, 0x2f
        /*0392*/ 	.short	(.L_203 - .L_202)
	.align		4
.L_202:
        /*0394*/ 	.word	index@(_ZN2at6native27unrolled_elementwise_kernelINS0_10AbsFunctorIdEESt5arrayIPcLm2EELi4E23TrivialOffsetCalculatorILi1EjES8_NS0_6memory15LoadWithoutCastENS9_16StoreWithoutCastEEEviT_T0_T2_T3_T4_T5_)
        /*0398*/ 	.word	0x00000018


	//----- nvinfo : EIATTR_FRAME_SIZE
	.align		4
.L_203:
        /*039c*/ 	.byte	0x04, 0x11
        /*039e*/ 	.short	(.L_205 - .L_204)
	.align		4
.L_204:
        /*03a0*/ 	.word	index@(_ZN2at6native27unrolled_elementwise_kernelINS0_10AbsFunctorIdEESt5arrayIPcLm2EELi4E23TrivialOffsetCalculatorILi1EjES8_NS0_6memory15LoadWithoutCastENS9_16StoreWithoutCastEEEviT_T0_T2_T3_T4_T5_)
        /*03a4*/ 	.word	0x00000000


	//----- nvinfo : EIATTR_REGCOUNT
	.align		4
.L_205:
        /*03a8*/ 	.byte	0x04, 0x2f
        /*03aa*/ 	.short	(.L_207 - .L_206)
	.align		4
.L_206:
        /*03ac*/ 	.word	index@(_ZN2at6native18elementwise_kernelILi128ELi2EZNS0_22gpu_kernel_impl_nocastINS0_10AbsFunctorIdEEEEvRNS_18TensorIteratorBaseERKT_EUliE_EEviT1_)
        /*03b0*/ 	.word	0x00000012


	//----- nvinfo : EIATTR_FRAME_SIZE
	.align		4
.L_207:
        /*03b4*/ 	.byte	0x04, 0x11
        /*03b6*/ 	.short	(.L_209 - .L_208)
	.align		4
.L_208:
        /*03b8*/ 	.word	index@(_ZN2at6native18elementwise_kernelILi128ELi2EZNS0_22gpu_kernel_impl_nocastINS0_10AbsFunctorIdEEEEvRNS_18TensorIteratorBaseERKT_EUliE_EEviT1_)
        /*03bc*/ 	.word	0x00000000


	//----- nvinfo : EIATTR_REGCOUNT
	.align		4
.L_209:
        /*03c0*/ 	.byte	0x04, 0x2f
        /*03c2*/ 	.short	(.L_211 - .L_210)
	.align		4
.L_210:
        /*03c4*/ 	.word	index@(_ZN2at6native27unrolled_elementwise_kernelINS0_10AbsFunctorIdEESt5arrayIPcLm2EELi4E23TrivialOffsetCalculatorILi1EjES8_NS0_6memory12LoadWithCastILi1EEENS9_13StoreWithCastILi1EEEEEviT_T0_T2_T3_T4_T5_)
        /*03c8*/ 	.word	0x00000020


	//----- nvinfo : EIATTR_FRAME_SIZE
	.align		4
.L_211:
        /*03cc*/ 	.byte	0x04, 0x11
        /*03ce*/ 	.short	(.L_213 - .L_212)
	.align		4
.L_212:
        /*03d0*/ 	.word	index@(_ZN2at6native27unrolled_elementwise_kernelINS0_10AbsFunctorIdEESt5arrayIPcLm2EELi4E23TrivialOffsetCalculatorILi1EjES8_NS0_6memory12LoadWithCastILi1EEENS9_13StoreWithCastILi1EEEEEviT_T0_T2_T3_T4_T5_)
        /*03d4*/ 	.word	0x00000000


	//----- nvinfo : EIATTR_REGCOUNT
	.align		4
.L_213:
        /*03d8*/ 	.byte	0x04, 0x2f
        /*03da*/ 	.short	(.L_215 - .L_214)
	.align		4
.L_214:
        /*03dc*/ 	.word	index@(_ZN2at6native18elementwise_kernelILi128ELi4EZNS0_15gpu_kernel_implINS0_10AbsFunctorIdEEEEvRNS_18TensorIteratorBaseERKT_EUliE_EEviT1_)
        /*03e0*/ 	.word	0x0000001a


	//----- nvinfo : EIATTR_FRAME_SIZE
	.align		4
.L_215:
        /*03e4*/ 	.byte	0x04, 0x11
        /*03e6*/ 	.short	(.L_217 - .L_216)
	.align		4
.L_216:
        /*03e8*/ 	.word	index@(_ZN2at6native18elementwise_kernelILi128ELi4EZNS0_15gpu_kernel_implINS0_10AbsFunctorIdEEEEvRNS_18TensorIteratorBaseERKT_EUliE_EEviT1_)
        /*03ec*/ 	.word	0x00000000


	//----- nvinfo : EIATTR_REGCOUNT
	.align		4
.L_217:
        /*03f0*/ 	.byte	0x04, 0x2f
        /*03f2*/ 	.short	(.L_219 - .L_218)
	.align		4
.L_218:
        /*03f4*/ 	.word	index@(_ZN2at6native29vectorized_elementwise_kernelILi8ENS0_10AbsFunctorIfEESt5arrayIPcLm2EEEEviT0_T1_)
        /*03f8*/ 	.word	0x00000020


	//----- nvinfo : EIATTR_FRAME_SIZE
	.align		4
.L_219:
        /*03fc*/ 	.byte	0x04, 0x11
        /*03fe*/ 	.short	(.L_221 - .L_220)
	.align		4
.L_220:
        /*0400*/ 	.word	index@(_ZN2at6native29vectorized_elementwise_kernelILi8ENS0_10AbsFunctorIfEESt5arrayIPcLm2EEEEviT0_T1_)
        /*0404*/ 	.word	0x00000000


	//----- nvinfo : EIATTR_REGCOUNT
	.align		4
.L_221:
        /*0408*/ 	.byte	0x04, 0x2f
        /*040a*/ 	.short	(.L_223 - .L_222)
	.align		4
.L_222:
        /*040c*/ 	.word	index@(_ZN2at6native29vectorized_elementwise_kernelILi4ENS0_10AbsFunctorIfEESt5arrayIPcLm2EEEEviT0_T1_)
        /*0410*/ 	.word	0x00000020


	//----- nvinfo : EIATTR_FRAME_SIZE
	.align		4
.L_223:
        /*0414*/ 	.byte	0x04, 0x11
        /*0416*/ 	.short	(.L_225 - .L_224)
	.align		4
.L_224:
        /*0418*/ 	.word	index@(_ZN2at6native29vectorized_elementwise_kernelILi4ENS0_10AbsFunctorIfEESt5arrayIPcLm2EEEEviT0_T1_)
        /*041c*/ 	.word	0x00000000


	//----- nvinfo : EIATTR_REGCOUNT
	.align		4
.L_225:
        /*0420*/ 	.byte	0x04, 0x2f
        /*0422*/ 	.short	(.L_227 - .L_226)
	.align		4
.L_226:
        /*0424*/ 	.word	index@(_ZN2at6native29vectorized_elementwise_kernelILi2ENS0_10AbsFunctorIfEESt5arrayIPcLm2EEEEviT0_T1_)
        /*0428*/ 	.word	0x00000020


	//----- nvinfo : EIATTR_FRAME_SIZE
	.align		4
.L_227:
        /*042c*/ 	.byte	0x04, 0x11
        /*042e*/ 	.short	(.L_229 - .L_228)
	.align		4
.L_228:
        /*0430*/ 	.word	index@(_ZN2at6native29vectorized_elementwise_kernelILi2ENS0_10AbsFunctorIfEESt5arrayIPcLm2EEEEviT0_T1_)
        /*0434*/ 	.word	0x00000000


	//----- nvinfo : EIATTR_REGCOUNT
	.align		4
.L_229:
        /*0438*/ 	.byte	0x04, 0x2f
        /*043a*/ 	.short	(.L_231 - .L_230)
	.align		4
.L_230:
        /*043c*/ 	.word	index@(_ZN2at6native27unrolled_elementwise_kernelINS0_10AbsFunctorIfEESt5arrayIPcLm2EELi4E23TrivialOffsetCalculatorILi1EjES8_NS0_6memory15LoadWithoutCastENS9_16StoreWithoutCastEEEviT_T0_T2_T3_T4_T5_)
        /*0440*/ 	.word	0x00000018


	//----- nvinfo : EIATTR_FRAME_SIZE
	.align		4
.L_231:
        /*0444*/ 	.byte	0x04, 0x11
        /*0446*/ 	.short	(.L_233 - .L_232)
	.align		4
.L_232:
        /*0448*/ 	.word	index@(_ZN2at6native27unrolled_elementwise_kernelINS0_10AbsFunctorIfEESt5arrayIPcLm2EELi4E23TrivialOffsetCalculatorILi1EjES8_NS0_6memory15LoadWithoutCastENS9_16StoreWithoutCastEEEviT_T0_T2_T3_T4_T5_)
        /*044c*/ 	.word	0x00000000


	//----- nvinfo : EIATTR_REGCOUNT
	.align		4
.L_233:
        /*0450*/ 	.byte	0x04, 0x2f
        /*0452*/ 	.short	(.L_235 - .L_234)
	.align		4
.L_234:
        /*0454*/ 	.word	index@(_ZN2at6native18elementwise_kernelILi128ELi2EZNS0_22gpu_kernel_impl_nocastINS0_10AbsFunctorIfEEEEvRNS_18TensorIteratorBaseERKT_EUliE_EEviT1_)
        /*0458*/ 	.word	0x00000012


	//----- nvinfo : EIATTR_FRAME_SIZE
	.align		4
.L_235:
        /*045c*/ 	.byte	0x04, 0x11
        /*045e*/ 	.short	(.L_237 - .L_236)
	.align		4
.L_236:
        /*0460*/ 	.word	index@(_ZN2at6native18elementwise_kernelILi128ELi2EZNS0_22gpu_kernel_impl_nocastINS0_10AbsFunctorIfEEEEvRNS_18TensorIteratorBaseERKT_EUliE_EEviT1_)
        /*0464*/ 	.word	0x00000000


	//----- nvinfo : EIATTR_REGCOUNT
	.align		4
.L_237:
        /*0468*/ 	.byte	0x04, 0x2f
        /*046a*/ 	.short	(.L_239 - .L_238)
	.align		4
.L_238:
        /*046c*/ 	.word	index@(_ZN2at6native27unrolled_elementwise_kernelINS0_10AbsFunctorIfEESt5arrayIPcLm2EELi4E23TrivialOffsetCalculatorILi1EjES8_NS0_6memory12LoadWithCastILi1EEENS9_13StoreWithCastILi1EEEEEviT_T0_T2_T3_T4_T5_)
        /*0470*/ 	.word	0x0000001f


	//----- nvinfo : EIATTR_FRAME_SIZE
	.align		4
.L_239:
        /*0474*/ 	.byte	0x04, 0x11
        /*0476*/ 	.short	(.L_241 - .L_240)
	.align		4
.L_240:
        /*0478*/ 	.word	index@(_ZN2at6native27unrolled_elementwise_kernelINS0_10AbsFunctorIfEESt5arrayIPcLm2EELi4E23TrivialOffsetCalculatorILi1EjES8_NS0_6memory12LoadWithCastILi1EEENS9_13StoreWithCastILi1EEEEEviT_T0_T2_T3_T4_T5_)
        /*047c*/ 	.word	0x00000000


	//----- nvinfo : EIATTR_REGCOUNT
	.align		4
.L_241:
        /*0480*/ 	.byte	0x04, 0x2f
        /*0482*/ 	.short	(.L_243 - .L_242)
	.align		4
.L_242:
        /*0484*/ 	.word	index@(_ZN2at6native18elementwise_kernelILi128ELi4EZNS0_15gpu_kernel_implINS0_10AbsFunctorIfEEEEvRNS_18TensorIteratorBaseERKT_EUliE_EEviT1_)
        /*0488*/ 	.word	0x0000001a


	//----- nvinfo : EIATTR_FRAME_SIZE
	.align		4
.L_243:
        /*048c*/ 	.byte	0x04, 0x11
        /*048e*/ 	.short	(.L_245 - .L_244)
	.align		4
.L_244:
        /*0490*/ 	.word	index@(_ZN2at6native18elementwise_kernelILi128ELi4EZNS0_15gpu_kernel_implINS0_10AbsFunctorIfEEEEvRNS_18TensorIteratorBaseERKT_EUliE_EEviT1_)
        /*0494*/ 	.word	0x00000000


	//----- nvinfo : EIATTR_REGCOUNT
	.align		4
.L_245:
        /*0498*/ 	.byte	0x04, 0x2f
        /*049a*/ 	.short	(.L_247 - .L_246)
	.align		4
.L_246:
        /*049c*/ 	.word	index@(_ZN2at6native29vectorized_elementwise_kernelILi8ENS0_10AbsFunctorIN3c104HalfEEESt5arrayIPcLm2EEEEviT0_T1_)
        /*04a0*/ 	.word	0x00000020


	//----- nvinfo : EIATTR_FRAME_SIZE
	.align		4
.L_247:
        /*04a4*/ 	.byte	0x04, 0x11
        /*04a6*/ 	.short	(.L_249 - .L_248)
	.align		4
.L_248:
        /*04a8*/ 	.word	index@(_ZN2at6native29vectorized_elementwise_kernelILi8ENS0_10AbsFunctorIN3c104HalfEEESt5arrayIPcLm2EEEEviT0_T1_)
        /*04ac*/ 	.word	0x00000000


	//----- nvinfo : EIATTR_REGCOUNT
	.align		4
.L_249:
        /*04b0*/ 	.byte	0x04, 0x2f
        /*04b2*/ 	.short	(.L_251 - .L_250)
	.align		4
.L_250:
        /*04b4*/ 	.word	index@(_ZN2at6native29vectorized_elementwise_kernelILi4ENS0_10AbsFunctorIN3c104HalfEEESt5arrayIPcLm2EEEEviT0_T1_)
        /*04b8*/ 	.word	0x00000020


	//----- nvinfo : EIATTR_FRAME_SIZE
	.align		4
.L_251:
        /*04bc*/ 	.byte	0x04, 0x11
        /*04be*/ 	.short	(.L_253 - .L_252)
	.align		4
.L_252:
        /*04c0*/ 	.word	index@(_ZN2at6native29vectorized_elementwise_kernelILi4ENS0_10AbsFunctorIN3c104HalfEEESt5arrayIPcLm2EEEEviT0_T1_)
        /*04c4*/ 	.word	0x00000000


	//----- nvinfo : EIATTR_REGCOUNT
	.align		4
.L_253:
        /*04c8*/ 	.byte	0x04, 0x2f
        /*04ca*/ 	.short	(.L_255 - .L_254)
	.align		4
.L_254:
        /*04cc*/ 	.word	index@(_ZN2at6native29vectorized_elementwise_kernelILi2ENS0_10AbsFunctorIN3c104HalfEEESt5arrayIPcLm2EEEEviT0_T1_)
        /*04d0*/ 	.word	0x00000020


	//----- nvinfo : EIATTR_FRAME_SIZE
	.align		4
.L_255:
        /*04d4*/ 	.byte	0x04, 0x11
        /*04d6*/ 	.short	(.L_257 - .L_256)
	.align		4
.L_256:
        /*04d8*/ 	.word	index@(_ZN2at6native29vectorized_elementwise_kernelILi2ENS0_10AbsFunctorIN3c104HalfEEESt5arrayIPcLm2EEEEviT0_T1_)
        /*04dc*/ 	.word	0x00000000


	//----- nvinfo : EIATTR_REGCOUNT
	.align		4
.L_257:
        /*04e0*/ 	.byte	0x04, 0x2f
        /*04e2*/ 	.short	(.L_259 - .L_258)
	.align		4
.L_258:
        /*04e4*/ 	.word	index@(_ZN2at6native27unrolled_elementwise_kernelINS0_10AbsFunctorIN3c104HalfEEESt5arrayIPcLm2EELi4E23TrivialOffsetCalculatorILi1EjESA_NS0_6memory15LoadWithoutCastENSB_16StoreWithoutCastEEEviT_T0_T2_T3_T4_T5_)
        /*04e8*/ 	.word	0x00000018


	//----- nvinfo : EIATTR_FRAME_SIZE
	.align		4
.L_259:
        /*04ec*/ 	.byte	0x04, 0x11
        /*04ee*/ 	.short	(.L_261 - .L_260)
	.align		4
.L_260:
        /*04f0*/ 	.word	index@(_ZN2at6native27unrolled_elementwise_kernelINS0_10AbsFunctorIN3c104HalfEEESt5arrayIPcLm2EELi4E23TrivialOffsetCalculatorILi1EjESA_NS0_6memory15LoadWithoutCastENSB_16StoreWithoutCastEEEviT_T0_T2_T3_T4_T5_)
        /*04f4*/ 	.word	0x00000000


	//----- nvinfo : EIATTR_REGCOUNT
	.align		4
.L_261:
        /*04f8*/ 	.byte	0x04, 0x2f
        /*04fa*/ 	.short	(.L_263 - .L_262)
	.align		4
.L_262:
        /*04fc*/ 	.word	index@(_ZN2at6native18elementwise_kernelILi128ELi4EZNS0_22gpu_kernel_impl_nocastINS0_10AbsFunctorIN3c104HalfEEEEEvRNS_18TensorIteratorBaseERKT_EUliE_EEviT1_)
        /*0500*/ 	.word	0x00000012


	//----- nvinfo : EIATTR_FRAME_SIZE
	.align		4
.L_263:
        /*0504*/ 	.byte	0x04, 0x11
        /*0506*/ 	.short	(.L_265 - .L_264)
	.align		4
.L_264:
        /*0508*/ 	.word	index@(_ZN2at6native18elementwise_kernelILi128ELi4EZNS0_22gpu_kernel_impl_nocastINS0_10AbsFunctorIN3c104HalfEEEEEvRNS_18TensorIteratorBaseERKT_EUliE_EEviT1_)
        /*050c*/ 	.word	0x00000000


	//----- nvinfo : EIATTR_REGCOUNT
	.align		4
.L_265:
        /*0510*/ 	.byte	0x04, 0x2f
        /*0512*/ 	.short	(.L_267 - .L_266)
	.align		4
.L_266:
        /*0514*/ 	.word	index@(_ZN2at6native27unrolled_elementwise_kernelINS0_10AbsFunctorIN3c104HalfEEESt5arrayIPcLm2EELi4E23TrivialOffsetCalculatorILi1EjESA_NS0_6memory12LoadWithCastILi1EEENSB_13StoreWithCastILi1EEEEEviT_T0_T2_T3_T4_T5_)
        /*0518*/ 	.word	0x0000001e


	//----- nvinfo : EIATTR_FRAME_SIZE
	.align		4
.L_267:
        /*051c*/ 	.byte	0x04, 0x11
        /*051e*/ 	.short	(.L_269 - .L_268)
	.align		4
.L_268:
        /*0520*/ 	.word	index@(_ZN2at6native27unrolled_elementwise_kernelINS0_10AbsFunctorIN3c104HalfEEESt5arrayIPcLm2EELi4E23TrivialOffsetCalculatorILi1EjESA_NS0_6memory12LoadWithCastILi1EEENSB_13StoreWithCastILi1EEEEEviT_T0_T2_T3_T4_T5_)
        /*0524*/ 	.word	0x00000000


	//----- nvinfo : EIATTR_REGCOUNT
	.align		4
.L_269:
        /*0528*/ 	.byte	0x04, 0x2f
        /*052a*/ 	.short	(.L_271 - .L_270)
	.align		4
.L_270:
        /*052c*/ 	.word	index@(_ZN2at6native18elementwise_kernelILi128ELi4EZNS0_15gpu_kernel_implINS0_10AbsFunctorIN3c104HalfEEEEEvRNS_18TensorIteratorBaseERKT_EUliE_EEviT1_)
        /*0530*/ 	.word	0x0000001a


	//----- nvinfo : EIATTR_FRAME_SIZE
	.align		4
.L_271:
        /*0534*/ 	.byte	0x04, 0x11
        /*0536*/ 	.short	(.L_273 - .L_272)
	.align		4
.L_272:
        /*0538*/ 	.word	index@(_ZN2at6native18elementwise_kernelILi128ELi4EZNS0_15gpu_kernel_implINS0_10AbsFunctorIN3c104HalfEEEEEvRNS_18TensorIteratorBaseERKT_EUliE_EEviT1_)
        /*053c*/ 	.word	0x00000000


	//----- nvinfo : EIATTR_REGCOUNT
	.align		4
.L_273:
        /*0540*/ 	.byte	0x04, 0x2f
        /*0542*/ 	.short	(.L_275 - .L_274)
	.align		4
.L_274:
        /*0544*/ 	.word	index@(_ZN2at6native29vectorized_elementwise_kernelILi8ENS0_10AbsFunctorIN3c108BFloat16EEESt5arrayIPcLm2EEEEviT0_T1_)
        /*0548*/ 	.word	0x00000020


	//----- nvinfo : EIATTR_FRAME_SIZE
	.align		4
.L_275:
        /*054c*/ 	.byte	0x04, 0x11
        /*054e*/ 	.short	(.L_277 - .L_276)
	.align		4
.L_276:
        /*0550*/ 	.word	index@(_ZN2at6native29vectorized_elementwise_kernelILi8ENS0_10AbsFunctorIN3c108BFloat16EEESt5arrayIPcLm2EEEEviT0_T1_)
        /*0554*/ 	.word	0x00000000


	//----- nvinfo : EIATTR_REGCOUNT
	.align		4
.L_277:
        /*0558*/ 	.byte	0x04, 0x2f
        /*055a*/ 	.short	(.L_279 - .L_278)
	.align		4
.L_278:
        /*055c*/ 	.word	index@(_ZN2at6native29vectorized_elementwise_kernelILi4ENS0_10AbsFunctorIN3c108BFloat16EEESt5arrayIPcLm2EEEEviT0_T1_)
        /*0560*/ 	.word	0x00000020


	//----- nvinfo : EIATTR_FRAME_SIZE
	.align		4
.L_279:
        /*0564*/ 	.byte	0x04, 0x11
        /*0566*/ 	.short	(.L_281 - .L_280)
	.align		4
.L_280:
        /*0568*/ 	.word	index@(_ZN2at6native29vectorized_elementwise_kernelILi4ENS0_10AbsFunctorIN3c108BFloat16EEESt5arrayIPcLm2EEEEviT0_T1_)
        /*056c*/ 	.word	0x00000000


	//----- nvinfo : EIATTR_REGCOUNT
	.align		4
.L_281:
        /*0570*/ 	.byte	0x04, 0x2f
        /*0572*/ 	.short	(.L_283 - .L_282)
	.align		4
.L_282:
        /*0574*/ 	.word	index@(_ZN2at6native29vectorized_elementwise_kernelILi2ENS0_10AbsFunctorIN3c108BFloat16EEESt5arrayIPcLm2EEEEviT0_T1_)
        /*0578*/ 	.word	0x00000020


	//----- nvinfo : EIATTR_FRAME_SIZE
	.align		4
.L_283:
        /*057c*/ 	.byte	0x04, 0x11
        /*057e*/ 	.short	(.L_285 - .L_284)
	.align		4
.L_284:
        /*0580*/ 	.word	index@(_ZN2at6native29vectorized_elementwise_kernelILi2ENS0_10AbsFunctorIN3c108BFloat16EEESt5arrayIPcLm2EEEEviT0_T1_)
        /*0584*/ 	.word	0x00000000


	//----- nvinfo : EIATTR_REGCOUNT
	.align		4
.L_285:
        /*0588*/ 	.byte	0x04, 0x2f
        /*058a*/ 	.short	(.L_287 - .L_286)
	.align		4
.L_286:
        /*058c*/ 	.word	index@(_ZN2at6native27unrolled_elementwise_kernelINS0_10AbsFunctorIN3c108BFloat16EEESt5arrayIPcLm2EELi4E23TrivialOffsetCalculatorILi1EjESA_NS0_6memory15LoadWithoutCastENSB_16StoreWithoutCastEEEviT_T0_T2_T3_T4_T5_)
        /*0590*/ 	.word	0x00000018


	//----- nvinfo : EIATTR_FRAME_SIZE
	.align		4
.L_287:
        /*0594*/ 	.byte	0x04, 0x11
        /*0596*/ 	.short	(.L_289 - .L_288)
	.align		4
.L_288:
        /*0598*/ 	.word	index@(_ZN2at6native27unrolled_elementwise_kernelINS0_10AbsFunctorIN3c108BFloat16EEESt5arrayIPcLm2EELi4E23TrivialOffsetCalculatorILi1EjESA_NS0_6memory15LoadWithoutCastENSB_16StoreWithoutCastEEEviT_T0_T2_T3_T4_T5_)
        /*059c*/ 	.word	0x00000000


	//----- nvinfo : EIATTR_REGCOUNT
	.align		4
.L_289:
        /*05a0*/ 	.byte	0x04, 0x2f
        /*05a2*/ 	.short	(.L_291 - .L_290)
	.align		4
.L_290:
        /*05a4*/ 	.word	index@(_ZN2at6native18elementwise_kernelILi128ELi4EZNS0_22gpu_kernel_impl_nocastINS0_10AbsFunctorIN3c108BFloat16EEEEEvRNS_18TensorIteratorBaseERKT_EUliE_EEviT1_)
        /*05a8*/ 	.word	0x00000012


	//----- nvinfo : EIATTR_FRAME_SIZE
	.align		4
.L_291:
        /*05ac*/ 	.byte	0x04, 0x11
        /*05ae*/ 	.short	(.L_293 - .L_292)
	.align		4
.L_292:
        /*05b0*/ 	.word	index@(_ZN2at6native18elementwise_kernelILi128ELi4EZNS0_22gpu_kernel_impl_nocastINS0_10AbsFunctorIN3c108BFloat16EEEEEvRNS_18TensorIteratorBaseERKT_EUliE_EEviT1_)
        /*05b4*/ 	.word	0x00000000


	//----- nvinfo : EIATTR_REGCOUNT
	.align		4
.L_293:
        /*05b8*/ 	.byte	0x04, 0x2f
        /*05ba*/ 	.short	(.L_295 - .L_294)
	.align		4
.L_294:
        /*05bc*/ 	.word	index@(_ZN2at6native27unrolled_elementwise_kernelINS0_10AbsFunctorIN3c108BFloat16EEESt5arrayIPcLm2EELi4E23TrivialOffsetCalculatorILi1EjESA_NS0_6memory12LoadWithCastILi1EEENSB_13StoreWithCastILi1EEEEEviT_T0_T2_T3_T4_T5_)
        /*05c0*/ 	.word	0x0000001c


	//----- nvinfo : EIATTR_FRAME_SIZE
	.align		4
.L_295:
        /*05c4*/ 	.byte	0x04, 0x11
        /*05c6*/ 	.short	(.L_297 - .L_296)
	.align		4
.L_296:
        /*05c8*/ 	.word	index@(_ZN2at6native27unrolled_elementwise_kernelINS0_10AbsFunctorIN3c108BFloat16EEESt5arrayIPcLm2EELi4E23TrivialOffsetCalculatorILi1EjESA_NS0_6memory12LoadWithCastILi1EEENSB_13StoreWithCastILi1EEEEEviT_T0_T2_T3_T4_T5_)
        /*05cc*/ 	.word	0x00000000


	//----- nvinfo : EIATTR_REGCOUNT
	.align		4
.L_297:
        /*05d0*/ 	.byte	0x04, 0x2f
        /*05d2*/ 	.short	(.L_299 - .L_298)
	.align		4
.L_298:
        /*05d4*/ 	.word	index@(_ZN2at6native18elementwise_kernelILi128ELi4EZNS0_15gpu_kernel_implINS0_10AbsFunctorIN3c108BFloat16EEEEEvRNS_18TensorIteratorBaseERKT_EUliE_EEviT1_)
        /*05d8*/ 	.word	0x0000001a


	//----- nvinfo : EIATTR_FRAME_SIZE
	.align		4
.L_299:
        /*05dc*/ 	.byte	0x04, 0x11
        /*05de*/ 	.short	(.L_301 - .L_300)
	.align		4
.L_300:
        /*05e0*/ 	.word	index@(_ZN2at6native18elementwise_kernelILi128ELi4EZNS0_15gpu_kernel_implINS0_10AbsFunctorIN3c108BFloat16EEEEEvRNS_18TensorIteratorBaseERKT_EUliE_EEviT1_)
        /*05e4*/ 	.word	0x00000000


	//----- nvinfo : EIATTR_REGCOUNT
	.align		4
.L_301:
        /*05e8*/ 	.byte	0x04, 0x2f
        /*05ea*/ 	.short	(.L_303 - .L_302)
	.align		4
.L_302:
        /*05ec*/ 	.word	index@(_ZN2at6native29vectorized_elementwise_kernelILi8ENS0_10AbsFunctorIbEESt5arrayIPcLm2EEEEviT0_T1_)
        /*05f0*/ 	.word	0x0000001a


	//----- nvinfo : EIATTR_FRAME_SIZE
	.align		4
.L_303:
        /*05f4*/ 	.byte	0x04, 0x11
        /*05f6*/ 	.short	(.L_305 - .L_304)
	.align		4
.L_304:
        /*05f8*/ 	.word	index@(_ZN2at6native29vectorized_elementwise_kernelILi8ENS0_10AbsFunctorIbEESt5arrayIPcLm2EEEEviT0_T1_)
        /*05fc*/ 	.word	0x00000000


	//----- nvinfo : EIATTR_REGCOUNT
	.align		4
.L_305:
        /*0600*/ 	.byte	0x04, 0x2f
        /*0602*/ 	.short	(.L_307 - .L_306)
	.align		4
.L_306:
        /*0604*/ 	.word	index@(_ZN2at6native29vectorized_elementwise_kernelILi4ENS0_10AbsFunctorIbEESt5arrayIPcLm2EEEEviT0_T1_)
        /*0608*/ 	.word	0x0000001a


	//----- nvinfo : EIATTR_FRAME_SIZE
	.align		4
.L_307:
        /*060c*/ 	.byte	0x04, 0x11
        /*060e*/ 	.short	(.L_309 - .L_308)
	.align		4
.L_308:
        /*0610*/ 	.word	index@(_ZN2at6native29vectorized_elementwise_kernelILi4ENS0_10AbsFunctorIbEESt5arrayIPcLm2EEEEviT0_T1_)
        /*0614*/ 	.word	0x00000000


	//----- nvinfo : EIATTR_REGCOUNT
	.align		4
.L_309:
        /*0618*/ 	.byte	0x04, 0x2f
        /*061a*/ 	.short	(.L_311 - .L_310)
	.align		4
.L_310:
        /*061c*/ 	.word	index@(_ZN2at6native29vectorized_elementwise_kernelILi2ENS0_10AbsFunctorIbEESt5arrayIPcLm2EEEEviT0_T1_)
        /*0620*/ 	.word	0x0000001a


	//----- nvinfo : EIATTR_FRAME_SIZE
	.align		4
.L_311:
        /*0624*/ 	.byte	0x04, 0x11
        /*0626*/ 	.short	(.L_313 - .L_312)
	.align		4
.L_312:
        /*0628*/ 	.word	index@(_ZN2at6native29vectorized_elementwise_kernelILi2ENS0_10AbsFunctorIbEESt5arrayIPcLm2EEEEviT0_T1_)
        /*062c*/ 	.word	0x00000000


	//----- nvinfo : EIATTR_REGCOUNT
	.align		4
.L_313:
        /*0630*/ 	.byte	0x04, 0x2f
        /*0632*/ 	.short	(.L_315 - .L_314)
	.align		4
.L_314:
        /*0634*/ 	.word	index@(_ZN2at6native27unrolled_elementwise_kernelINS0_10AbsFunctorIbEESt5arrayIPcLm2EELi4E23TrivialOffsetCalculatorILi1EjES8_NS0_6memory15LoadWithoutCastENS9_16StoreWithoutCastEEEviT_T0_T2_T3_T4_T5_)
        /*0638*/ 	.word	0x00000014


	//----- nvinfo : EIATTR_FRAME_SIZE
	.align		4
.L_315:
        /*063c*/ 	.byte	0x04, 0x11
        /*063e*/ 	.short	(.L_317 - .L_316)
	.align		4
.L_316:
        /*0640*/ 	.word	index@(_ZN2at6native27unrolled_elementwise_kernelINS0_10AbsFunctorIbEESt5arrayIPcLm2EELi4E23TrivialOffsetCalculatorILi1EjES8_NS0_6memory15LoadWithoutCastENS9_16StoreWithoutCastEEEviT_T0_T2_T3_T4_T5_)
        /*0644*/ 	.word	0x00000000


	//----- nvinfo : EIATTR_REGCOUNT
	.align		4
.L_317:
        /*0648*/ 	.byte	0x04, 0x2f
        /*064a*/ 	.short	(.L_319 - .L_318)
	.align		4
.L_318:
        /*064c*/ 	.word	index@(_ZN2at6native18elementwise_kernelILi128ELi4EZNS0_22gpu_kernel_impl_nocastINS0_10AbsFunctorIbEEEEvRNS_18TensorIteratorBaseERKT_EUliE_EEviT1_)
        /*0650*/ 	.word	0x00000012


	//----- nvinfo : EIATTR_FRAME_SIZE
	.align		4
.L_319:
        /*0654*/ 	.byte	0x04, 0x11
        /*0656*/ 	.short	(.L_321 - .L_320)
	.align		4
.L_320:
        /*0658*/ 	.word	index@(_ZN2at6native18elementwise_kernelILi128ELi4EZNS0_22gpu_kernel_impl_nocastINS0_10AbsFunctorIbEEEEvRNS_18TensorIteratorBaseERKT_EUliE_EEviT1_)
        /*065c*/ 	.word	0x00000000


	//----- nvinfo : EIATTR_REGCOUNT
	.align		4
.L_321:
        /*0660*/ 	.byte	0x04, 0x2f
        /*0662*/ 	.short	(.L_323 - .L_322)
	.align		4
.L_322:
        /*0664*/ 	.word	index@(_ZN2at6native27unrolled_elementwise_kernelINS0_10AbsFunctorIbEESt5arrayIPcLm2EELi4E23TrivialOffsetCalculatorILi1EjES8_NS0_6memory12LoadWithCastILi1EEENS9_13StoreWithCastILi1EEEEEviT_T0_T2_T3_T4_T5_)
        /*0668*/ 	.word	0x0000001c


	//----- nvinfo : EIATTR_FRAME_SIZE
	.align		4
.L_323:
        /*066c*/ 	.byte	0x04, 0x11
        /*066e*/ 	.short	(.L_325 - .L_324)
	.align		4
.L_324:
        /*0670*/ 	.word	index@(_ZN2at6native27unrolled_elementwise_kernelINS0_10AbsFunctorIbEESt5arrayIPcLm2EELi4E23TrivialOffsetCalculatorILi1EjES8_NS0_6memory12LoadWithCastILi1EEENS9_13StoreWithCastILi1EEEEEviT_T0_T2_T3_T4_T5_)
        /*0674*/ 	.word	0x00000000


	//----- nvinfo : EIATTR_REGCOUNT
	.align		4
.L_325:
        /*0678*/ 	.byte	0x04, 0x2f
        /*067a*/ 	.short	(.L_327 - .L_326)
	.align		4
.L_326:
        /*067c*/ 	.word	index@(_ZN2at6native18elementwise_kernelILi128ELi4EZNS0_15gpu_kernel_implINS0_10AbsFunctorIbEEEEvRNS_18TensorIteratorBaseERKT_EUliE_EEviT1_)
        /*0680*/ 	.word	0x0000001a


	//----- nvinfo : EIATTR_FRAME_SIZE
	.align		4
.L_327:
        /*0684*/ 	.byte	0x04, 0x11
        /*0686*/ 	.short	(.L_329 - .L_328)
	.align		4
.L_328:
        /*0688*/ 	.word	index@(_ZN2at6native18elementwise_kernelILi128ELi4EZNS0_15gpu_kernel_implINS0_10AbsFunctorIbEEEEvRNS_18TensorIteratorBaseERKT_EUliE_EEviT1_)
        /*068c*/ 	.word	0x00000000


	//----- nvinfo : EIATTR_MIN_STACK_SIZE
	.align		4
.L_329:
        /*0690*/ 	.byte	0x04, 0x12
        /*0692*/ 	.short	(.L_331 - .L_330)
	.align		4
.L_330:
        /*0694*/ 	.word	index@(_ZN2at6native18elementwise_kernelILi128ELi4EZNS0_15gpu_kernel_implINS0_10AbsFunctorIbEEEEvRNS_18TensorIteratorBaseERKT_EUliE_EEviT1_)
        /*0698*/ 	.word	0x00000000


	//----- nvinfo : EIATTR_MIN_STACK_SIZE
	.align		4
.L_331:
        /*069c*/ 	.byte	0x04, 0x12
        /*069e*/ 	.short	(.L_333 - .L_332)
	.align		4
.L_332:
        /*06a0*/ 	.word	index@(_ZN2at6native27unrolled_elementwise_kernelINS0_10AbsFunctorIbEESt5arrayIPcLm2EELi4E23TrivialOffsetCalculatorILi1EjES8_NS0_6memory12LoadWithCastILi1EEENS9_13StoreWithCastILi1EEEEEviT_T0_T2_T3_T4_T5_)
        /*06a4*/ 	.word	0x00000000


	//----- nvinfo : EIATTR_MIN_STACK_SIZE
	.align		4
.L_333:
        /*06a8*/ 	.byte	0x04, 0x12
        /*06aa*/ 	.short	(.L_335 - .L_334)
	.align		4
.L_334:
        /*06ac*/ 	.word	index@(_ZN2at6native18elementwise_kernelILi128ELi4EZNS0_22gpu_kernel_impl_nocastINS0_10AbsFunctorIbEEEEvRNS_18TensorIteratorBaseERKT_EUliE_EEviT1_)
        /*06b0*/ 	.word	0x00000000


	//----- nvinfo : EIATTR_MIN_STACK_SIZE
	.align		4
.L_335:
        /*06b4*/ 	.byte	0x04, 0x12
        /*06b6*/ 	.short	(.L_337 - .L_336)
	.align		4
.L_336:
        /*06b8*/ 	.word	index@(_ZN2at6native27unrolled_elementwise_kernelINS0_10AbsFunctorIbEESt5arrayIPcLm2EELi4E23TrivialOffsetCalculatorILi1EjES8_NS0_6memory15LoadWithoutCastENS9_16StoreWithoutCastEEEviT_T0_T2_T3_T4_T5_)
        /*06bc*/ 	.word	0x00000000


	//----- nvinfo : EIATTR_MIN_STACK_SIZE
	.align		4
.L_337:
        /*06c0*/ 	.byte	0x04, 0x12
        /*06c2*/ 	.short	(.L_339 - .L_338)
	.align		4
.L_338:
        /*06c4*/ 	.word	index@(_ZN2at6native29vectorized_elementwise_kernelILi2ENS0_10AbsFunctorIbEESt5arrayIPcLm2EEEEviT0_T1_)
        /*06c8*/ 	.word	0x00000000


	//----- nvinfo : EIATTR_MIN_STACK_SIZE
	.align		4
.L_339:
        /*06cc*/ 	.byte	0x04, 0x12
        /*06ce*/ 	.short	(.L_341 - .L_340)
	.align		4
.L_340:
        /*06d0*/ 	.word	index@(_ZN2at6native29vectorized_elementwise_kernelILi4ENS0_10AbsFunctorIbEESt5arrayIPcLm2EEEEviT0_T1_)
        /*06d4*/ 	.word	0x00000000


	//----- nvinfo : EIATTR_MIN_STACK_SIZE
	.align		4
.L_341:
        /*06d8*/ 	.byte	0x04, 0x12
        /*06da*/ 	.short	(.L_343 - .L_342)
	.align		4
.L_342:
        /*06dc*/ 	.word	index@(_ZN2at6native29vectorized_elementwise_kernelILi8ENS0_10AbsFunctorIbEESt5arrayIPcLm2EEEEviT0_T1_)
        /*06e0*/ 	.word	0x00000000


	//----- nvinfo : EIATTR_MIN_STACK_SIZE
	.align		4
.L_343:
        /*06e4*/ 	.byte	0x04, 0x12
        /*06e6*/ 	.short	(.L_345 - .L_344)
	.align		4
.L_344:
        /*06e8*/ 	.word	index@(_ZN2at6native18elementwise_kernelILi128ELi4EZNS0_15gpu_kernel_implINS0_10AbsFunctorIN3c108BFloat16EEEEEvRNS_18TensorIteratorBaseERKT_EUliE_EEviT1_)
        /*06ec*/ 	.word	0x00000000


	//----- nvinfo : EIATTR_MIN_STACK_SIZE
	.align		4
.L_345:
        /*06f0*/ 	.byte	0x04, 0x12
        /*06f2*/ 	.short	(.L_347 - .L_346)
	.align		4
.L_346:
        /*06f4*/ 	.word	index@(_ZN2at6native27unrolled_elementwise_kernelINS0_10AbsFunctorIN3c108BFloat16EEESt5arrayIPcLm2EELi4E23TrivialOffsetCalculatorILi1EjESA_NS0_6memory12LoadWithCastILi1EEENSB_13StoreWithCastILi1EEEEEviT_T0_T2_T3_T4_T5_)
        /*06f8*/ 	.word	0x00000000


	//----- nvinfo : EIATTR_MIN_STACK_SIZE
	.align		4
.L_347:
        /*06fc*/ 	.byte	0x04, 0x12
        /*06fe*/ 	.short	(.L_349 - .L_348)
	.align		4
.L_348:
        /*0700*/ 	.word	index@(_ZN2at6native18elementwise_kernelILi128ELi4EZNS0_22gpu_kernel_impl_nocastINS0_10AbsFunctorIN3c108BFloat16EEEEEvRNS_18TensorIteratorBaseERKT_EUliE_EEviT1_)
        /*0704*/ 	.word	0x00000000


	//----- nvinfo : EIATTR_MIN_STACK_SIZE
	.align		4
.L_349:
        /*0708*/ 	.byte	0x04, 0x12
        /*070a*/ 	.short	(.L_351 - .L_350)
	.align		4
.L_350:
        /*070c*/ 	.word	index@(_ZN2at6native27unrolled_elementwise_kernelINS0_10AbsFunctorIN3c108BFloat16EEESt5arrayIPcLm2EELi4E23TrivialOffsetCalculatorILi1EjESA_NS0_6memory15LoadWithoutCastENSB_16StoreWithoutCastEEEviT_T0_T2_T3_T4_T5_)
        /*0710*/ 	.word	0x00000000


	//----- nvinfo : EIATTR_MIN_STACK_SIZE
	.align		4
.L_351:
        /*0714*/ 	.byte	0x04, 0x12
        /*0716*/ 	.short	(.L_353 - .L_352)
	.align		4
.L_352:
        /*0718*/ 	.word	index@(_ZN2at6native29vectorized_elementwise_kernelILi2ENS0_10AbsFunctorIN3c108BFloat16EEESt5arrayIPcLm2EEEEviT0_T1_)
        /*071c*/ 	.word	0x00000000


	//----- nvinfo : EIATTR_MIN_STACK_SIZE
	.align		4
.L_353:
        /*0720*/ 	.byte	0x04, 0x12
        /*0722*/ 	.short	(.L_355 - .L_354)
	.align		4
.L_354:
        /*0724*/ 	.word	index@(_ZN2at6native29vectorized_elementwise_kernelILi4ENS0_10AbsFunctorIN3c108BFloat16EEESt5arrayIPcLm2EEEEviT0_T1_)
        /*0728*/ 	.word	0x00000000


	//----- nvinfo : EIATTR_MIN_STACK_SIZE
	.align		4
.L_355:
        /*072c*/ 	.byte	0x04, 0x12
        /*072e*/ 	.short	(.L_357 - .L_356)
	.align		4
.L_356:
        /*0730*/ 	.word	index@(_ZN2at6native29vectorized_elementwise_kernelILi8ENS0_10AbsFunctorIN3c108BFloat16EEESt5arrayIPcLm2EEEEviT0_T1_)
        /*0734*/ 	.word	0x00000000


	//----- nvinfo : EIATTR_MIN_STACK_SIZE
	.align		4
.L_357:
        /*0738*/ 	.byte	0x04, 0x12
        /*073a*/ 	.short	(.L_359 - .L_358)
	.align		4
.L_358:
        /*073c*/ 	.word	index@(_ZN2at6native18elementwise_kernelILi128ELi4EZNS0_15gpu_kernel_implINS0_10AbsFunctorIN3c104HalfEEEEEvRNS_18TensorIteratorBaseERKT_EUliE_EEviT1_)
        /*0740*/ 	.word	0x00000000


	//----- nvinfo : EIATTR_MIN_STACK_SIZE
	.align		4
.L_359:
        /*0744*/ 	.byte	0x04, 0x12
        /*0746*/ 	.short	(.L_361 - .L_360)
	.align		4
.L_360:
        /*0748*/ 	.word	index@(_ZN2at6native27unrolled_elementwise_kernelINS0_10AbsFunctorIN3c104HalfEEESt5arrayIPcLm2EELi4E23TrivialOffsetCalculatorILi1EjESA_NS0_6memory12LoadWithCastILi1EEENSB_13StoreWithCastILi1EEEEEviT_T0_T2_T3_T4_T5_)
        /*074c*/ 	.word	0x00000000


	//----- nvinfo : EIATTR_MIN_STACK_SIZE
	.align		4
.L_361:
        /*0750*/ 	.byte	0x04, 0x12
        /*0752*/ 	.short	(.L_363 - .L_362)
	.align		4
.L_362:
        /*0754*/ 	.word	index@(_ZN2at6native18elementwise_kernelILi128ELi4EZNS0_22gpu_kernel_impl_nocastINS0_10AbsFunctorIN3c104HalfEEEEEvRNS_18TensorIteratorBaseERKT_EUliE_EEviT1_)
        /*0758*/ 	.word	0x00000000


	//----- nvinfo : EIATTR_MIN_STACK_SIZE
	.align		4
.L_363:
        /*075c*/ 	.byte	0x04, 0x12
        /*075e*/ 	.short	(.L_365 - .L_364)
	.align		4
.L_364:
        /*0760*/ 	.word	index@(_ZN2at6native27unrolled_elementwise_kernelINS0_10AbsFunctorIN3c104HalfEEESt5arrayIPcLm2EELi4E23TrivialOffsetCalculatorILi1EjESA_NS0_6memory15LoadWithoutCastENSB_16StoreWithoutCastEEEviT_T0_T2_T3_T4_T5_)
        /*0764*/ 	.word	0x00000000


	//----- nvinfo : EIATTR_MIN_STACK_SIZE
	.align		4
.L_365:
        /*0768*/ 	.byte	0x04, 0x12
        /*076a*/ 	.short	(.L_367 - .L_366)
	.align		4
.L_366:
        /*076c*/ 	.word	index@(_ZN2at6native29vectorized_elementwise_kernelILi2ENS0_10AbsFunctorIN3c104HalfEEESt5arrayIPcLm2EEEEviT0_T1_)
        /*0770*/ 	.word	0x00000000


	//----- nvinfo : EIATTR_MIN_STACK_SIZE
	.align		4
.L_367:
        /*0774*/ 	.byte	0x04, 0x12
        /*0776*/ 	.short	(.L_369 - .L_368)
	.align		4
.L_368:
        /*0778*/ 	.word	index@(_ZN2at6native29vectorized_elementwise_kernelILi4ENS0_10AbsFunctorIN3c104HalfEEESt5arrayIPcLm2EEEEviT0_T1_)
        /*077c*/ 	.word	0x00000000


	//----- nvinfo : EIATTR_MIN_STACK_SIZE
	.align		4
.L_369:
        /*0780*/ 	.byte	0x04, 0x12
        /*0782*/ 	.short	(.L_371 - .L_370)
	.align		4
.L_370:
        /*0784*/ 	.word	index@(_ZN2at6native29vectorized_elementwise_kernelILi8ENS0_10AbsFunctorIN3c104HalfEEESt5arrayIPcLm2EEEEviT0_T1_)
        /*0788*/ 	.word	0x00000000


	//----- nvinfo : EIATTR_MIN_STACK_SIZE
	.align		4
.L_371:
        /*078c*/ 	.byte	0x04, 0x12
        /*078e*/ 	.short	(.L_373 - .L_372)
	.align		4
.L_372:
        /*0790*/ 	.word	index@(_ZN2at6native18elementwise_kernelILi128ELi4EZNS0_15gpu_kernel_implINS0_10AbsFunctorIfEEEEvRNS_18TensorIteratorBaseERKT_EUliE_EEviT1_)
        /*0794*/ 	.word	0x00000000


	//----- nvinfo : EIATTR_MIN_STACK_SIZE
	.align		4
.L_373:
        /*0798*/ 	.byte	0x04, 0x12
        /*079a*/ 	.short	(.L_375 - .L_374)
	.align		4
.L_374:
        /*079c*/ 	.word	index@(_ZN2at6native27unrolled_elementwise_kernelINS0_10AbsFunctorIfEESt5arrayIPcLm2EELi4E23TrivialOffsetCalculatorILi1EjES8_NS0_6memory12LoadWithCastILi1EEENS9_13StoreWithCastILi1EEEEEviT_T0_T2_T3_T4_T5_)
        /*07a0*/ 	.word	0x00000000


	//----- nvinfo : EIATTR_MIN_STACK_SIZE
	.align		4
.L_375:
        /*07a4*/ 	.byte	0x04, 0x12
        /*07a6*/ 	.short	(.L_377 - .L_376)
	.align		4
.L_376:
        /*07a8*/ 	.word	index@(_ZN2at6native18elementwise_kernelILi128ELi2EZNS0_22gpu_kernel_impl_nocastINS0_10AbsFunctorIfEEEEvRNS_18TensorIteratorBaseERKT_EUliE_EEviT1_)
        /*07ac*/ 	.word	0x00000000


	//----- nvinfo : EIATTR_MIN_STACK_SIZE
	.align		4
.L_377:
        /*07b0*/ 	.byte	0x04, 0x12
        /*07b2*/ 	.short	(.L_379 - .L_378)
	.align		4
.L_378:
        /*07b4*/ 	.word	index@(_ZN2at6native27unrolled_elementwise_kernelINS0_10AbsFunctorIfEESt5arrayIPcLm2EELi4E23TrivialOffsetCalculatorILi1EjES8_NS0_6memory15LoadWithoutCastENS9_16StoreWithoutCastEEEviT_T0_T2_T3_T4_T5_)
        /*07b8*/ 	.word	0x00000000


	//----- nvinfo : EIATTR_MIN_STACK_SIZE
	.align		4
.L_379:
        /*07bc*/ 	.byte	0x04, 0x12
        /*07be*/ 	.short	(.L_381 - .L_380)
	.align		4
.L_380:
        /*07c0*/ 	.word	index@(_ZN2at6native29vectorized_elementwise_kernelILi2ENS0_10AbsFunctorIfEESt5arrayIPcLm2EEEEviT0_T1_)
        /*07c4*/ 	.word	0x00000000


	//----- nvinfo : EIATTR_MIN_STACK_SIZE
	.align		4
.L_381:
        /*07c8*/ 	.byte	0x04, 0x12
        /*07ca*/ 	.short	(.L_383 - .L_382)
	.align		4
.L_382:
        /*07cc*/ 	.word	index@(_ZN2at6native29vectorized_elementwise_kernelILi4ENS0_10AbsFunctorIfEESt5arrayIPcLm2EEEEviT0_T1_)
        /*07d0*/ 	.word	0x00000000


	//----- nvinfo : EIATTR_MIN_STACK_SIZE
	.align		4
.L_383:
        /*07d4*/ 	.byte	0x04, 0x12
        /*07d6*/ 	.short	(.L_385 - .L_384)
	.align		4
.L_384:
        /*07d8*/ 	.word	index@(_ZN2at6native29vectorized_elementwise_kernelILi8ENS0_10AbsFunctorIfEESt5arrayIPcLm2EEEEviT0_T1_)
        /*07dc*/ 	.word	0x00000000


	//----- nvinfo : EIATTR_MIN_STACK_SIZE
	.align		4
.L_385:
        /*07e0*/ 	.byte	0x04, 0x12
        /*07e2*/ 	.short	(.L_387 - .L_386)
	.align		4
.L_386:
        /*07e4*/ 	.word	index@(_ZN2at6native18elementwise_kernelILi128ELi4EZNS0_15gpu_kernel_implINS0_10AbsFunctorIdEEEEvRNS_18TensorIteratorBaseERKT_EUliE_EEviT1_)
        /*07e8*/ 	.word	0x00000000


	//----- nvinfo : EIATTR_MIN_STACK_SIZE
	.align		4
.L_387:
        /*07ec*/ 	.byte	0x04, 0x12
        /*07ee*/ 	.short	(.L_389 - .L_388)
	.align		4
.L_388:
        /*07f0*/ 	.word	index@(_ZN2at6native27unrolled_elementwise_kernelINS0_10AbsFunctorIdEESt5arrayIPcLm2EELi4E23TrivialOffsetCalculatorILi1EjES8_NS0_6memory12LoadWithCastILi1EEENS9_13StoreWithCastILi1EEEEEviT_T0_T2_T3_T4_T5_)
        /*07f4*/ 	.word	0x00000000


	//----- nvinfo : EIATTR_MIN_STACK_SIZE
	.align		4
.L_389:
        /*07f8*/ 	.byte	0x04, 0x12
        /*07fa*/ 	.short	(.L_391 - .L_390)
	.align		4
.L_390:
        /*07fc*/ 	.word	index@(_ZN2at6native18elementwise_kernelILi128ELi2EZNS0_22gpu_kernel_impl_nocastINS0_10AbsFunctorIdEEEEvRNS_18TensorIteratorBaseERKT_EUliE_EEviT1_)
        /*0800*/ 	.word	0x00000000


	//----- nvinfo : EIATTR_MIN_STACK_SIZE
	.align		4
.L_391:
        /*0804*/ 	.byte	0x04, 0x12
        /*0806*/ 	.short	(.L_393 - .L_392)
	.align		4
.L_392:
        /*0808*/ 	.word	index@(_ZN2at6native27unrolled_elementwise_kernelINS0_10AbsFunctorIdEESt5arrayIPcLm2EELi4E23TrivialOffsetCalculatorILi1EjES8_NS0_6memory15LoadWithoutCastENS9_16StoreWithoutCastEEEviT_T0_T2_T3_T4_T5_)
        /*080c*/ 	.word	0x00000000


	//----- nvinfo : EIATTR_MIN_STACK_SIZE
	.align		4
.L_393:
        /*0810*/ 	.byte	0x04, 0x12
        /*0812*/ 	.short	(.L_395 - .L_394)
	.align		4
.L_394:
        /*0814*/ 	.word	index@(_ZN2at6native29vectorized_elementwise_kernelILi2ENS0_10AbsFunctorIdEESt5arrayIPcLm2EEEEviT0_T1_)
        /*0818*/ 	.word	0x00000000


	//----- nvinfo : EIATTR_MIN_STACK_SIZE
	.align		4
.L_395:
        /*081c*/ 	.byte	0x04, 0x12
        /*081e*/ 	.short	(.L_397 - .L_396)
	.align		4
.L_396:
        /*0820*/ 	.word	index@(_ZN2at6native29vectorized_elementwise_kernelILi4ENS0_10AbsFunctorIdEESt5arrayIPcLm2EEEEviT0_T1_)
        /*0824*/ 	.word	0x00000000


	//----- nvinfo : EIATTR_MIN_STACK_SIZE
	.align		4
.L_397:
        /*0828*/ 	.byte	0x04, 0x12
        /*082a*/ 	.short	(.L_399 - .L_398)
	.align		4
.L_398:
        /*082c*/ 	.word	index@(_ZN2at6native29vectorized_elementwise_kernelILi8ENS0_10AbsFunctorIdEESt5arrayIPcLm2EEEEviT0_T1_)
        /*0830*/ 	.word	0x00000000


	//----- nvinfo : EIATTR_MIN_STACK_SIZE
	.align		4
.L_399:
        /*0834*/ 	.byte	0x04, 0x12
        /*0836*/ 	.short	(.L_401 - .L_400)
	.align		4
.L_400:
        /*0838*/ 	.word	index@(_ZN2at6native18elementwise_kernelILi128ELi4EZNS0_15gpu_kernel_implINS0_10AbsFunctorIsEEEEvRNS_18TensorIteratorBaseERKT_EUliE_EEviT1_)
        /*083c*/ 	.word	0x00000000


	//----- nvinfo : EIATTR_MIN_STACK_SIZE
	.align		4
.L_401:
        /*0840*/ 	.byte	0x04, 0x12
        /*0842*/ 	.short	(.L_403 - .L_402)
	.align		4
.L_402:
        /*0844*/ 	.word	index@(_ZN2at6native27unrolled_elementwise_kernelINS0_10AbsFunctorIsEESt5arrayIPcLm2EELi4E23TrivialOffsetCalculatorILi1EjES8_NS0_6memory12LoadWithCastILi1EEENS9_13StoreWithCastILi1EEEEEviT_T0_T2_T3_T4_T5_)
        /*0848*/ 	.word	0x00000000


	//----- nvinfo : EIATTR_MIN_STACK_SIZE
	.align		4
.L_403:
        /*084c*/ 	.byte	0x04, 0x12
        /*084e*/ 	.short	(.L_405 - .L_404)
	.align		4
.L_404:
        /*0850*/ 	.word	index@(_ZN2at6native18elementwise_kernelILi128ELi4EZNS0_22gpu_kernel_impl_nocastINS0_10AbsFunctorIsEEEEvRNS_18TensorIteratorBaseERKT_EUliE_EEviT1_)
        /*0854*/ 	.word	0x00000000


	//----- nvinfo : EIATTR_MIN_STACK_SIZE
	.align		4
.L_405:
        /*0858*/ 	.byte	0x04, 0x12
        /*085a*/ 	.short	(.L_407 - .L_406)
	.align		4
.L_406:
        /*085c*/ 	.word	index@(_ZN2at6native27unrolled_elementwise_kernelINS0_10AbsFunctorIsEESt5arrayIPcLm2EELi4E23TrivialOffsetCalculatorILi1EjES8_NS0_6memory15LoadWithoutCastENS9_16StoreWithoutCastEEEviT_T0_T2_T3_T4_T5_)
        /*0860*/ 	.word	0x00000000


	//----- nvinfo : EIATTR_MIN_STACK_SIZE
	.align		4
.L_407:
        /*0864*/ 	.byte	0x04, 0x12
        /*0866*/ 	.short	(.L_409 - .L_408)
	.align		4
.L_408:
        /*0868*/ 	.word	index@(_ZN2at6native29vectorized_elementwise_kernelILi2ENS0_10AbsFunctorIsEESt5arrayIPcLm2EEEEviT0_T1_)
        /*086c*/ 	.word	0x00000000


	//----- nvinfo : EIATTR_MIN_STACK_SIZE
	.align		4
.L_409:
        /*0870*/ 	.byte	0x04, 0x12
        /*0872*/ 	.short	(.L_411 - .L_410)
	.align		4
.L_410:
        /*0874*/ 	.word	index@(_ZN2at6native29vectorized_elementwise_kernelILi4ENS0_10AbsFunctorIsEESt5arrayIPcLm2EEEEviT0_T1_)
        /*0878*/ 	.word	0x00000000


	//----- nvinfo : EIATTR_MIN_STACK_SIZE
	.align		4
.L_411:
        /*087c*/ 	.byte	0x04, 0x12
        /*087e*/ 	.short	(.L_413 - .L_412)
	.align		4
.L_412:
        /*0880*/ 	.word	index@(_ZN2at6native29vectorized_elementwise_kernelILi8ENS0_10AbsFunctorIsEESt5arrayIPcLm2EEEEviT0_T1_)
        /*0884*/ 	.word	0x00000000


	//----- nvinfo : EIATTR_MIN_STACK_SIZE
	.align		4
.L_413:
        /*0888*/ 	.byte	0x04, 0x12
        /*088a*/ 	.short	(.L_415 - .L_414)
	.align		4
.L_414:
        /*088c*/ 	.word	index@(_ZN2at6native18elementwise_kernelILi128ELi4EZNS0_15gpu_kernel_implINS0_10AbsFunctorIlEEEEvRNS_18TensorIteratorBaseERKT_EUliE_EEviT1_)
        /*0890*/ 	.word	0x00000000


	//----- nvinfo : EIATTR_MIN_STACK_SIZE
	.align		4
.L_415:
        /*0894*/ 	.byte	0x04, 0x12
        /*0896*/ 	.short	(.L_417 - .L_416)
	.align		4
.L_416:
        /*0898*/ 	.word	index@(_ZN2at6native27unrolled_elementwise_kernelINS0_10AbsFunctorIlEESt5arrayIPcLm2EELi4E23TrivialOffsetCalculatorILi1EjES8_NS0_6memory12LoadWithCastILi1EEENS9_13StoreWithCastILi1EEEEEviT_T0_T2_T3_T4_T5_)
        /*089c*/ 	.word	0x00000000


	//----- nvinfo : EIATTR_MIN_STACK_SIZE
	.align		4
.L_417:
        /*08a0*/ 	.byte	0x04, 0x12
        /*08a2*/ 	.short	(.L_419 - .L_418)
	.align		4
.L_418:
        /*08a4*/ 	.word	index@(_ZN2at6native18elementwise_kernelILi128ELi2EZNS0_22gpu_kernel_impl_nocastINS0_10AbsFunctorIlEEEEvRNS_18TensorIteratorBaseERKT_EUliE_EEviT1_)
        /*08a8*/ 	.word	0x00000000


	//----- nvinfo : EIATTR_MIN_STACK_SIZE
	.align		4
.L_419:
        /*08ac*/ 	.byte	0x04, 0x12
        /*08ae*/ 	.short	(.L_421 - .L_420)
	.align		4
.L_420:
        /*08b0*/ 	.word	index@(_ZN2at6native27unrolled_elementwise_kernelINS0_10AbsFunctorIlEESt5arrayIPcLm2EELi4E23TrivialOffsetCalculatorILi1EjES8_NS0_6memory15LoadWithoutCastENS9_16StoreWithoutCastEEEviT_T0_T2_T3_T4_T5_)
        /*08b4*/ 	.word	0x00000000


	//----- nvinfo : EIATTR_MIN_STACK_SIZE
	.align		4
.L_421:
        /*08b8*/ 	.byte	0x04, 0x12
        /*08ba*/ 	.short	(.L_423 - .L_422)
	.align		4
.L_422:
        /*08bc*/ 	.word	index@(_ZN2at6native29vectorized_elementwise_kernelILi2ENS0_10AbsFunctorIlEESt5arrayIPcLm2EEEEviT0_T1_)
        /*08c0*/ 	.word	0x00000000


	//----- nvinfo : EIATTR_MIN_STACK_SIZE
	.align		4
.L_423:
        /*08c4*/ 	.byte	0x04, 0x12
        /*08c6*/ 	.short	(.L_425 - .L_424)
	.align		4
.L_424:
        /*08c8*/ 	.word	index@(_ZN2at6native29vectorized_elementwise_kernelILi4ENS0_10AbsFunctorIlEESt5arrayIPcLm2EEEEviT0_T1_)
        /*08cc*/ 	.word	0x00000000


	//----- nvinfo : EIATTR_MIN_STACK_SIZE
	.align		4
.L_425:
        /*08d0*/ 	.byte	0x04, 0x12
        /*08d2*/ 	.short	(.L_427 - .L_426)
	.align		4
.L_426:
        /*08d4*/ 	.word	index@(_ZN2at6native29vectorized_elementwise_kernelILi8ENS0_10AbsFunctorIlEESt5arrayIPcLm2EEEEviT0_T1_)
        /*08d8*/ 	.word	0x00000000


	//----- nvinfo : EIATTR_MIN_STACK_SIZE
	.align		4
.L_427:
        /*08dc*/ 	.byte	0x04, 0x12
        /*08de*/ 	.short	(.L_429 - .L_428)
	.align		4
.L_428:
        /*08e0*/ 	.word	index@(_ZN2at6native18elementwise_kernelILi128ELi4EZNS0_15gpu_kernel_implINS0_10AbsFunctorIiEEEEvRNS_18TensorIteratorBaseERKT_EUliE_EEviT1_)
        /*08e4*/ 	.word	0x00000000


	//----- nvinfo : EIATTR_MIN_STACK_SIZE
	.align		4
.L_429:
        /*08e8*/ 	.byte	0x04, 0x12
        /*08ea*/ 	.short	(.L_431 - .L_430)
	.align		4
.L_430:
        /*08ec*/ 	.word	index@(_ZN2at6native27unrolled_elementwise_kernelINS0_10AbsFunctorIiEESt5arrayIPcLm2EELi4E23TrivialOffsetCalculatorILi1EjES8_NS0_6memory12LoadWithCastILi1EEENS9_13StoreWithCastILi1EEEEEviT_T0_T2_T3_T4_T5_)
        /*08f0*/ 	.word	0x00000000


	//----- nvinfo : EIATTR_MIN_STACK_SIZE
	.align		4
.L_431:
        /*08f4*/ 	.byte	0x04, 0x12
        /*08f6*/ 	.short	(.L_433 - .L_432)
	.align		4
.L_432:
        /*08f8*/ 	.word	index@(_ZN2at6native18elementwise_kernelILi128ELi2EZNS0_22gpu_kernel_impl_nocastINS0_10AbsFunctorIiEEEEvRNS_18TensorIteratorBaseERKT_EUliE_EEviT1_)
        /*08fc*/ 	.word	0x00000000


	//----- nvinfo : EIATTR_MIN_STACK_SIZE
	.align		4
.L_433:
        /*0900*/ 	.byte	0x04, 0x12
        /*0902*/ 	.short	(.L_435 - .L_434)
	.align		4
.L_434:
        /*0904*/ 	.word	index@(_ZN2at6native27unrolled_elementwise_kernelINS0_10AbsFunctorIiEESt5arrayIPcLm2EELi4E23TrivialOffsetCalculatorILi1EjES8_NS0_6memory15LoadWithoutCastENS9_16StoreWithoutCastEEEviT_T0_T2_T3_T4_T5_)
        /*0908*/ 	.word	0x00000000


	//----- nvinfo : EIATTR_MIN_STACK_SIZE
	.align		4
.L_435:
        /*090c*/ 	.byte	0x04, 0x12
        /*090e*/ 	.short	(.L_437 - .L_436)
	.align		4
.L_436:
        /*0910*/ 	.word	index@(_ZN2at6native29vectorized_elementwise_kernelILi2ENS0_10AbsFunctorIiEESt5arrayIPcLm2EEEEviT0_T1_)
        /*0914*/ 	.word	0x00000000


	//----- nvinfo : EIATTR_MIN_STACK_SIZE
	.align		4
.L_437:
        /*0918*/ 	.byte	0x04, 0x12
        /*091a*/ 	.short	(.L_439 - .L_438)
	.align		4
.L_438:
        /*091c*/ 	.word	index@(_ZN2at6native29vectorized_elementwise_kernelILi4ENS0_10AbsFunctorIiEESt5arrayIPcLm2EEEEviT0_T1_)
        /*0920*/ 	.word	0x00000000


	//----- nvinfo : EIATTR_MIN_STACK_SIZE
	.align		4
.L_439:
        /*0924*/ 	.byte	0x04, 0x12
        /*0926*/ 	.short	(.L_441 - .L_440)
	.align		4
.L_440:
        /*0928*/ 	.word	index@(_ZN2at6native29vectorized_elementwise_kernelILi8ENS0_10AbsFunctorIiEESt5arrayIPcLm2EEEEviT0_T1_)
        /*092c*/ 	.word	0x00000000


	//----- nvinfo : EIATTR_MIN_STACK_SIZE
	.align		4
.L_441:
        /*0930*/ 	.byte	0x04, 0x12
        /*0932*/ 	.short	(.L_443 - .L_442)
	.align		4
.L_442:
        /*0934*/ 	.word	index@(_ZN2at6native18elementwise_kernelILi128ELi4EZNS0_15gpu_kernel_implINS0_10AbsFunctorIaEEEEvRNS_18TensorIteratorBaseERKT_EUliE_EEviT1_)
        /*0938*/ 	.word	0x00000000


	//----- nvinfo : EIATTR_MIN_STACK_SIZE
	.align		4
.L_443:
        /*093c*/ 	.byte	0x04, 0x12
        /*093e*/ 	.short	(.L_445 - .L_444)
	.align		4
.L_444:
        /*0940*/ 	.word	index@(_ZN2at6native27unrolled_elementwise_kernelINS0_10AbsFunctorIaEESt5arrayIPcLm2EELi4E23TrivialOffsetCalculatorILi1EjES8_NS0_6memory12LoadWithCastILi1EEENS9_13StoreWithCastILi1EEEEEviT_T0_T2_T3_T4_T5_)
        /*0944*/ 	.word	0x00000000


	//----- nvinfo : EIATTR_MIN_STACK_SIZE
	.align		4
.L_445:
        /*0948*/ 	.byte	0x04, 0x12
        /*094a*/ 	.short	(.L_447 - .L_446)
	.align		4
.L_446:
        /*094c*/ 	.word	index@(_ZN2at6native18elementwise_kernelILi128ELi4EZNS0_22gpu_kernel_impl_nocastINS0_10AbsFunctorIaEEEEvRNS_18TensorIteratorBaseERKT_EUliE_EEviT1_)
        /*0950*/ 	.word	0x00000000


	//----- nvinfo : EIATTR_MIN_STACK_SIZE
	.align		4
.L_447:
        /*0954*/ 	.byte	0x04, 0x12
        /*0956*/ 	.short	(.L_449 - .L_448)
	.align		4
.L_448:
        /*0958*/ 	.word	index@(_ZN2at6native27unrolled_elementwise_kernelINS0_10AbsFunctorIaEESt5arrayIPcLm2EELi4E23TrivialOffsetCalculatorILi1EjES8_NS0_6memory15LoadWithoutCastENS9_16StoreWithoutCastEEEviT_T0_T2_T3_T4_T5_)
        /*095c*/ 	.word	0x00000000


	//----- nvinfo : EIATTR_MIN_STACK_SIZE
	.align		4
.L_449:
        /*0960*/ 	.byte	0x04, 0x12
        /*0962*/ 	.short	(.L_451 - .L_450)
	.align		4
.L_450:
        /*0964*/ 	.word	index@(_ZN2at6native29vectorized_elementwise_kernelILi2ENS0_10AbsFunctorIaEESt5arrayIPcLm2EEEEviT0_T1_)
        /*0968*/ 	.word	0x00000000


	//----- nvinfo : EIATTR_MIN_STACK_SIZE
	.align		4
.L_451:
        /*096c*/ 	.byte	0x04, 0x12
        /*096e*/ 	.short	(.L_453 - .L_452)
	.align		4
.L_452:
        /*0970*/ 	.word	index@(_ZN2at6native29vectorized_elementwise_kernelILi4ENS0_10AbsFunctorIaEESt5arrayIPcLm2EEEEviT0_T1_)
        /*0974*/ 	.word	0x00000000


	//----- nvinfo : EIATTR_MIN_STACK_SIZE
	.align		4
.L_453:
        /*0978*/ 	.byte	0x04, 0x12
        /*097a*/ 	.short	(.L_455 - .L_454)
	.align		4
.L_454:
        /*097c*/ 	.word	index@(_ZN2at6native29vectorized_elementwise_kernelILi8ENS0_10AbsFunctorIaEESt5arrayIPcLm2EEEEviT0_T1_)
        /*0980*/ 	.word	0x00000000


	//----- nvinfo : EIATTR_MIN_STACK_SIZE
	.align		4
.L_455:
        /*0984*/ 	.byte	0x04, 0x12
        /*0986*/ 	.short	(.L_457 - .L_456)
	.align		4
.L_456:
        /*0988*/ 	.word	index@(_ZN2at6native18elementwise_kernelILi128ELi4EZNS0_15gpu_kernel_implINS0_10AbsFunctorIhEEEEvRNS_18TensorIteratorBaseERKT_EUliE_EEviT1_)
        /*098c*/ 	.word	0x00000000


	//----- nvinfo : EIATTR_MIN_STACK_SIZE
	.align		4
.L_457:
        /*0990*/ 	.byte	0x04, 0x12
        /*0992*/ 	.short	(.L_459 - .L_458)
	.align		4
.L_458:
        /*0994*/ 	.word	index@(_ZN2at6native27unrolled_elementwise_kernelINS0_10AbsFunctorIhEESt5arrayIPcLm2EELi4E23TrivialOffsetCalculatorILi1EjES8_NS0_6memory12LoadWithCastILi1EEENS9_13StoreWithCastILi1EEEEEviT_T0_T2_T3_T4_T5_)
        /*0998*/ 	.word	0x00000000


	//----- nvinfo : EIATTR_MIN_STACK_SIZE
	.align		4
.L_459:
        /*099c*/ 	.byte	0x04, 0x12
        /*099e*/ 	.short	(.L_461 - .L_460)
	.align		4
.L_460:
        /*09a0*/ 	.word	index@(_ZN2at6native18elementwise_kernelILi128ELi4EZNS0_22gpu_kernel_impl_nocastINS0_10AbsFunctorIhEEEEvRNS_18TensorIteratorBaseERKT_EUliE_EEviT1_)
        /*09a4*/ 	.word	0x00000000


	//----- nvinfo : EIATTR_MIN_STACK_SIZE
	.align		4
.L_461:
        /*09a8*/ 	.byte	0x04, 0x12
        /*09aa*/ 	.short	(.L_463 - .L_462)
	.align		4
.L_462:
        /*09ac*/ 	.word	index@(_ZN2at6native27unrolled_elementwise_kernelINS0_10AbsFunctorIhEESt5arrayIPcLm2EELi4E23TrivialOffsetCalculatorILi1EjES8_NS0_6memory15LoadWithoutCastENS9_16StoreWithoutCastEEEviT_T0_T2_T3_T4_T5_)
        /*09b0*/ 	.word	0x00000000


	//----- nvinfo : EIATTR_MIN_STACK_SIZE
	.align		4
.L_463:
        /*09b4*/ 	.byte	0x04, 0x12
        /*09b6*/ 	.short	(.L_465 - .L_464)
	.align		4
.L_464:
        /*09b8*/ 	.word	index@(_ZN2at6native29vectorized_elementwise_kernelILi2ENS0_10AbsFunctorIhEESt5arrayIPcLm2EEEEviT0_T1_)
        /*09bc*/ 	.word	0x00000000


	//----- nvinfo : EIATTR_MIN_STACK_SIZE
	.align		4
.L_465:
        /*09c0*/ 	.byte	0x04, 0x12
        /*09c2*/ 	.short	(.L_467 - .L_466)
	.align		4
.L_466:
        /*09c4*/ 	.word	index@(_ZN2at6native29vectorized_elementwise_kernelILi4ENS0_10AbsFunctorIhEESt5arrayIPcLm2EEEEviT0_T1_)
        /*09c8*/ 	.word	0x00000000


	//----- nvinfo : EIATTR_MIN_STACK_SIZE
	.align		4
.L_467:
        /*09cc*/ 	.byte	0x04, 0x12
        /*09ce*/ 	.short	(.L_469 - .L_468)
	.align		4
.L_468:
        /*09d0*/ 	.word	index@(_ZN2at6native29vectorized_elementwise_kernelILi8ENS0_10AbsFunctorIhEESt5arrayIPcLm2EEEEviT0_T1_)
        /*09d4*/ 	.word	0x00000000
.L_469:


//--------------------- .nv.compat                --------------------------
	.section	.nv.compat,"",@"SHT_CUDA_COMPAT_INFO"
	.align	4
        /*0000*/ 	.byte	0x02, 0x09, 0x00, 0x00, 0x02, 0x02, 0x01, 0x00, 0x02, 0x05, 0x05, 0x00, 0x03, 0x07, 0x01, 0x01
        /*0010*/ 	.byte	0x02, 0x03, 0x00, 0x00, 0x02, 0x06, 0x01, 0x00, 0x04, 0x0b, 0x08, 0x00, 0x00, 0x00, 0x00, 0x00
        /*0020*/ 	.byte	0x00, 0x00, 0x00, 0x00


//--------------------- .nv.info._ZN2at6native18elementwise_kernelILi128ELi4EZNS0_15gpu_kernel_implINS0_10AbsFunctorIbEEEEvRNS_18TensorIteratorBaseERKT_EUliE_EEviT1_ --------------------------
	.section	.nv.info._ZN2at6native18elementwise_kernelILi128ELi4EZNS0_15gpu_kernel_implINS0_10AbsFunctorIbEEEEvRNS_18TensorIteratorBaseERKT_EUliE_EEviT1_,"",@"SHT_CUDA_INFO"
	.sectionflags	@""
	.align	4


	//----- nvinfo : EIATTR_CUDA_API_VERSION
	.align		4
        /*0000*/ 	.byte	0x04, 0x37
        /*0002*/ 	.short	(.L_471 - .L_470)
.L_470:
        /*0004*/ 	.word	0x00000082


	//----- nvinfo : EIATTR_KPARAM_INFO
	.align		4
.L_471:
        /*0008*/ 	.byte	0x04, 0x17
        /*000a*/ 	.short	(.L_473 - .L_472)
.L_472:
        /*000c*/ 	.word	0x00000000
        /*0010*/ 	.short	0x0001
        /*0012*/ 	.short	0x0008
        /*0014*/ 	.byte	0x00, 0xf0, 0x61, 0x08


	//----- nvinfo : EIATTR_KPARAM_INFO
	.align		4
.L_473:
        /*0018*/ 	.byte	0x04, 0x17
        /*001a*/ 	.short	(.L_475 - .L_474)
.L_474:
        /*001c*/ 	.word	0x00000000
        /*0020*/ 	.short	0x0000
        /*0022*/ 	.short	0x0000
        /*0024*/ 	.byte	0x00, 0xf0, 0x11, 0x00


	//----- nvinfo : EIATTR_SPARSE_MMA_MASK
	.align		4
.L_475:
        /*0028*/ 	.byte	0x03, 0x50
        /*002a*/ 	.short	0x0000


	//----- nvinfo : EIATTR_MAXREG_COUNT
	.align		4
        /*002c*/ 	.byte	0x03, 0x1b
        /*002e*/ 	.short	0x0080


	//----- nvinfo : EIATTR_EXTERNS
	.align		4
        /*0030*/ 	.byte	0x04, 0x0f
        /*0032*/ 	.short	(.L_477 - .L_476)


	//   ....[0]....
	.align		4
.L_476:
        /*0034*/ 	.word	index@(__assertfail)


	//----- nvinfo : EIATTR_MERCURY_ISA_VERSION
	.align		4
.L_477:
        /*0038*/ 	.byte	0x03, 0x5f
        /*003a*/ 	.short	0x0101


	//----- nvinfo : EIATTR_SYSCALL_OFFSETS
	.align		4
        /*003c*/ 	.byte	0x04, 0x46
        /*003e*/ 	.short	(.L_479 - .L_478)


	//   ....[0]....
.L_478:
        /*0040*/ 	.word	0x00002250


	//   ....[1]....
        /*0044*/ 	.word	0x000030b0


	//   ....[2]....
        /*0048*/ 	.word	0x00005330


	//   ....[3]....
        /*004c*/ 	.word	0x00006190


	//   ....[4]....
        /*0050*/ 	.word	0x00008400


	//   ....[5]....
        /*0054*/ 	.word	0x00009260


	//   ....[6]....
        /*0058*/ 	.word	0x0000b4c0


	//   ....[7]....
        /*005c*/ 	.word	0x0000c320


	//----- nvinfo : EIATTR_EXIT_INSTR_OFFSETS
	.align		4
.L_479:
        /*0060*/ 	.byte	0x04, 0x1c
        /*0062*/ 	.short	(.L_481 - .L_480)


	//   ....[0]....
.L_480:
        /*0064*/ 	.word	0x00009300


	//   ....[1]....
        /*0068*/ 	.word	0x0000b630


	//   ....[2]....
        /*006c*/ 	.word	0x0000b650


	//   ....[3]....
        /*0070*/ 	.word	0x0000b6e0


	//   ....[4]....
        /*0074*/ 	.word	0x0000b700


	//   ....[5]....
        /*0078*/ 	.word	0x0000b720


	//   ....[6]....
        /*007c*/ 	.word	0x0000b7b0


	//   ....[7]....
        /*0080*/ 	.word	0x0000b7f0


	//   ....[8]....
        /*0084*/ 	.word	0x0000b890


	//   ....[9]....
        /*0088*/ 	.word	0x0000b8e0


	//   ....[10]....
        /*008c*/ 	.word	0x0000b910


	//   ....[11]....
        /*0090*/ 	.word	0x0000b9b0


	//   ....[12]....
        /*0094*/ 	.word	0x0000b9f0


	//   ....[13]....
        /*0098*/ 	.word	0x0000bb80


	//   ....[14]....
        /*009c*/ 	.word	0x0000bce0


	//   ....[15]....
        /*00a0*/ 	.word	0x0000bd20


	//   ....[16]....
        /*00a4*/ 	.word	0x0000bdc0


	//   ....[17]....
        /*00a8*/ 	.word	0x0000bf40


	//   ....[18]....
        /*00ac*/ 	.word	0x0000c0c0


	//   ....[19]....
        /*00b0*/ 	.word	0x0000c220


	//   ....[20]....
        /*00b4*/ 	.word	0x0000c330


	//   ....[21]....
        /*00b8*/ 	.word	0x0000c360


	//   ....[22]....
        /*00bc*/ 	.word	0x0000c380


	//----- nvinfo : EIATTR_MAX_THREADS
	.align		4
.L_481:
        /*00c0*/ 	.byte	0x04, 0x05
        /*00c2*/ 	.short	(.L_483 - .L_482)
.L_482:
        /*00c4*/ 	.word	0x00000080
        /*00c8*/ 	.word	0x00000001
        /*00cc*/ 	.word	0x00000001


	//----- nvinfo : EIATTR_CRS_STACK_SIZE
	.align		4
.L_483:
        /*00d0*/ 	.byte	0x04, 0x1e
        /*00d2*/ 	.short	(.L_485 - .L_484)
.L_484:
        /*00d4*/ 	.word	0x00000000


	//----- nvinfo : EIATTR_CBANK_PARAM_SIZE
	.align		4
.L_485:
        /*00d8*/ 	.byte	0x03, 0x19
        /*00da*/ 	.short	0x0220


	//----- nvinfo : EIATTR_PARAM_CBANK
	.align		4
        /*00dc*/ 	.byte	0x04, 0x0a
        /*00de*/ 	.short	(.L_487 - .L_486)
	.align		4
.L_486:
        /*00e0*/ 	.word	index@(.nv.constant0._ZN2at6native18elementwise_kernelILi128ELi4EZNS0_15gpu_kernel_implINS0_10AbsFunctorIbEEEEvRNS_18TensorIteratorBaseERKT_EUliE_EEviT1_)
        /*00e4*/ 	.short	0x0210
        /*00e6*/ 	.short	0x0220


	//----- nvinfo : EIATTR_SW_WAR
	.align		4
.L_487:
        /*00e8*/ 	.byte	0x04, 0x36
        /*00ea*/ 	.short	(.L_489 - .L_488)
.L_488:
        /*00ec*/ 	.word	0x00000008
.L_489:


//--------------------- .nv.info._ZN2at6native27unrolled_elementwise_kernelINS0_10AbsFunctorIbEESt5arrayIPcLm2EELi4E23TrivialOffsetCalculatorILi1EjES8_NS0_6memory12LoadWithCastILi1EEENS9_13StoreWithCastILi1EEEEEviT_T0_T2_T3_T4_T5_ --------------------------
	.section	.nv.info._ZN2at6native27unrolled_elementwise_kernelINS0_10AbsFunctorIbEESt5arrayIPcLm2EELi4E23TrivialOffsetCalculatorILi1EjES8_NS0_6memory12LoadWithCastILi1EEENS9_13StoreWithCastILi1EEEEEviT_T0_T2_T3_T4_T5_,"",@"SHT_CUDA_INFO"
	.sectionflags	@""
	.align	4


	//----- nvinfo : EIATTR_CUDA_API_VERSION
	.align		4
        /*0000*/ 	.byte	0x04, 0x37
        /*0002*/ 	.short	(.L_491 - .L_490)
.L_490:
        /*0004*/ 	.word	0x00000082


	//----- nvinfo : EIATTR_KPARAM_INFO
	.align		4
.L_491:
        /*0008*/ 	.byte	0x04, 0x17
        /*000a*/ 	.short	(.L_493 - .L_492)
.L_492:
        /*000c*/ 	.word	0x00000000
        /*0010*/ 	.short	0x0006
        /*0012*/ 	.short	0x0024
        /*0014*/ 	.byte	0x00, 0xf0, 0x21, 0x00


	//----- nvinfo : EIATTR_KPARAM_INFO
	.align		4
.L_493:
        /*0018*/ 	.byte	0x04, 0x17
        /*001a*/ 	.short	(.L_495 - .L_494)
.L_494:
        /*001c*/ 	.word	0x00000000
        /*0020*/ 	.short	0x0005
        /*0022*/ 	.short	0x001c
        /*0024*/ 	.byte	0x00, 0xf0, 0x21, 0x00


	//----- nvinfo : EIATTR_KPARAM_INFO
	.align		4
.L_495:
        /*0028*/ 	.byte	0x04, 0x17
        /*002a*/ 	.short	(.L_497 - .L_496)
.L_496:
        /*002c*/ 	.word	0x00000000
        /*0030*/ 	.short	0x0004
        /*0032*/ 	.short	0x0019
        /*0034*/ 	.byte	0x00, 0xf0, 0x05, 0x00


	//----- nvinfo : EIATTR_KPARAM_INFO
	.align		4
.L_497:
        /*0038*/ 	.byte	0x04, 0x17
        /*003a*/ 	.short	(.L_499 - .L_498)
.L_498:
        /*003c*/ 	.word	0x00000000
        /*0040*/ 	.short	0x0003
        /*0042*/ 	.short	0x0018
        /*0044*/ 	.byte	0x00, 0xf0, 0x05, 0x00


	//----- nvinfo : EIATTR_KPARAM_INFO
	.align		4
.L_499:
        /*0048*/ 	.byte	0x04, 0x17
        /*004a*/ 	.short	(.L_501 - .L_500)
.L_500:
        /*004c*/ 	.word	0x00000000
        /*0050*/ 	.short	0x0002
        /*0052*/ 	.short	0x0008
        /*0054*/ 	.byte	0x00, 0xf0, 0x41, 0x00


	//----- nvinfo : EIATTR_KPARAM_INFO
	.align		4
.L_501:
        /*0058*/ 	.byte	0x04, 0x17
        /*005a*/ 	.short	(.L_503 - .L_502)
.L_502:
        /*005c*/ 	.word	0x00000000
        /*0060*/ 	.short	0x0001
        /*0062*/ 	.short	0x0004
        /*0064*/ 	.byte	0x00, 0xf0, 0x05, 0x00


	//----- nvinfo : EIATTR_KPARAM_INFO
	.align		4
.L_503:
        /*0068*/ 	.byte	0x04, 0x17
        /*006a*/ 	.short	(.L_505 - .L_504)
.L_504:
        /*006c*/ 	.word	0x00000000
        /*0070*/ 	.short	0x0000
        /*0072*/ 	.short	0x0000
        /*0074*/ 	.byte	0x00, 0xf0, 0x11, 0x00


	//----- nvinfo : EIATTR_SPARSE_MMA_MASK
	.align		4
.L_505:
        /*0078*/ 	.byte	0x03, 0x50
        /*007a*/ 	.short	0x0000


	//----- nvinfo : EIATTR_MAXREG_COUNT
	.align		4
        /*007c*/ 	.byte	0x03, 0x1b
        /*007e*/ 	.short	0x00ff


	//----- nvinfo : EIATTR_EXTERNS
	.align		4
        /*0080*/ 	.byte	0x04, 0x0f
        /*0082*/ 	.short	(.L_507 - .L_506)


	//   ....[0]....
	.align		4
.L_506:
        /*0084*/ 	.word	index@(__assertfail)


	//----- nvinfo : EIATTR_MERCURY_ISA_VERSION
	.align		4
.L_507:
        /*0088*/ 	.byte	0x03, 0x5f
        /*008a*/ 	.short	0x0101


	//----- nvinfo : EIATTR_SYSCALL_OFFSETS
	.align		4
        /*008c*/ 	.byte	0x04, 0x46
        /*008e*/ 	.short	(.L_509 - .L_508)


	//   ....[0]....
.L_508:
        /*0090*/ 	.word	0x00000f80


	//   ....[1]....
        /*0094*/ 	.word	0x00001f40


	//   ....[2]....
        /*0098*/ 	.word	0x00002f10


	//   ....[3]....
        /*009c*/ 	.word	0x00003eb0


	//   ....[4]....
        /*00a0*/ 	.word	0x00004e00


	//   ....[5]....
        /*00a4*/ 	.word	0x00005d00


	//   ....[6]....
        /*00a8*/ 	.word	0x00006bf0


	//   ....[7]....
        /*00ac*/ 	.word	0x00007ae0


	//----- nvinfo : EIATTR_EXIT_INSTR_OFFSETS
	.align		4
.L_509:
        /*00b0*/ 	.byte	0x04, 0x1c
        /*00b2*/ 	.short	(.L_511 - .L_510)


	//   ....[0]....
.L_510:
        /*00b4*/ 	.word	0x00006ca0


	//   ....[1]....
        /*00b8*/ 	.word	0x00006dd0


	//   ....[2]....
        /*00bc*/ 	.word	0x00006df0


	//   ....[3]....
        /*00c0*/ 	.word	0x00006e90


	//   ....[4]....
        /*00c4*/ 	.word	0x00006ec0


	//   ....[5]....
        /*00c8*/ 	.word	0x00006ee0


	//   ....[6]....
        /*00cc*/ 	.word	0x00006f70


	//   ....[7]....
        /*00d0*/ 	.word	0x00006fb0


	//   ....[8]....
        /*00d4*/ 	.word	0x00007050


	//   ....[9]....
        /*00d8*/ 	.word	0x000070a0


	//   ....[10]....
        /*00dc*/ 	.word	0x000070d0


	//   ....[11]....
        /*00e0*/ 	.word	0x00007170


	//   ....[12]....
        /*00e4*/ 	.word	0x000071b0


	//   ....[13]....
        /*00e8*/ 	.word	0x00007340


	//   ....[14]....
        /*00ec*/ 	.word	0x000074a0


	//   ....[15]....
        /*00f0*/ 	.word	0x000074e0


	//   ....[16]....
        /*00f4*/ 	.word	0x00007580


	//   ....[17]....
        /*00f8*/ 	.word	0x00007700


	//   ....[18]....
        /*00fc*/ 	.word	0x00007880


	//   ....[19]....
        /*0100*/ 	.word	0x000079e0


	//   ....[20]....
        /*0104*/ 	.word	0x00007af0


	//   ....[21]....
        /*0108*/ 	.word	0x00007b30


	//   ....[22]....
        /*010c*/ 	.word	0x00007b60


	//----- nvinfo : EIATTR_MAX_THREADS
	.align		4
.L_511:
        /*0110*/ 	.byte	0x04, 0x05
        /*0112*/ 	.short	(.L_513 - .L_512)
.L_512:
        /*0114*/ 	.word	0x00000080
        /*0118*/ 	.word	0x00000001
        /*011c*/ 	.word	0x00000001


	//----- nvinfo : EIATTR_CRS_STACK_SIZE
	.align		4
.L_513:
        /*0120*/ 	.byte	0x04, 0x1e
        /*0122*/ 	.short	(.L_515 - .L_514)
.L_514:
        /*0124*/ 	.word	0x00000000


	//----- nvinfo : EIATTR_CBANK_PARAM_SIZE
	.align		4
.L_515:
        /*0128*/ 	.byte	0x03, 0x19
        /*012a*/ 	.short	0x002c


	//----- nvinfo : EIATTR_PARAM_CBANK
	.align		4
        /*012c*/ 	.byte	0x04, 0x0a
        /*012e*/ 	.short	(.L_517 - .L_516)
	.align		4
.L_516:
        /*0130*/ 	.word	index@(.nv.constant0._ZN2at6native27unrolled_elementwise_kernelINS0_10AbsFunctorIbEESt5arrayIPcLm2EELi4E23TrivialOffsetCalculatorILi1EjES8_NS0_6memory12LoadWithCastILi1EEENS9_13StoreWithCastILi1EEEEEviT_T0_T2_T3_T4_T5_)
        /*0134*/ 	.short	0x0210
        /*0136*/ 	.short	0x002c


	//----- nvinfo : EIATTR_SW_WAR
	.align		4
.L_517:
        /*0138*/ 	.byte	0x04, 0x36
        /*013a*/ 	.short	(.L_519 - .L_518)
.L_518:
        /*013c*/ 	.word	0x00000008
.L_519:


//--------------------- .nv.info._ZN2at6native18elementwise_kernelILi128ELi4EZNS0_22gpu_kernel_impl_nocastINS0_10AbsFunctorIbEEEEvRNS_18TensorIteratorBaseERKT_EUliE_EEviT1_ --------------------------
	.section	.nv.info._ZN2at6native18elementwise_kernelILi128ELi4EZNS0_22gpu_kernel_impl_nocastINS0_10AbsFunctorIbEEEEvRNS_18TensorIteratorBaseERKT_EUliE_EEviT1_,"",@"SHT_CUDA_INFO"
	.sectionflags	@""
	.align	4


	//----- nvinfo : EIATTR_CUDA_API_VERSION
	.align		4
        /*0000*/ 	.byte	0x04, 0x37
        /*0002*/ 	.short	(.L_521 - .L_520)
.L_520:
        /*0004*/ 	.word	0x00000082


	//----- nvinfo : EIATTR_KPARAM_INFO
	.align		4
.L_521:
        /*0008*/ 	.byte	0x04, 0x17
        /*000a*/ 	.short	(.L_523 - .L_522)
.L_522:
        /*000c*/ 	.word	0x00000000
        /*0010*/ 	.short	0x0001
        /*0012*/ 	.short	0x0008
        /*0014*/ 	.byte	0x00, 0xf0, 0x61, 0x08


	//----- nvinfo : EIATTR_KPARAM_INFO
	.align		4
.L_523:
        /*0018*/ 	.byte	0x04, 0x17
        /*001a*/ 	.short	(.L_525 - .L_524)
.L_524:
        /*001c*/ 	.word	0x00000000
        /*0020*/ 	.short	0x0000
        /*0022*/ 	.short	0x0000
        /*0024*/ 	.byte	0x00, 0xf0, 0x11, 0x00


	//----- nvinfo : EIATTR_SPARSE_MMA_MASK
	.align		4
.L_525:
        /*0028*/ 	.byte	0x03, 0x50
        /*002a*/ 	.short	0x0000


	//----- nvinfo : EIATTR_MAXREG_COUNT
	.align		4
        /*002c*/ 	.byte	0x03, 0x1b
        /*002e*/ 	.short	0x0080


	//----- nvinfo : EIATTR_MERCURY_ISA_VERSION
	.align		4
        /*0030*/ 	.byte	0x03, 0x5f
        /*0032*/ 	.short	0x0101


	//----- nvinfo : EIATTR_EXIT_INSTR_OFFSETS
	.align		4
        /*0034*/ 	.byte	0x04, 0x1c
        /*0036*/ 	.short	(.L_527 - .L_526)


	//   ....[0]....
.L_526:
        /*0038*/ 	.word	0x00003bc0


	//   ....[1]....
        /*003c*/ 	.word	0x00004f50


	//----- nvinfo : EIATTR_MAX_THREADS
	.align		4
.L_527:
        /*0040*/ 	.byte	0x04, 0x05
        /*0042*/ 	.short	(.L_529 - .L_528)
.L_528:
        /*0044*/ 	.word	0x00000080
        /*0048*/ 	.word	0x00000001
        /*004c*/ 	.word	0x00000001


	//----- nvinfo : EIATTR_CRS_STACK_SIZE
	.align		4
.L_529:
        /*0050*/ 	.byte	0x04, 0x1e
        /*0052*/ 	.short	(.L_531 - .L_530)
.L_530:
        /*0054*/ 	.word	0x00000000


	//----- nvinfo : EIATTR_CBANK_PARAM_SIZE
	.align		4
.L_531:
        /*0058*/ 	.byte	0x03, 0x19
        /*005a*/ 	.short	0x0220


	//----- nvinfo : EIATTR_PARAM_CBANK
	.align		4
        /*005c*/ 	.byte	0x04, 0x0a
        /*005e*/ 	.short	(.L_533 - .L_532)
	.align		4
.L_532:
        /*0060*/ 	.word	index@(.nv.constant0._ZN2at6native18elementwise_kernelILi128ELi4EZNS0_22gpu_kernel_impl_nocastINS0_10AbsFunctorIbEEEEvRNS_18TensorIteratorBaseERKT_EUliE_EEviT1_)
        /*0064*/ 	.short	0x0210
        /*0066*/ 	.short	0x0220


	//----- nvinfo : EIATTR_SW_WAR
	.align		4
.L_533:
        /*0068*/ 	.byte	0x04, 0x36
        /*006a*/ 	.short	(.L_535 - .L_534)
.L_534:
        /*006c*/ 	.word	0x00000008
.L_535:


//--------------------- .nv.info._ZN2at6native27unrolled_elementwise_kernelINS0_10AbsFunctorIbEESt5arrayIPcLm2EELi4E23TrivialOffsetCalculatorILi1EjES8_NS0_6memory15LoadWithoutCastENS9_16StoreWithoutCastEEEviT_T0_T2_T3_T4_T5_ --------------------------
	.section	.nv.info._ZN2at6native27unrolled_elementwise_kernelINS0_10AbsFunctorIbEESt5arrayIPcLm2EELi4E23TrivialOffsetCalculatorILi1EjES8_NS0_6memory15LoadWithoutCastENS9_16StoreWithoutCastEEEviT_T0_T2_T3_T4_T5_,"",@"SHT_CUDA_INFO"
	.sectionflags	@""
	.align	4


	//----- nvinfo : EIATTR_CUDA_API_VERSION
	.align		4
        /*0000*/ 	.byte	0x04, 0x37
        /*0002*/ 	.short	(.L_537 - .L_536)
.L_536:
        /*0004*/ 	.word	0x00000082


	//----- nvinfo : EIATTR_KPARAM_INFO
	.align		4
.L_537:
        /*0008*/ 	.byte	0x04, 0x17
        /*000a*/ 	.short	(.L_539 - .L_538)
.L_538:
        /*000c*/ 	.word	0x00000000
        /*0010*/ 	.short	0x0006
        /*0012*/ 	.short	0x001b
        /*0014*/ 	.byte	0x00, 0xf0, 0x05, 0x00


	//----- nvinfo : EIATTR_KPARAM_INFO
	.align		4
.L_539:
        /*0018*/ 	.byte	0x04, 0x17
        /*001a*/ 	.short	(.L_541 - .L_540)
.L_540:
        /*001c*/ 	.word	0x00000000
        /*0020*/ 	.short	0x0005
        /*0022*/ 	.short	0x001a
        /*0024*/ 	.byte	0x00, 0xf0, 0x05, 0x00


	//----- nvinfo : EIATTR_KPARAM_INFO
	.align		4
.L_541:
        /*0028*/ 	.byte	0x04, 0x17
        /*002a*/ 	.short	(.L_543 - .L_542)
.L_542:
        /*002c*/ 	.word	0x00000000
        /*0030*/ 	.short	0x0004
        /*0032*/ 	.short	0x0019
        /*0034*/ 	.byte	0x00, 0xf0, 0x05, 0x00


	//----- nvinfo : EIATTR_KPARAM_INFO
	.align		4
.L_543:
        /*0038*/ 	.byte	0x04, 0x17
        /*003a*/ 	.short	(.L_545 - .L_544)
.L_544:
        /*003c*/ 	.word	0x00000000
        /*0040*/ 	.short	0x0003
        /*0042*/ 	.short	0x0018
        /*0044*/ 	.byte	0x00, 0xf0, 0x05, 0x00


	//----- nvinfo : EIATTR_KPARAM_INFO
	.align		4
.L_545:
        /*0048*/ 	.byte	0x04, 0x17
        /*004a*/ 	.short	(.L_547 - .L_546)
.L_546:
        /*004c*/ 	.word	0x00000000
        /*0050*/ 	.short	0x0002
        /*0052*/ 	.short	0x0008
        /*0054*/ 	.byte	0x00, 0xf0, 0x41, 0x00


	//----- nvinfo : EIATTR_KPARAM_INFO
	.align		4
.L_547:
        /*0058*/ 	.byte	0x04, 0x17
        /*005a*/ 	.short	(.L_549 - .L_548)
.L_548:
        /*005c*/ 	.word	0x00000000
        /*0060*/ 	.short	0x0001
        /*0062*/ 	.short	0x0004
        /*0064*/ 	.byte	0x00, 0xf0, 0x05, 0x00


	//----- nvinfo : EIATTR_KPARAM_INFO
	.align		4
.L_549:
        /*0068*/ 	.byte	0x04, 0x17
        /*006a*/ 	.short	(.L_551 - .L_550)
.L_550:
        /*006c*/ 	.word	0x00000000
        /*0070*/ 	.short	0x0000
        /*0072*/ 	.short	0x0000
        /*0074*/ 	.byte	0x00, 0xf0, 0x11, 0x00


	//----- nvinfo : EIATTR_SPARSE_MMA_MASK
	.align		4
.L_551:
        /*0078*/ 	.byte	0x03, 0x50
        /*007a*/ 	.short	0x0000


	//----- nvinfo : EIATTR_MAXREG_COUNT
	.align		4
        /*007c*/ 	.byte	0x03, 0x1b
        /*007e*/ 	.short	0x00ff


	//----- nvinfo : EIATTR_MERCURY_ISA_VERSION
	.align		4
        /*0080*/ 	.byte	0x03, 0x5f
        /*0082*/ 	.short	0x0101


	//----- nvinfo : EIATTR_EXIT_INSTR_OFFSETS
	.align		4
        /*0084*/ 	.byte	0x04, 0x1c
        /*0086*/ 	.short	(.L_553 - .L_552)


	//   ....[0]....
.L_552:
        /*0088*/ 	.word	0x00000440


	//   ....[1]....
        /*008c*/ 	.word	0x000004e0


	//----- nvinfo : EIATTR_MAX_THREADS
	.align		4
.L_553:
        /*0090*/ 	.byte	0x04, 0x05
        /*0092*/ 	.short	(.L_555 - .L_554)
.L_554:
        /*0094*/ 	.word	0x00000080
        /*0098*/ 	.word	0x00000001
        /*009c*/ 	.word	0x00000001


	//----- nvinfo : EIATTR_CRS_STACK_SIZE
	.align		4
.L_555:
        /*00a0*/ 	.byte	0x04, 0x1e
        /*00a2*/ 	.short	(.L_557 - .L_556)
.L_556:
        /*00a4*/ 	.word	0x00000000


	//----- nvinfo : EIATTR_CBANK_PARAM_SIZE
	.align		4
.L_557:
        /*00a8*/ 	.byte	0x03, 0x19
        /*00aa*/ 	.short	0x001c


	//----- nvinfo : EIATTR_PARAM_CBANK
	.align		4
        /*00ac*/ 	.byte	0x04, 0x0a
        /*00ae*/ 	.short	(.L_559 - .L_558)
	.align		4
.L_558:
        /*00b0*/ 	.word	index@(.nv.constant0._ZN2at6native27unrolled_elementwise_kernelINS0_10AbsFunctorIbEESt5arrayIPcLm2EELi4E23TrivialOffsetCalculatorILi1EjES8_NS0_6memory15LoadWithoutCastENS9_16StoreWithoutCastEEEviT_T0_T2_T3_T4_T5_)
        /*00b4*/ 	.short	0x0210
        /*00b6*/ 	.short	0x001c


	//----- nvinfo : EIATTR_SW_WAR
	.align		4
.L_559:
        /*00b8*/ 	.byte	0x04, 0x36
        /*00ba*/ 	.short	(.L_561 - .L_560)
.L_560:
        /*00bc*/ 	.word	0x00000008
.L_561:


//--------------------- .nv.info._ZN2at6native29vectorized_elementwise_kernelILi2ENS0_10AbsFunctorIbEESt5arrayIPcLm2EEEEviT0_T1_ --------------------------
	.section	.nv.info._ZN2at6native29vectorized_elementwise_kernelILi2ENS0_10AbsFunctorIbEESt5arrayIPcLm2EEEEviT0_T1_,"",@"SHT_CUDA_INFO"
	.sectionflags	@""
	.align	4


	//----- nvinfo : EIATTR_CUDA_API_VERSION
	.align		4
        /*0000*/ 	.byte	0x04, 0x37
        /*0002*/ 	.short	(.L_563 - .L_562)
.L_562:
        /*0004*/ 	.word	0x00000082


	//----- nvinfo : EIATTR_KPARAM_INFO
	.align		4
.L_563:
        /*0008*/ 	.byte	0x04, 0x17
        /*000a*/ 	.short	(.L_565 - .L_564)
.L_564:
        /*000c*/ 	.word	0x00000000
        /*0010*/ 	.short	0x0002
        /*0012*/ 	.short	0x0008
        /*0014*/ 	.byte	0x00, 0xf0, 0x41, 0x00


	//----- nvinfo : EIATTR_KPARAM_INFO
	.align		4
.L_565:
        /*0018*/ 	.byte	0x04, 0x17
        /*001a*/ 	.short	(.L_567 - .L_566)
.L_566:
        /*001c*/ 	.word	0x00000000
        /*0020*/ 	.short	0x0001
        /*0022*/ 	.short	0x0004
        /*0024*/ 	.byte	0x00, 0xf0, 0x05, 0x00


	//----- nvinfo : EIATTR_KPARAM_INFO
	.align		4
.L_567:
        /*0028*/ 	.byte	0x04, 0x17
        /*002a*/ 	.short	(.L_569 - .L_568)
.L_568:
        /*002c*/ 	.word	0x00000000
        /*0030*/ 	.short	0x0000
        /*0032*/ 	.short	0x0000
        /*0034*/ 	.byte	0x00, 0xf0, 0x11, 0x00


	//----- nvinfo : EIATTR_SPARSE_MMA_MASK
	.align		4
.L_569:
        /*0038*/ 	.byte	0x03, 0x50
        /*003a*/ 	.short	0x0000


	//----- nvinfo : EIATTR_MAXREG_COUNT
	.align		4
        /*003c*/ 	.byte	0x03, 0x1b
        /*003e*/ 	.short	0x00ff


	//----- nvinfo : EIATTR_MERCURY_ISA_VERSION
	.align		4
        /*0040*/ 	.byte	0x03, 0x5f
        /*0042*/ 	.short	0x0101


	//----- nvinfo : EIATTR_EXIT_INSTR_OFFSETS
	.align		4
        /*0044*/ 	.byte	0x04, 0x1c
        /*0046*/ 	.short	(.L_571 - .L_570)


	//   ....[0]....
.L_570:
        /*0048*/ 	.word	0x00000390


	//   ....[1]....
        /*004c*/ 	.word	0x00000d40


	//   ....[2]....
        /*0050*/ 	.word	0x00000da0


	//----- nvinfo : EIATTR_MAX_THREADS
	.align		4
.L_571:
        /*0054*/ 	.byte	0x04, 0x05
        /*0056*/ 	.short	(.L_573 - .L_572)
.L_572:
        /*0058*/ 	.word	0x00000080
        /*005c*/ 	.word	0x00000001
        /*0060*/ 	.word	0x00000001


	//----- nvinfo : EIATTR_CRS_STACK_SIZE
	.align		4
.L_573:
        /*0064*/ 	.byte	0x04, 0x1e
        /*0066*/ 	.short	(.L_575 - .L_574)
.L_574:
        /*0068*/ 	.word	0x00000000


	//----- nvinfo : EIATTR_CBANK_PARAM_SIZE
	.align		4
.L_575:
        /*006c*/ 	.byte	0x03, 0x19
        /*006e*/ 	.short	0x0018


	//----- nvinfo : EIATTR_PARAM_CBANK
	.align		4
        /*0070*/ 	.byte	0x04, 0x0a
        /*0072*/ 	.short	(.L_577 - .L_576)
	.align		4
.L_576:
        /*0074*/ 	.word	index@(.nv.constant0._ZN2at6native29vectorized_elementwise_kernelILi2ENS0_10AbsFunctorIbEESt5arrayIPcLm2EEEEviT0_T1_)
        /*0078*/ 	.short	0x0210
        /*007a*/ 	.short	0x0018


	//----- nvinfo : EIATTR_SW_WAR
	.align		4
.L_577:
        /*007c*/ 	.byte	0x04, 0x36
        /*007e*/ 	.short	(.L_579 - .L_578)
.L_578:
        /*0080*/ 	.word	0x00000008
.L_579:


//--------------------- .nv.info._ZN2at6native29vectorized_elementwise_kernelILi4ENS0_10AbsFunctorIbEESt5arrayIPcLm2EEEEviT0_T1_ --------------------------
	.section	.nv.info._ZN2at6native29vectorized_elementwise_kernelILi4ENS0_10AbsFunctorIbEESt5arrayIPcLm2EEEEviT0_T1_,"",@"SHT_CUDA_INFO"
	.sectionflags	@""
	.align	4


	//----- nvinfo : EIATTR_CUDA_API_VERSION
	.align		4
        /*0000*/ 	.byte	0x04, 0x37
        /*0002*/ 	.short	(.L_581 - .L_580)
.L_580:
        /*0004*/ 	.word	0x00000082


	//----- nvinfo : EIATTR_KPARAM_INFO
	.align		4
.L_581:
        /*0008*/ 	.byte	0x04, 0x17
        /*000a*/ 	.short	(.L_583 - .L_582)
.L_582:
        /*000c*/ 	.word	0x00000000
        /*0010*/ 	.short	0x0002
        /*0012*/ 	.short	0x0008
        /*0014*/ 	.byte	0x00, 0xf0, 0x41, 0x00


	//----- nvinfo : EIATTR_KPARAM_INFO
	.align		4
.L_583:
        /*0018*/ 	.byte	0x04, 0x17
        /*001a*/ 	.short	(.L_585 - .L_584)
.L_584:
        /*001c*/ 	.word	0x00000000
        /*0020*/ 	.short	0x0001
        /*0022*/ 	.short	0x0004
        /*0024*/ 	.byte	0x00, 0xf0, 0x05, 0x00


	//----- nvinfo : EIATTR_KPARAM_INFO
	.align		4
.L_585:
        /*0028*/ 	.byte	0x04, 0x17
        /*002a*/ 	.short	(.L_587 - .L_586)
.L_586:
        /*002c*/ 	.word	0x00000000
        /*0030*/ 	.short	0x0000
        /*0032*/ 	.short	0x0000
        /*0034*/ 	.byte	0x00, 0xf0, 0x11, 0x00


	//----- nvinfo : EIATTR_SPARSE_MMA_MASK
	.align		4
.L_587:
        /*0038*/ 	.byte	0x03, 0x50
        /*003a*/ 	.short	0x0000


	//----- nvinfo : EIATTR_MAXREG_COUNT
	.align		4
        /*003c*/ 	.byte	0x03, 0x1b
        /*003e*/ 	.short	0x00ff


	//----- nvinfo : EIATTR_MERCURY_ISA_VERSION
	.align		4
        /*0040*/ 	.byte	0x03, 0x5f
        /*0042*/ 	.short	0x0101


	//----- nvinfo : EIATTR_EXIT_INSTR_OFFSETS
	.align		4
        /*0044*/ 	.byte	0x04, 0x1c
        /*0046*/ 	.short	(.L_589 - .L_588)


	//   ....[0]....
.L_588:
        /*0048*/ 	.word	0x00000370


	//   ....[1]....
        /*004c*/ 	.word	0x00000d20


	//   ....[2]....
        /*0050*/ 	.word	0x00000d80


	//----- nvinfo : EIATTR_MAX_THREADS
	.align		4
.L_589:
        /*0054*/ 	.byte	0x04, 0x05
        /*0056*/ 	.short	(.L_591 - .L_590)
.L_590:
        /*0058*/ 	.word	0x00000080
        /*005c*/ 	.word	0x00000001
        /*0060*/ 	.word	0x00000001


	//----- nvinfo : EIATTR_CRS_STACK_SIZE
	.align		4
.L_591:
        /*0064*/ 	.byte	0x04, 0x1e
        /*0066*/ 	.short	(.L_593 - .L_592)
.L_592:
        /*0068*/ 	.word	0x00000000


	//----- nvinfo : EIATTR_CBANK_PARAM_SIZE
	.align		4
.L_593:
        /*006c*/ 	.byte	0x03, 0x19
        /*006e*/ 	.short	0x0018


	//----- nvinfo : EIATTR_PARAM_CBANK
	.align		4
        /*0070*/ 	.byte	0x04, 0x0a
        /*0072*/ 	.short	(.L_595 - .L_594)
	.align		4
.L_594:
        /*0074*/ 	.word	index@(.nv.constant0._ZN2at6native29vectorized_elementwise_kernelILi4ENS0_10AbsFunctorIbEESt5arrayIPcLm2EEEEviT0_T1_)
        /*0078*/ 	.short	0x0210
        /*007a*/ 	.short	0x0018


	//----- nvinfo : EIATTR_SW_WAR
	.align		4
.L_595:
        /*007c*/ 	.byte	0x04, 0x36
        /*007e*/ 	.short	(.L_597 - .L_596)
.L_596:
        /*0080*/ 	.word	0x00000008
.L_597:


//--------------------- .nv.info._ZN2at6native29vectorized_elementwise_kernelILi8ENS0_10AbsFunctorIbEESt5arrayIPcLm2EEEEviT0_T1_ --------------------------
	.section	.nv.info._ZN2at6native29vectorized_elementwise_kernelILi8ENS0_10AbsFunctorIbEESt5arrayIPcLm2EEEEviT0_T1_,"",@"SHT_CUDA_INFO"
	.sectionflags	@""
	.align	4


	//----- nvinfo : EIATTR_CUDA_API_VERSION
	.align		4
        /*0000*/ 	.byte	0x04, 0x37
        /*0002*/ 	.short	(.L_599 - .L_598)
.L_598:
        /*0004*/ 	.word	0x00000082


	//----- nvinfo : EIATTR_KPARAM_INFO
	.align		4
.L_599:
        /*0008*/ 	.byte	0x04, 0x17
        /*000a*/ 	.short	(.L_601 - .L_600)
.L_600:
        /*000c*/ 	.word	0x00000000
        /*0010*/ 	.short	0x0002
        /*0012*/ 	.short	0x0008
        /*0014*/ 	.byte	0x00, 0xf0, 0x41, 0x00


	//----- nvinfo : EIATTR_KPARAM_INFO
	.align		4
.L_601:
        /*0018*/ 	.byte	0x04, 0x17
        /*001a*/ 	.short	(.L_603 - .L_602)
.L_602:
        /*001c*/ 	.word	0x00000000
        /*0020*/ 	.short	0x0001
        /*0022*/ 	.short	0x0004
        /*0024*/ 	.byte	0x00, 0xf0, 0x05, 0x00


	//----- nvinfo : EIATTR_KPARAM_INFO
	.align		4
.L_603:
        /*0028*/ 	.byte	0x04, 0x17
        /*002a*/ 	.short	(.L_605 - .L_604)
.L_604:
        /*002c*/ 	.word	0x00000000
        /*0030*/ 	.short	0x0000
        /*0032*/ 	.short	0x0000
        /*0034*/ 	.byte	0x00, 0xf0, 0x11, 0x00


	//----- nvinfo : EIATTR_SPARSE_MMA_MASK
	.align		4
.L_605:
        /*0038*/ 	.byte	0x03, 0x50
        /*003a*/ 	.short	0x0000


	//----- nvinfo : EIATTR_MAXREG_COUNT
	.align		4
        /*003c*/ 	.byte	0x03, 0x1b
        /*003e*/ 	.short	0x00ff


	//----- nvinfo : EIATTR_MERCURY_ISA_VERSION
	.align		4
        /*0040*/ 	.byte	0x03, 0x5f
        /*0042*/ 	.short	0x0101


	//----- nvinfo : EIATTR_EXIT_INSTR_OFFSETS
	.align		4
        /*0044*/ 	.byte	0x04, 0x1c
        /*0046*/ 	.short	(.L_607 - .L_606)


	//   ....[0]....
.L_606:
        /*0048*/ 	.word	0x00000410


	//   ....[1]....
        /*004c*/ 	.word	0x00000dc0


	//   ....[2]....
        /*0050*/ 	.word	0x00000e20


	//----- nvinfo : EIATTR_MAX_THREADS
	.align		4
.L_607:
        /*0054*/ 	.byte	0x04, 0x05
        /*0056*/ 	.short	(.L_609 - .L_608)
.L_608:
        /*0058*/ 	.word	0x00000080
        /*005c*/ 	.word	0x00000001
        /*0060*/ 	.word	0x00000001


	//----- nvinfo : EIATTR_CRS_STACK_SIZE
	.align		4
.L_609:
        /*0064*/ 	.byte	0x04, 0x1e
        /*0066*/ 	.short	(.L_611 - .L_610)
.L_610:
        /*0068*/ 	.word	0x00000000


	//----- nvinfo : EIATTR_CBANK_PARAM_SIZE
	.align		4
.L_611:
        /*006c*/ 	.byte	0x03, 0x19
        /*006e*/ 	.short	0x0018


	//----- nvinfo : EIATTR_PARAM_CBANK
	.align		4
        /*0070*/ 	.byte	0x04, 0x0a
        /*0072*/ 	.short	(.L_613 - .L_612)
	.align		4
.L_612:
        /*0074*/ 	.word	index@(.nv.constant0._ZN2at6native29vectorized_elementwise_kernelILi8ENS0_10AbsFunctorIbEESt5arrayIPcLm2EEEEviT0_T1_)
        /*0078*/ 	.short	0x0210
        /*007a*/ 	.short	0x0018


	//----- nvinfo : EIATTR_SW_WAR
	.align		4
.L_613:
        /*007c*/ 	.byte	0x04, 0x36
        /*007e*/ 	.short	(.L_615 - .L_614)
.L_614:
        /*0080*/ 	.word	0x00000008
.L_615:


//--------------------- .nv.info._ZN2at6native18elementwise_kernelILi128ELi4EZNS0_15gpu_kernel_implINS0_10AbsFunctorIN3c108BFloat16EEEEEvRNS_18TensorIteratorBaseERKT_EUliE_EEviT1_ --------------------------
	.section	.nv.info._ZN2at6native18elementwise_kernelILi128ELi4EZNS0_15gpu_kernel_implINS0_10AbsFunctorIN3c108BFloat16EEEEEvRNS_18TensorIteratorBaseERKT_EUliE_EEviT1_,"",@"SHT_CUDA_INFO"
	.sectionflags	@""
	.align	4


	//----- nvinfo : EIATTR_CUDA_API_VERSION
	.align		4
        /*0000*/ 	.byte	0x04, 0x37
        /*0002*/ 	.short	(.L_617 - .L_616)
.L_616:
        /*0004*/ 	.word	0x00000082


	//----- nvinfo : EIATTR_KPARAM_INFO
	.align		4
.L_617:
        /*0008*/ 	.byte	0x04, 0x17
        /*000a*/ 	.short	(.L_619 - .L_618)
.L_618:
        /*000c*/ 	.word	0x00000000
        /*0010*/ 	.short	0x0001
        /*0012*/ 	.short	0x0008
        /*0014*/ 	.byte	0x00, 0xf0, 0x61, 0x08


	//----- nvinfo : EIATTR_KPARAM_INFO
	.align		4
.L_619:
        /*0018*/ 	.byte	0x04, 0x17
        /*001a*/ 	.short	(.L_621 - .L_620)
.L_620:
        /*001c*/ 	.word	0x00000000
        /*0020*/ 	.short	0x0000
        /*0022*/ 	.short	0x0000
        /*0024*/ 	.byte	0x00, 0xf0, 0x11, 0x00


	//----- nvinfo : EIATTR_SPARSE_MMA_MASK
	.align		4
.L_621:
        /*0028*/ 	.byte	0x03, 0x50
        /*002a*/ 	.short	0x0000


	//----- nvinfo : EIATTR_MAXREG_COUNT
	.align		4
        /*002c*/ 	.byte	0x03, 0x1b
        /*002e*/ 	.short	0x0080


	//----- nvinfo : EIATTR_EXTERNS
	.align		4
        /*0030*/ 	.byte	0x04, 0x0f
        /*0032*/ 	.short	(.L_623 - .L_622)


	//   ....[0]....
	.align		4
.L_622:
        /*0034*/ 	.word	index@(__assertfail)


	//----- nvinfo : EIATTR_MERCURY_ISA_VERSION
	.align		4
.L_623:
        /*0038*/ 	.byte	0x03, 0x5f
        /*003a*/ 	.short	0x0101


	//----- nvinfo : EIATTR_SYSCALL_OFFSETS
	.align		4
        /*003c*/ 	.byte	0x04, 0x46
        /*003e*/ 	.short	(.L_625 - .L_624)


	//   ....[0]....
.L_624:
        /*0040*/ 	.word	0x000022d0


	//   ....[1]....
        /*0044*/ 	.word	0x00003260


	//   ....[2]....
        /*0048*/ 	.word	0x00005590


	//   ....[3]....
        /*004c*/ 	.word	0x00006520


	//   ....[4]....
        /*0050*/ 	.word	0x00008840


	//   ....[5]....
        /*0054*/ 	.word	0x000097d0


	//   ....[6]....
        /*0058*/ 	.word	0x0000bae0


	//   ....[7]....
        /*005c*/ 	.word	0x0000ca70


	//----- nvinfo : EIATTR_EXIT_INSTR_OFFSETS
	.align		4
.L_625:
        /*0060*/ 	.byte	0x04, 0x1c
        /*0062*/ 	.short	(.L_627 - .L_626)


	//   ....[0]....
.L_626:
        /*0064*/ 	.word	0x000098a0


	//   ....[1]....
        /*0068*/ 	.word	0x0000bca0


	//   ....[2]....
        /*006c*/ 	.word	0x0000bce0


	//   ....[3]....
        /*0070*/ 	.word	0x0000bd80


	//   ....[4]....
        /*0074*/ 	.word	0x0000bdc0


	//   ....[5]....
        /*0078*/ 	.word	0x0000be00


	//   ....[6]....
        /*007c*/ 	.word	0x0000be90


	//   ....[7]....
        /*0080*/ 	.word	0x0000bed0


	//   ....[8]....
        /*0084*/ 	.word	0x0000bf70


	//   ....[9]....
        /*0088*/ 	.word	0x0000bfc0


	//   ....[10]....
        /*008c*/ 	.word	0x0000c010


	//   ....[11]....
        /*0090*/ 	.word	0x0000c0e0


	//   ....[12]....
        /*0094*/ 	.word	0x0000c140


	//   ....[13]....
        /*0098*/ 	.word	0x0000c2d0


	//   ....[14]....
        /*009c*/ 	.word	0x0000c430


	//   ....[15]....
        /*00a0*/ 	.word	0x0000c450


	//   ....[16]....
        /*00a4*/ 	.word	0x0000c510


	//   ....[17]....
        /*00a8*/ 	.word	0x0000c690


	//   ....[18]....
        /*00ac*/ 	.word	0x0000c810


	//   ....[19]....
        /*00b0*/ 	.word	0x0000c970


	//   ....[20]....
        /*00b4*/ 	.word	0x0000ca80


	//   ....[21]....
        /*00b8*/ 	.word	0x0000cac0


	//   ....[22]....
        /*00bc*/ 	.word	0x0000cb00


	//----- nvinfo : EIATTR_MAX_THREADS
	.align		4
.L_627:
        /*00c0*/ 	.byte	0x04, 0x05
        /*00c2*/ 	.short	(.L_629 - .L_628)
.L_628:
        /*00c4*/ 	.word	0x00000080
        /*00c8*/ 	.word	0x00000001
        /*00cc*/ 	.word	0x00000001


	//----- nvinfo : EIATTR_CRS_STACK_SIZE
	.align		4
.L_629:
        /*00d0*/ 	.byte	0x04, 0x1e
        /*00d2*/ 	.short	(.L_631 - .L_630)
.L_630:
        /*00d4*/ 	.word	0x00000000


	//----- nvinfo : EIATTR_CBANK_PARAM_SIZE
	.align		4
.L_631:
        /*00d8*/ 	.byte	0x03, 0x19
        /*00da*/ 	.short	0x0220


	//----- nvinfo : EIATTR_PARAM_CBANK
	.align		4
        /*00dc*/ 	.byte	0x04, 0x0a
        /*00de*/ 	.short	(.L_633 - .L_632)
	.align		4
.L_632:
        /*00e0*/ 	.word	index@(.nv.constant0._ZN2at6native18elementwise_kernelILi128ELi4EZNS0_15gpu_kernel_implINS0_10AbsFunctorIN3c108BFloat16EEEEEvRNS_18TensorIteratorBaseERKT_EUliE_EEviT1_)
        /*00e4*/ 	.short	0x0210
        /*00e6*/ 	.short	0x0220


	//----- nvinfo : EIATTR_SW_WAR
	.align		4
.L_633:
        /*00e8*/ 	.byte	0x04, 0x36
        /*00ea*/ 	.short	(.L_635 - .L_634)
.L_634:
        /*00ec*/ 	.word	0x00000008
.L_635:


//--------------------- .nv.info._ZN2at6native27unrolled_elementwise_kernelINS0_10AbsFunctorIN3c108BFloat16EEESt5arrayIPcLm2EELi4E23TrivialOffsetCalculatorILi1EjESA_NS0_6memory12LoadWithCastILi1EEENSB_13StoreWithCastILi1EEEEEviT_T0_T2_T3_T4_T5_ --------------------------
	.section	.nv.info._ZN2at6native27unrolled_elementwise_kernelINS0_10AbsFunctorIN3c108BFloat16EEESt5arrayIPcLm2EELi4E23TrivialOffsetCalculatorILi1EjESA_NS0_6memory12LoadWithCastILi1EEENSB_13StoreWithCastILi1EEEEEviT_T0_T2_T3_T4_T5_,"",@"SHT_CUDA_INFO"
	.sectionflags	@""
	.align	4


	//----- nvinfo : EIATTR_CUDA_API_VERSION
	.align		4
        /*0000*/ 	.byte	0x04, 0x37
        /*0002*/ 	.short	(.L_637 - .L_636)
.L_636:
        /*0004*/ 	.word	0x00000082


	//----- nvinfo : EIATTR_KPARAM_INFO
	.align		4
.L_637:
        /*0008*/ 	.byte	0x04, 0x17
        /*000a*/ 	.short	(.L_639 - .L_638)
.L_638:
        /*000c*/ 	.word	0x00000000
        /*0010*/ 	.short	0x0006
        /*0012*/ 	.short	0x0024
        /*0014*/ 	.byte	0x00, 0xf0, 0x21, 0x00


	//----- nvinfo : EIATTR_KPARAM_INFO
	.align		4
.L_639:
        /*0018*/ 	.byte	0x04, 0x17
        /*001a*/ 	.short	(.L_641 - .L_640)
.L_640:
        /*001c*/ 	.word	0x00000000
        /*0020*/ 	.short	0x0005
        /*0022*/ 	.short	0x001c
        /*0024*/ 	.byte	0x00, 0xf0, 0x21, 0x00


	//----- nvinfo : EIATTR_KPARAM_INFO
	.align		4
.L_641:
        /*0028*/ 	.byte	0x04, 0x17
        /*002a*/ 	.short	(.L_643 - .L_642)
.L_642:
        /*002c*/ 	.word	0x00000000
        /*0030*/ 	.short	0x0004
        /*0032*/ 	.short	0x0019
        /*0034*/ 	.byte	0x00, 0xf0, 0x05, 0x00


	//----- nvinfo : EIATTR_KPARAM_INFO
	.align		4
.L_643:
        /*0038*/ 	.byte	0x04, 0x17
        /*003a*/ 	.short	(.L_645 - .L_644)
.L_644:
        /*003c*/ 	.word	0x00000000
        /*0040*/ 	.short	0x0003
        /*0042*/ 	.short	0x0018
        /*0044*/ 	.byte	0x00, 0xf0, 0x05, 0x00


	//----- nvinfo : EIATTR_KPARAM_INFO
	.align		4
.L_645:
        /*0048*/ 	.byte	0x04, 0x17
        /*004a*/ 	.short	(.L_647 - .L_646)
.L_646:
        /*004c*/ 	.word	0x00000000
        /*0050*/ 	.short	0x0002
        /*0052*/ 	.short	0x0008
        /*0054*/ 	.byte	0x00, 0xf0, 0x41, 0x00


	//----- nvinfo : EIATTR_KPARAM_INFO
	.align		4
.L_647:
        /*0058*/ 	.byte	0x04, 0x17
        /*005a*/ 	.short	(.L_649 - .L_648)
.L_648:
        /*005c*/ 	.word	0x00000000
        /*0060*/ 	.short	0x0001
        /*0062*/ 	.short	0x0004
        /*0064*/ 	.byte	0x00, 0xf0, 0x05, 0x00


	//----- nvinfo : EIATTR_KPARAM_INFO
	.align		4
.L_649:
        /*0068*/ 	.byte	0x04, 0x17
        /*006a*/ 	.short	(.L_651 - .L_650)
.L_650:
        /*006c*/ 	.word	0x00000000
        /*0070*/ 	.short	0x0000
        /*0072*/ 	.short	0x0000
        /*0074*/ 	.byte	0x00, 0xf0, 0x11, 0x00


	//----- nvinfo : EIATTR_SPARSE_MMA_MASK
	.align		4
.L_651:
        /*0078*/ 	.byte	0x03, 0x50
        /*007a*/ 	.short	0x0000


	//----- nvinfo : EIATTR_MAXREG_COUNT
	.align		4
        /*007c*/ 	.byte	0x03, 0x1b
        /*007e*/ 	.short	0x00ff


	//----- nvinfo : EIATTR_EXTERNS
	.align		4
        /*0080*/ 	.byte	0x04, 0x0f
        /*0082*/ 	.short	(.L_653 - .L_652)


	//   ....[0]....
	.align		4
.L_652:
        /*0084*/ 	.word	index@(__assertfail)


	//----- nvinfo : EIATTR_MERCURY_ISA_VERSION
	.align		4
.L_653:
        /*0088*/ 	.byte	0x03, 0x5f
        /*008a*/ 	.short	0x0101


	//----- nvinfo : EIATTR_SYSCALL_OFFSETS
	.align		4
        /*008c*/ 	.byte	0x04, 0x46
        /*008e*/ 	.short	(.L_655 - .L_654)


	//   ....[0]....
.L_654:
        /*0090*/ 	.word	0x000010e0


	//   ....[1]....
        /*0094*/ 	.word	0x00002220


	//   ....[2]....
        /*0098*/ 	.word	0x00003370


	//   ....[3]....
        /*009c*/ 	.word	0x00004490


	//   ....[4]....
        /*00a0*/ 	.word	0x00005720


	//   ....[5]....
        /*00a4*/ 	.word	0x00006740


	//   ....[6]....
        /*00a8*/ 	.word	0x00007720


	//   ....[7]....
        /*00ac*/ 	.word	0x00008700


	//----- nvinfo : EIATTR_EXIT_INSTR_OFFSETS
	.align		4
.L_655:
        /*00b0*/ 	.byte	0x04, 0x1c
        /*00b2*/ 	.short	(.L_657 - .L_656)


	//   ....[0]....
.L_656:
        /*00b4*/ 	.word	0x000077e0


	//   ....[1]....
        /*00b8*/ 	.word	0x00007930


	//   ....[2]....
        /*00bc*/ 	.word	0x00007970


	//   ....[3]....
        /*00c0*/ 	.word	0x00007a10


	//   ....[4]....
        /*00c4*/ 	.word	0x00007a50


	//   ....[5]....
        /*00c8*/ 	.word	0x00007a90


	//   ....[6]....
        /*00cc*/ 	.word	0x00007b20


	//   ....[7]....
        /*00d0*/ 	.word	0x00007b60


	//   ....[8]....
        /*00d4*/ 	.word	0x00007c00


	//   ....[9]....
        /*00d8*/ 	.word	0x00007c50


	//   ....[10]....
        /*00dc*/ 	.word	0x00007ca0


	//   ....[11]....
        /*00e0*/ 	.word	0x00007d70


	//   ....[12]....
        /*00e4*/ 	.word	0x00007dd0


	//   ....[13]....
        /*00e8*/ 	.word	0x00007f60


	//   ....[14]....
        /*00ec*/ 	.word	0x000080c0


	//   ....[15]....
        /*00f0*/ 	.word	0x000080e0


	//   ....[16]....
        /*00f4*/ 	.word	0x000081a0


	//   ....[17]....
        /*00f8*/ 	.word	0x00008320


	//   ....[18]....
        /*00fc*/ 	.word	0x000084a0


	//   ....[19]....
        /*0100*/ 	.word	0x00008600


	//   ....[20]....
        /*0104*/ 	.word	0x00008710


	//   ....[21]....
        /*0108*/ 	.word	0x00008750


	//   ....[22]....
        /*010c*/ 	.word	0x00008790


	//----- nvinfo : EIATTR_MAX_THREADS
	.align		4
.L_657:
        /*0110*/ 	.byte	0x04, 0x05
        /*0112*/ 	.short	(.L_659 - .L_658)
.L_658:
        /*0114*/ 	.word	0x00000080
        /*0118*/ 	.word	0x00000001
        /*011c*/ 	.word	0x00000001


	//----- nvinfo : EIATTR_CRS_STACK_SIZE
	.align		4
.L_659:
        /*0120*/ 	.byte	0x04, 0x1e
        /*0122*/ 	.short	(.L_661 - .L_660)
.L_660:
        /*0124*/ 	.word	0x00000000


	//----- nvinfo : EIATTR_CBANK_PARAM_SIZE
	.align		4
.L_661:
        /*0128*/ 	.byte	0x03, 0x19
        /*012a*/ 	.short	0x002c


	//----- nvinfo : EIATTR_PARAM_CBANK
	.align		4
        /*012c*/ 	.byte	0x04, 0x0a
        /*012e*/ 	.short	(.L_663 - .L_662)
	.align		4
.L_662:
        /*0130*/ 	.word	index@(.nv.constant0._ZN2at6native27unrolled_elementwise_kernelINS0_10AbsFunctorIN3c108BFloat16EEESt5arrayIPcLm2EELi4E23TrivialOffsetCalculatorILi1EjESA_NS0_6memory12LoadWithCastILi1EEENSB_13StoreWithCastILi1EEEEEviT_T0_T2_T3_T4_T5_)
        /*0134*/ 	.short	0x0210
        /*0136*/ 	.short	0x002c


	//----- nvinfo : EIATTR_SW_WAR
	.align		4
.L_663:
        /*0138*/ 	.byte	0x04, 0x36
        /*013a*/ 	.short	(.L_665 - .L_664)
.L_664:
        /*013c*/ 	.word	0x00000008
.L_665:


//--------------------- .nv.info._ZN2at6native18elementwise_kernelILi128ELi4EZNS0_22gpu_kernel_impl_nocastINS0_10AbsFunctorIN3c108BFloat16EEEEEvRNS_18TensorIteratorBaseERKT_EUliE_EEviT1_ --------------------------
	.section	.nv.info._ZN2at6native18elementwise_kernelILi128ELi4EZNS0_22gpu_kernel_impl_nocastINS0_10AbsFunctorIN3c108BFloat16EEEEEvRNS_18TensorIteratorBaseERKT_EUliE_EEviT1_,"",@"SHT_CUDA_INFO"
	.sectionflags	@""
	.align	4


	//----- nvinfo : EIATTR_CUDA_API_VERSION
	.align		4
        /*0000*/ 	.byte	0x04, 0x37
        /*0002*/ 	.short	(.L_667 - .L_666)
.L_666:
        /*0004*/ 	.word	0x00000082


	//----- nvinfo : EIATTR_KPARAM_INFO
	.align		4
.L_667:
        /*0008*/ 	.byte	0x04, 0x17
        /*000a*/ 	.short	(.L_669 - .L_668)
.L_668:
        /*000c*/ 	.word	0x00000000
        /*0010*/ 	.short	0x0001
        /*0012*/ 	.short	0x0008
        /*0014*/ 	.byte	0x00, 0xf0, 0x61, 0x08


	//----- nvinfo : EIATTR_KPARAM_INFO
	.align		4
.L_669:
        /*0018*/ 	.byte	0x04, 0x17
        /*001a*/ 	.short	(.L_671 - .L_670)
.L_670:
        /*001c*/ 	.word	0x00000000
        /*0020*/ 	.short	0x0000
        /*0022*/ 	.short	0x0000
        /*0024*/ 	.byte	0x00, 0xf0, 0x11, 0x00


	//----- nvinfo : EIATTR_SPARSE_MMA_MASK
	.align		4
.L_671:
        /*0028*/ 	.byte	0x03, 0x50
        /*002a*/ 	.short	0x0000


	//----- nvinfo : EIATTR_MAXREG_COUNT
	.align		4
        /*002c*/ 	.byte	0x03, 0x1b
        /*002e*/ 	.short	0x0080


	//----- nvinfo : EIATTR_MERCURY_ISA_VERSION
	.align		4
        /*0030*/ 	.byte	0x03, 0x5f
        /*0032*/ 	.short	0x0101


	//----- nvinfo : EIATTR_EXIT_INSTR_OFFSETS
	.align		4
        /*0034*/ 	.byte	0x04, 0x1c
        /*0036*/ 	.short	(.L_673 - .L_672)


	//   ....[0]....
.L_672:
        /*0038*/ 	.word	0x00003bf0


	//   ....[1]....
        /*003c*/ 	.word	0x00004f90


	//----- nvinfo : EIATTR_MAX_THREADS
	.align		4
.L_673:
        /*0040*/ 	.byte	0x04, 0x05
        /*0042*/ 	.short	(.L_675 - .L_674)
.L_674:
        /*0044*/ 	.word	0x00000080
        /*0048*/ 	.word	0x00000001
        /*004c*/ 	.word	0x00000001


	//----- nvinfo : EIATTR_CRS_STACK_SIZE
	.align		4
.L_675:
        /*0050*/ 	.byte	0x04, 0x1e
        /*0052*/ 	.short	(.L_677 - .L_676)
.L_676:
        /*0054*/ 	.word	0x00000000


	//----- nvinfo : EIATTR_CBANK_PARAM_SIZE
	.align		4
.L_677:
        /*0058*/ 	.byte	0x03, 0x19
        /*005a*/ 	.short	0x0220


	//----- nvinfo : EIATTR_PARAM_CBANK
	.align		4
        /*005c*/ 	.byte	0x04, 0x0a
        /*005e*/ 	.short	(.L_679 - .L_678)
	.align		4
.L_678:
        /*0060*/ 	.word	index@(.nv.constant0._ZN2at6native18elementwise_kernelILi128ELi4EZNS0_22gpu_kernel_impl_nocastINS0_10AbsFunctorIN3c108BFloat16EEEEEvRNS_18TensorIteratorBaseERKT_EUliE_EEviT1_)
        /*0064*/ 	.short	0x0210
        /*0066*/ 	.short	0x0220


	//----- nvinfo : EIATTR_SW_WAR
	.align		4
.L_679:
        /*0068*/ 	.byte	0x04, 0x36
        /*006a*/ 	.short	(.L_681 - .L_680)
.L_680:
        /*006c*/ 	.word	0x00000008
.L_681:


//--------------------- .nv.info._ZN2at6native27unrolled_elementwise_kernelINS0_10AbsFunctorIN3c108BFloat16EEESt5arrayIPcLm2EELi4E23TrivialOffsetCalculatorILi1EjESA_NS0_6memory15LoadWithoutCastENSB_16StoreWithoutCastEEEviT_T0_T2_T3_T4_T5_ --------------------------
	.section	.nv.info._ZN2at6native27unrolled_elementwise_kernelINS0_10AbsFunctorIN3c108BFloat16EEESt5arrayIPcLm2EELi4E23TrivialOffsetCalculatorILi1EjESA_NS0_6memory15LoadWithoutCastENSB_16StoreWithoutCastEEEviT_T0_T2_T3_T4_T5_,"",@"SHT_CUDA_INFO"
	.sectionflags	@""
	.align	4


	//----- nvinfo : EIATTR_CUDA_API_VERSION
	.align		4
        /*0000*/ 	.byte	0x04, 0x37
        /*0002*/ 	.short	(.L_683 - .L_682)
.L_682:
        /*0004*/ 	.word	0x00000082


	//----- nvinfo : EIATTR_KPARAM_INFO
	.align		4
.L_683:
        /*0008*/ 	.byte	0x04, 0x17
        /*000a*/ 	.short	(.L_685 - .L_684)
.L_684:
        /*000c*/ 	.word	0x00000000
        /*0010*/ 	.short	0x0006
        /*0012*/ 	.short	0x001b
        /*0014*/ 	.byte	0x00, 0xf0, 0x05, 0x00


	//----- nvinfo : EIATTR_KPARAM_INFO
	.align		4
.L_685:
        /*0018*/ 	.byte	0x04, 0x17
        /*001a*/ 	.short	(.L_687 - .L_686)
.L_686:
        /*001c*/ 	.word	0x00000000
        /*0020*/ 	.short	0x0005
        /*0022*/ 	.short	0x001a
        /*0024*/ 	.byte	0x00, 0xf0, 0x05, 0x00


	//----- nvinfo : EIATTR_KPARAM_INFO
	.align		4
.L_687:
        /*0028*/ 	.byte	0x04, 0x17
        /*002a*/ 	.short	(.L_689 - .L_688)
.L_688:
        /*002c*/ 	.word	0x00000000
        /*0030*/ 	.short	0x0004
        /*0032*/ 	.short	0x0019
        /*0034*/ 	.byte	0x00, 0xf0, 0x05, 0x00


	//----- nvinfo : EIATTR_KPARAM_INFO
	.align		4
.L_689:
        /*0038*/ 	.byte	0x04, 0x17
        /*003a*/ 	.short	(.L_691 - .L_690)
.L_690:
        /*003c*/ 	.word	0x00000000
        /*0040*/ 	.short	0x0003
        /*0042*/ 	.short	0x0018
        /*0044*/ 	.byte	0x00, 0xf0, 0x05, 0x00


	//----- nvinfo : EIATTR_KPARAM_INFO
	.align		4
.L_691:
        /*0048*/ 	.byte	0x04, 0x17
        /*004a*/ 	.short	(.L_693 - .L_692)
.L_692:
        /*004c*/ 	.word	0x00000000
        /*0050*/ 	.short	0x0002
        /*0052*/ 	.short	0x0008
        /*0054*/ 	.byte	0x00, 0xf0, 0x41, 0x00


	//----- nvinfo : EIATTR_KPARAM_INFO
	.align		4
.L_693:
        /*0058*/ 	.byte	0x04, 0x17
        /*005a*/ 	.short	(.L_695 - .L_694)
.L_694:
        /*005c*/ 	.word	0x00000000
        /*0060*/ 	.short	0x0001
        /*0062*/ 	.short	0x0004
        /*0064*/ 	.byte	0x00, 0xf0, 0x05, 0x00


	//----- nvinfo : EIATTR_KPARAM_INFO
	.align		4
.L_695:
        /*0068*/ 	.byte	0x04, 0x17
        /*006a*/ 	.short	(.L_697 - .L_696)
.L_696:
        /*006c*/ 	.word	0x00000000
        /*0070*/ 	.short	0x0000
        /*0072*/ 	.short	0x0000
        /*0074*/ 	.byte	0x00, 0xf0, 0x11, 0x00


	//----- nvinfo : EIATTR_SPARSE_MMA_MASK
	.align		4
.L_697:
        /*0078*/ 	.byte	0x03, 0x50
        /*007a*/ 	.short	0x0000


	//----- nvinfo : EIATTR_MAXREG_COUNT
	.align		4
        /*007c*/ 	.byte	0x03, 0x1b
        /*007e*/ 	.short	0x00ff


	//----- nvinfo : EIATTR_MERCURY_ISA_VERSION
	.align		4
        /*0080*/ 	.byte	0x03, 0x5f
        /*0082*/ 	.short	0x0101


	//----- nvinfo : EIATTR_EXIT_INSTR_OFFSETS
	.align		4
        /*0084*/ 	.byte	0x04, 0x1c
        /*0086*/ 	.short	(.L_699 - .L_698)


	//   ....[0]....
.L_698:
        /*0088*/ 	.word	0x00000460


	//   ....[1]....
        /*008c*/ 	.word	0x000004e0


	//----- nvinfo : EIATTR_MAX_THREADS
	.align		4
.L_699:
        /*0090*/ 	.byte	0x04, 0x05
        /*0092*/ 	.short	(.L_701 - .L_700)
.L_700:
        /*0094*/ 	.word	0x00000080
        /*0098*/ 	.word	0x00000001
        /*009c*/ 	.word	0x00000001


	//----- nvinfo : EIATTR_CRS_STACK_SIZE
	.align		4
.L_701:
        /*00a0*/ 	.byte	0x04, 0x1e
        /*00a2*/ 	.short	(.L_703 - .L_702)
.L_702:
        /*00a4*/ 	.word	0x00000000


	//----- nvinfo : EIATTR_CBANK_PARAM_SIZE
	.align		4
.L_703:
        /*00a8*/ 	.byte	0x03, 0x19
        /*00aa*/ 	.short	0x001c


	//----- nvinfo : EIATTR_PARAM_CBANK
	.align		4
        /*00ac*/ 	.byte	0x04, 0x0a
        /*00ae*/ 	.short	(.L_705 - .L_704)
	.align		4
.L_704:
        /*00b0*/ 	.word	index@(.nv.constant0._ZN2at6native27unrolled_elementwise_kernelINS0_10AbsFunctorIN3c108BFloat16EEESt5arrayIPcLm2EELi4E23TrivialOffsetCalculatorILi1EjESA_NS0_6memory15LoadWithoutCastENSB_16StoreWithoutCastEEEviT_T0_T2_T3_T4_T5_)
        /*00b4*/ 	.short	0x0210
        /*00b6*/ 	.short	0x001c


	//----- nvinfo : EIATTR_SW_WAR
	.align		4
.L_705:
        /*00b8*/ 	.byte	0x04, 0x36
        /*00ba*/ 	.short	(.L_707 - .L_706)
.L_706:
        /*00bc*/ 	.word	0x00000008
.L_707:


//--------------------- .nv.info._ZN2at6native29vectorized_elementwise_kernelILi2ENS0_10AbsFunctorIN3c108BFloat16EEESt5arrayIPcLm2EEEEviT0_T1_ --------------------------
	.section	.nv.info._ZN2at6native29vectorized_elementwise_kernelILi2ENS0_10AbsFunctorIN3c108BFloat16EEESt5arrayIPcLm2EEEEviT0_T1_,"",@"SHT_CUDA_INFO"
	.sectionflags	@""
	.align	4


	//----- nvinfo : EIATTR_CUDA_API_VERSION
	.align		4
        /*0000*/ 	.byte	0x04, 0x37
        /*0002*/ 	.short	(.L_709 - .L_708)
.L_708:
        /*0004*/ 	.word	0x00000082


	//----- nvinfo : EIATTR_KPARAM_INFO
	.align		4
.L_709:
        /*0008*/ 	.byte	0x04, 0x17
        /*000a*/ 	.short	(.L_711 - .L_710)
.L_710:
        /*000c*/ 	.word	0x00000000
        /*0010*/ 	.short	0x0002
        /*0012*/ 	.short	0x0008
        /*0014*/ 	.byte	0x00, 0xf0, 0x41, 0x00


	//----- nvinfo : EIATTR_KPARAM_INFO
	.align		4
.L_711:
        /*0018*/ 	.byte	0x04, 0x17
        /*001a*/ 	.short	(.L_713 - .L_712)
.L_712:
        /*001c*/ 	.word	0x00000000
        /*0020*/ 	.short	0x0001
        /*0022*/ 	.short	0x0004
        /*0024*/ 	.byte	0x00, 0xf0, 0x05, 0x00


	//----- nvinfo : EIATTR_KPARAM_INFO
	.align		4
.L_713:
        /*0028*/ 	.byte	0x04, 0x17
        /*002a*/ 	.short	(.L_715 - .L_714)
.L_714:
        /*002c*/ 	.word	0x00000000
        /*0030*/ 	.short	0x0000
        /*0032*/ 	.short	0x0000
        /*0034*/ 	.byte	0x00, 0xf0, 0x11, 0x00


	//----- nvinfo : EIATTR_SPARSE_MMA_MASK
	.align		4
.L_715:
        /*0038*/ 	.byte	0x03, 0x50
        /*003a*/ 	.short	0x0000


	//----- nvinfo : EIATTR_MAXREG_COUNT
	.align		4
        /*003c*/ 	.byte	0x03, 0x1b
        /*003e*/ 	.short	0x00ff


	//----- nvinfo : EIATTR_MERCURY_ISA_VERSION
	.align		4
        /*0040*/ 	.byte	0x03, 0x5f
        /*0042*/ 	.short	0x0101


	//----- nvinfo : EIATTR_EXIT_INSTR_OFFSETS
	.align		4
        /*0044*/ 	.byte	0x04, 0x1c
        /*0046*/ 	.short	(.L_717 - .L_716)


	//   ....[0]....
.L_716:
        /*0048*/ 	.word	0x000002f0


	//   ....[1]....
        /*004c*/ 	.word	0x00000c40


	//   ....[2]....
        /*0050*/ 	.word	0x00000c90


	//----- nvinfo : EIATTR_MAX_THREADS
	.align		4
.L_717:
        /*0054*/ 	.byte	0x04, 0x05
        /*0056*/ 	.short	(.L_719 - .L_718)
.L_718:
        /*0058*/ 	.word	0x00000080
        /*005c*/ 	.word	0x00000001
        /*0060*/ 	.word	0x00000001


	//----- nvinfo : EIATTR_CRS_STACK_SIZE
	.align		4
.L_719:
        /*0064*/ 	.byte	0x04, 0x1e
        /*0066*/ 	.short	(.L_721 - .L_720)
.L_720:
        /*0068*/ 	.word	0x00000000


	//----- nvinfo : EIATTR_CBANK_PARAM_SIZE
	.align		4
.L_721:
        /*006c*/ 	.byte	0x03, 0x19
        /*006e*/ 	.short	0x0018


	//----- nvinfo : EIATTR_PARAM_CBANK
	.align		4
        /*0070*/ 	.byte	0x04, 0x0a
        /*0072*/ 	.short	(.L_723 - .L_722)
	.align		4
.L_722:
        /*0074*/ 	.word	index@(.nv.constant0._ZN2at6native29vectorized_elementwise_kernelILi2ENS0_10AbsFunctorIN3c108BFloat16EEESt5arrayIPcLm2EEEEviT0_T1_)
        /*0078*/ 	.short	0x0210
        /*007a*/ 	.short	0x0018


	//----- nvinfo : EIATTR_SW_WAR
	.align		4
.L_723:
        /*007c*/ 	.byte	0x04, 0x36
        /*007e*/ 	.short	(.L_725 - .L_724)
.L_724:
        /*0080*/ 	.word	0x00000008
.L_725:


//--------------------- .nv.info._ZN2at6native29vectorized_elementwise_kernelILi4ENS0_10AbsFunctorIN3c108BFloat16EEESt5arrayIPcLm2EEEEviT0_T1_ --------------------------
	.section	.nv.info._ZN2at6native29vectorized_elementwise_kernelILi4ENS0_10AbsFunctorIN3c108BFloat16EEESt5arrayIPcLm2EEEEviT0_T1_,"",@"SHT_CUDA_INFO"
	.sectionflags	@""
	.align	4


	//----- nvinfo : EIATTR_CUDA_API_VERSION
	.align		4
        /*0000*/ 	.byte	0x04, 0x37
        /*0002*/ 	.short	(.L_727 - .L_726)
.L_726:
        /*0004*/ 	.word	0x00000082


	//----- nvinfo : EIATTR_KPARAM_INFO
	.align		4
.L_727:
        /*0008*/ 	.byte	0x04, 0x17
        /*000a*/ 	.short	(.L_729 - .L_728)
.L_728:
        /*000c*/ 	.word	0x00000000
        /*0010*/ 	.short	0x0002
        /*0012*/ 	.short	0x0008
        /*0014*/ 	.byte	0x00, 0xf0, 0x41, 0x00


	//----- nvinfo : EIATTR_KPARAM_INFO
	.align		4
.L_729:
        /*0018*/ 	.byte	0x04, 0x17
        /*001a*/ 	.short	(.L_731 - .L_730)
.L_730:
        /*001c*/ 	.word	0x00000000
        /*0020*/ 	.short	0x0001
        /*0022*/ 	.short	0x0004
        /*0024*/ 	.byte	0x00, 0xf0, 0x05, 0x00


	//----- nvinfo : EIATTR_KPARAM_INFO
	.align		4
.L_731:
        /*0028*/ 	.byte	0x04, 0x17
        /*002a*/ 	.short	(.L_733 - .L_732)
.L_732:
        /*002c*/ 	.word	0x00000000
        /*0030*/ 	.short	0x0000
        /*0032*/ 	.short	0x0000
        /*0034*/ 	.byte	0x00, 0xf0, 0x11, 0x00


	//----- nvinfo : EIATTR_SPARSE_MMA_MASK
	.align		4
.L_733:
        /*0038*/ 	.byte	0x03, 0x50
        /*003a*/ 	.short	0x0000


	//----- nvinfo : EIATTR_MAXREG_COUNT
	.align		4
        /*003c*/ 	.byte	0x03, 0x1b
        /*003e*/ 	.short	0x00ff


	//----- nvinfo : EIATTR_MERCURY_ISA_VERSION
	.align		4
        /*0040*/ 	.byte	0x03, 0x5f
        /*0042*/ 	.short	0x0101


	//----- nvinfo : EIATTR_EXIT_INSTR_OFFSETS
	.align		4
        /*0044*/ 	.byte	0x04, 0x1c
        /*0046*/ 	.short	(.L_735 - .L_734)


	//   ....[0]....
.L_734:
        /*0048*/ 	.word	0x000002b0


	//   ....[1]....
        /*004c*/ 	.word	0x00000c00


	//   ....[2]....
        /*0050*/ 	.word	0x00000c50


	//----- nvinfo : EIATTR_MAX_THREADS
	.align		4
.L_735:
        /*0054*/ 	.byte	0x04, 0x05
        /*0056*/ 	.short	(.L_737 - .L_736)
.L_736:
        /*0058*/ 	.word	0x00000080
        /*005c*/ 	.word	0x00000001
        /*0060*/ 	.word	0x00000001


	//----- nvinfo : EIATTR_CRS_STACK_SIZE
	.align		4
.L_737:
        /*0064*/ 	.byte	0x04, 0x1e
        /*0066*/ 	.short	(.L_739 - .L_738)
.L_738:
        /*0068*/ 	.word	0x00000000


	//----- nvinfo : EIATTR_CBANK_PARAM_SIZE
	.align		4
.L_739:
        /*006c*/ 	.byte	0x03, 0x19
        /*006e*/ 	.short	0x0018


	//----- nvinfo : EIATTR_PARAM_CBANK
	.align		4
        /*0070*/ 	.byte	0x04, 0x0a
        /*0072*/ 	.short	(.L_741 - .L_740)
	.align		4
.L_740:
        /*0074*/ 	.word	index@(.nv.constant0._ZN2at6native29vectorized_elementwise_kernelILi4ENS0_10AbsFunctorIN3c108BFloat16EEESt5arrayIPcLm2EEEEviT0_T1_)
        /*0078*/ 	.short	0x0210
        /*007a*/ 	.short	0x0018


	//----- nvinfo : EIATTR_SW_WAR
	.align		4
.L_741:
        /*007c*/ 	.byte	0x04, 0x36
        /*007e*/ 	.short	(.L_743 - .L_742)
.L_742:
        /*0080*/ 	.word	0x00000008
.L_743:


//--------------------- .nv.info._ZN2at6native29vectorized_elementwise_kernelILi8ENS0_10AbsFunctorIN3c108BFloat16EEESt5arrayIPcLm2EEEEviT0_T1_ --------------------------
	.section	.nv.info._ZN2at6native29vectorized_elementwise_kernelILi8ENS0_10AbsFunctorIN3c108BFloat16EEESt5arrayIPcLm2EEEEviT0_T1_,"",@"SHT_CUDA_INFO"
	.sectionflags	@""
	.align	4


	//----- nvinfo : EIATTR_CUDA_API_VERSION
	.align		4
        /*0000*/ 	.byte	0x04, 0x37
        /*0002*/ 	.short	(.L_745 - .L_744)
.L_744:
        /*0004*/ 	.word	0x00000082


	//----- nvinfo : EIATTR_KPARAM_INFO
	.align		4
.L_745:
        /*0008*/ 	.byte	0x04, 0x17
        /*000a*/ 	.short	(.L_747 - .L_746)
.L_746:
        /*000c*/ 	.word	0x00000000
        /*0010*/ 	.short	0x0002
        /*0012*/ 	.short	0x0008
        /*0014*/ 	.byte	0x00, 0xf0, 0x41, 0x00


	//----- nvinfo : EIATTR_KPARAM_INFO
	.align		4
.L_747:
        /*0018*/ 	.byte	0x04, 0x17
        /*001a*/ 	.short	(.L_749 - .L_748)
.L_748:
        /*001c*/ 	.word	0x00000000
        /*0020*/ 	.short	0x0001
        /*0022*/ 	.short	0x0004
        /*0024*/ 	.byte	0x00, 0xf0, 0x05, 0x00


	//----- nvinfo : EIATTR_KPARAM_INFO
	.align		4
.L_749:
        /*0028*/ 	.byte	0x04, 0x17
        /*002a*/ 	.short	(.L_751 - .L_750)
.L_750:
        /*002c*/ 	.word	0x00000000
        /*0030*/ 	.short	0x0000
        /*0032*/ 	.short	0x0000
        /*0034*/ 	.byte	0x00, 0xf0, 0x11, 0x00


	//----- nvinfo : EIATTR_SPARSE_MMA_MASK
	.align		4
.L_751:
        /*0038*/ 	.byte	0x03, 0x50
        /*003a*/ 	.short	0x0000


	//----- nvinfo : EIATTR_MAXREG_COUNT
	.align		4
        /*003c*/ 	.byte	0x03, 0x1b
        /*003e*/ 	.short	0x00ff


	//----- nvinfo : EIATTR_MERCURY_ISA_VERSION
	.align		4
        /*0040*/ 	.byte	0x03, 0x5f
        /*0042*/ 	.short	0x0101


	//----- nvinfo : EIATTR_EXIT_INSTR_OFFSETS
	.align		4
        /*0044*/ 	.byte	0x04, 0x1c
        /*0046*/ 	.short	(.L_753 - .L_752)


	//   ....[0]....
.L_752:
        /*0048*/ 	.word	0x00000290


	//   ....[1]....
        /*004c*/ 	.word	0x00000be0


	//   ....[2]....
        /*0050*/ 	.word	0x00000c30


	//----- nvinfo : EIATTR_MAX_THREADS
	.align		4
.L_753:
        /*0054*/ 	.byte	0x04, 0x05
        /*0056*/ 	.short	(.L_755 - .L_754)
.L_754:
        /*0058*/ 	.word	0x00000080
        /*005c*/ 	.word	0x00000001
        /*0060*/ 	.word	0x00000001


	//----- nvinfo : EIATTR_CRS_STACK_SIZE
	.align		4
.L_755:
        /*0064*/ 	.byte	0x04, 0x1e
        /*0066*/ 	.short	(.L_757 - .L_756)
.L_756:
        /*0068*/ 	.word	0x00000000


	//----- nvinfo : EIATTR_CBANK_PARAM_SIZE
	.align		4
.L_757:
        /*006c*/ 	.byte	0x03, 0x19
        /*006e*/ 	.short	0x0018


	//----- nvinfo : EIATTR_PARAM_CBANK
	.align		4
        /*0070*/ 	.byte	0x04, 0x0a
        /*0072*/ 	.short	(.L_759 - .L_758)
	.align		4
.L_758:
        /*0074*/ 	.word	index@(.nv.constant0._ZN2at6native29vectorized_elementwise_kernelILi8ENS0_10AbsFunctorIN3c108BFloat16EEESt5arrayIPcLm2EEEEviT0_T1_)
        /*0078*/ 	.short	0x0210
        /*007a*/ 	.short	0x0018


	//----- nvinfo : EIATTR_SW_WAR
	.align		4
.L_759:
        /*007c*/ 	.byte	0x04, 0x36
        /*007e*/ 	.short	(.L_761 - .L_760)
.L_760:
        /*0080*/ 	.word	0x00000008
.L_761:


//--------------------- .nv.info._ZN2at6native18elementwise_kernelILi128ELi4EZNS0_15gpu_kernel_implINS0_10AbsFunctorIN3c104HalfEEEEEvRNS_18TensorIteratorBaseERKT_EUliE_EEviT1_ --------------------------
	.section	.nv.info._ZN2at6native18elementwise_kernelILi128ELi4EZNS0_15gpu_kernel_implINS0_10AbsFunctorIN3c104HalfEEEEEvRNS_18TensorIteratorBaseERKT_EUliE_EEviT1_,"",@"SHT_CUDA_INFO"
	.sectionflags	@""
	.align	4


	//----- nvinfo : EIATTR_CUDA_API_VERSION
	.align		4
        /*0000*/ 	.byte	0x04, 0x37
        /*0002*/ 	.short	(.L_763 - .L_762)
.L_762:
        /*0004*/ 	.word	0x00000082


	//----- nvinfo : EIATTR_KPARAM_INFO
	.align		4
.L_763:
        /*0008*/ 	.byte	0x04, 0x17
        /*000a*/ 	.short	(.L_765 - .L_764)
.L_764:
        /*000c*/ 	.word	0x00000000
        /*0010*/ 	.short	0x0001
        /*0012*/ 	.short	0x0008
        /*0014*/ 	.byte	0x00, 0xf0, 0x61, 0x08


	//----- nvinfo : EIATTR_KPARAM_INFO
	.align		4
.L_765:
        /*0018*/ 	.byte	0x04, 0x17
        /*001a*/ 	.short	(.L_767 - .L_766)
.L_766:
        /*001c*/ 	.word	0x00000000
        /*0020*/ 	.short	0x0000
        /*0022*/ 	.short	0x0000
        /*0024*/ 	.byte	0x00, 0xf0, 0x11, 0x00


	//----- nvinfo : EIATTR_SPARSE_MMA_MASK
	.align		4
.L_767:
        /*0028*/ 	.byte	0x03, 0x50
        /*002a*/ 	.short	0x0000


	//----- nvinfo : EIATTR_MAXREG_COUNT
	.align		4
        /*002c*/ 	.byte	0x03, 0x1b
        /*002e*/ 	.short	0x0080


	//----- nvinfo : EIATTR_EXTERNS
	.align		4
        /*0030*/ 	.byte	0x04, 0x0f
        /*0032*/ 	.short	(.L_769 - .L_768)


	//   ....[0]....
	.align		4
.L_768:
        /*0034*/ 	.word	index@(__assertfail)


	//----- nvinfo : EIATTR_MERCURY_ISA_VERSION
	.align		4
.L_769:
        /*0038*/ 	.byte	0x03, 0x5f
        /*003a*/ 	.short	0x0101


	//----- nvinfo : EIATTR_SYSCALL_OFFSETS
	.align		4
        /*003c*/ 	.byte	0x04, 0x46
        /*003e*/ 	.short	(.L_771 - .L_770)


	//   ....[0]....
.L_770:
        /*0040*/ 	.word	0x000022b0


	//   ....[1]....
        /*0044*/ 	.word	0x00003240


	//   ....[2]....
        /*0048*/ 	.word	0x00005550


	//   ....[3]....
        /*004c*/ 	.word	0x000064e0


	//   ....[4]....
        /*0050*/ 	.word	0x000087e0


	//   ....[5]....
        /*0054*/ 	.word	0x00009770


	//   ....[6]....
        /*0058*/ 	.word	0x0000ba60


	//   ....[7]....
        /*005c*/ 	.word	0x0000c9f0


	//----- nvinfo : EIATTR_EXIT_INSTR_OFFSETS
	.align		4
.L_771:
        /*0060*/ 	.byte	0x04, 0x1c
        /*0062*/ 	.short	(.L_773 - .L_772)


	//   ....[0]....
.L_772:
        /*0064*/ 	.word	0x00009840


	//   ....[1]....
        /*0068*/ 	.word	0x0000bc20


	//   ....[2]....
        /*006c*/ 	.word	0x0000bc60


	//   ....[3]....
        /*0070*/ 	.word	0x0000bd00


	//   ....[4]....
        /*0074*/ 	.word	0x0000bd40


	//   ....[5]....
        /*0078*/ 	.word	0x0000bd80


	//   ....[6]....
        /*007c*/ 	.word	0x0000be10


	//   ....[7]....
        /*0080*/ 	.word	0x0000be30


	//   ....[8]....
        /*0084*/ 	.word	0x0000bed0


	//   ....[9]....
        /*0088*/ 	.word	0x0000bf20


	//   ....[10]....
        /*008c*/ 	.word	0x0000bf70


	//   ....[11]....
        /*0090*/ 	.word	0x0000c040


	//   ....[12]....
        /*0094*/ 	.word	0x0000c0a0


	//   ....[13]....
        /*0098*/ 	.word	0x0000c230


	//   ....[14]....
        /*009c*/ 	.word	0x0000c390


	//   ....[15]....
        /*00a0*/ 	.word	0x0000c3d0


	//   ....[16]....
        /*00a4*/ 	.word	0x0000c490


	//   ....[17]....
        /*00a8*/ 	.word	0x0000c610


	//   ....[18]....
        /*00ac*/ 	.word	0x0000c790


	//   ....[19]....
        /*00b0*/ 	.word	0x0000c8f0


	//   ....[20]....
        /*00b4*/ 	.word	0x0000ca00


	//   ....[21]....
        /*00b8*/ 	.word	0x0000ca40


	//   ....[22]....
        /*00bc*/ 	.word	0x0000ca80


	//----- nvinfo : EIATTR_MAX_THREADS
	.align		4
.L_773:
        /*00c0*/ 	.byte	0x04, 0x05
        /*00c2*/ 	.short	(.L_775 - .L_774)
.L_774:
        /*00c4*/ 	.word	0x00000080
        /*00c8*/ 	.word	0x00000001
        /*00cc*/ 	.word	0x00000001


	//----- nvinfo : EIATTR_CRS_STACK_SIZE
	.align		4
.L_775:
        /*00d0*/ 	.byte	0x04, 0x1e
        /*00d2*/ 	.short	(.L_777 - .L_776)
.L_776:
        /*00d4*/ 	.word	0x00000000


	//----- nvinfo : EIATTR_CBANK_PARAM_SIZE
	.align		4
.L_777:
        /*00d8*/ 	.byte	0x03, 0x19
        /*00da*/ 	.short	0x0220


	//----- nvinfo : EIATTR_PARAM_CBANK
	.align		4
        /*00dc*/ 	.byte	0x04, 0x0a
        /*00de*/ 	.short	(.L_779 - .L_778)
	.align		4
.L_778:
        /*00e0*/ 	.word	index@(.nv.constant0._ZN2at6native18elementwise_kernelILi128ELi4EZNS0_15gpu_kernel_implINS0_10AbsFunctorIN3c104HalfEEEEEvRNS_18TensorIteratorBaseERKT_EUliE_EEviT1_)
        /*00e4*/ 	.short	0x0210
        /*00e6*/ 	.short	0x0220


	//----- nvinfo : EIATTR_SW_WAR
	.align		4
.L_779:
        /*00e8*/ 	.byte	0x04, 0x36
        /*00ea*/ 	.short	(.L_781 - .L_780)
.L_780:
        /*00ec*/ 	.word	0x00000008
.L_781:


//--------------------- .nv.info._ZN2at6native27unrolled_elementwise_kernelINS0_10AbsFunctorIN3c104HalfEEESt5arrayIPcLm2EELi4E23TrivialOffsetCalculatorILi1EjESA_NS0_6memory12LoadWithCastILi1EEENSB_13StoreWithCastILi1EEEEEviT_T0_T2_T3_T4_T5_ --------------------------
	.section	.nv.info._ZN2at6native27unrolled_elementwise_kernelINS0_10AbsFunctorIN3c104HalfEEESt5arrayIPcLm2EELi4E23TrivialOffsetCalculatorILi1EjESA_NS0_6memory12LoadWithCastILi1EEENSB_13StoreWithCastILi1EEEEEviT_T0_T2_T3_T4_T5_,"",@"SHT_CUDA_INFO"
	.sectionflags	@""
	.align	4


	//----- nvinfo : EIATTR_CUDA_API_VERSION
	.align		4
        /*0000*/ 	.byte	0x04, 0x37
        /*0002*/ 	.short	(.L_783 - .L_782)
.L_782:
        /*0004*/ 	.word	0x00000082


	//----- nvinfo : EIATTR_KPARAM_INFO
	.align		4
.L_783:
        /*0008*/ 	.byte	0x04, 0x17
        /*000a*/ 	.short	(.L_785 - .L_784)
.L_784:
        /*000c*/ 	.word	0x00000000
        /*0010*/ 	.short	0x0006
        /*0012*/ 	.short	0x0024
        /*0014*/ 	.byte	0x00, 0xf0, 0x21, 0x00


	//----- nvinfo : EIATTR_KPARAM_INFO
	.align		4
.L_785:
        /*0018*/ 	.byte	0x04, 0x17
        /*001a*/ 	.short	(.L_787 - .L_786)
.L_786:
        /*001c*/ 	.word	0x00000000
        /*0020*/ 	.short	0x0005
        /*0022*/ 	.short	0x001c
        /*0024*/ 	.byte	0x00, 0xf0, 0x21, 0x00


	//----- nvinfo : EIATTR_KPARAM_INFO
	.align		4
.L_787:
        /*0028*/ 	.byte	0x04, 0x17
        /*002a*/ 	.short	(.L_789 - .L_788)
.L_788:
        /*002c*/ 	.word	0x00000000
        /*0030*/ 	.short	0x0004
        /*0032*/ 	.short	0x0019
        /*0034*/ 	.byte	0x00, 0xf0, 0x05, 0x00


	//----- nvinfo : EIATTR_KPARAM_INFO
	.align		4
.L_789:
        /*0038*/ 	.byte	0x04, 0x17
        /*003a*/ 	.short	(.L_791 - .L_790)
.L_790:
        /*003c*/ 	.word	0x00000000
        /*0040*/ 	.short	0x0003
        /*0042*/ 	.short	0x0018
        /*0044*/ 	.byte	0x00, 0xf0, 0x05, 0x00


	//----- nvinfo : EIATTR_KPARAM_INFO
	.align		4
.L_791:
        /*0048*/ 	.byte	0x04, 0x17
        /*004a*/ 	.short	(.L_793 - .L_792)
.L_792:
        /*004c*/ 	.word	0x00000000
        /*0050*/ 	.short	0x0002
        /*0052*/ 	.short	0x0008
        /*0054*/ 	.byte	0x00, 0xf0, 0x41, 0x00


	//----- nvinfo : EIATTR_KPARAM_INFO
	.align		4
.L_793:
        /*0058*/ 	.byte	0x04, 0x17
        /*005a*/ 	.short	(.L_795 - .L_794)
.L_794:
        /*005c*/ 	.word	0x00000000
        /*0060*/ 	.short	0x0001
        /*0062*/ 	.short	0x0004
        /*0064*/ 	.byte	0x00, 0xf0, 0x05, 0x00


	//----- nvinfo : EIATTR_KPARAM_INFO
	.align		4
.L_795:
        /*0068*/ 	.byte	0x04, 0x17
        /*006a*/ 	.short	(.L_797 - .L_796)
.L_796:
        /*006c*/ 	.word	0x00000000
        /*0070*/ 	.short	0x0000
        /*0072*/ 	.short	0x0000
        /*0074*/ 	.byte	0x00, 0xf0, 0x11, 0x00


	//----- nvinfo : EIATTR_SPARSE_MMA_MASK
	.align		4
.L_797:
        /*0078*/ 	.byte	0x03, 0x50
        /*007a*/ 	.short	0x0000


	//----- nvinfo : EIATTR_MAXREG_COUNT
	.align		4
        /*007c*/ 	.byte	0x03, 0x1b
        /*007e*/ 	.short	0x00ff


	//----- nvinfo : EIATTR_EXTERNS
	.align		4
        /*0080*/ 	.byte	0x04, 0x0f
        /*0082*/ 	.short	(.L_799 - .L_798)


	//   ....[0]....
	.align		4
.L_798:
        /*0084*/ 	.word	index@(__assertfail)


	//----- nvinfo : EIATTR_MERCURY_ISA_VERSION
	.align		4
.L_799:
        /*0088*/ 	.byte	0x03, 0x5f
        /*008a*/ 	.short	0x0101


	//----- nvinfo : EIATTR_SYSCALL_OFFSETS
	.align		4
        /*008c*/ 	.byte	0x04, 0x46
        /*008e*/ 	.short	(.L_801 - .L_800)


	//   ....[0]....
.L_800:
        /*0090*/ 	.word	0x000010b0


	//   ....[1]....
        /*0094*/ 	.word	0x000021c0


	//   ....[2]....
        /*0098*/ 	.word	0x000032e0


	//   ....[3]....
        /*009c*/ 	.word	0x000043d0


	//   ....[4]....
        /*00a0*/ 	.word	0x00005660


	//   ....[5]....
        /*00a4*/ 	.word	0x00006680


	//   ....[6]....
        /*00a8*/ 	.word	0x00007660


	//   ....[7]....
        /*00ac*/ 	.word	0x00008640


	//----- nvinfo : EIATTR_EXIT_INSTR_OFFSETS
	.align		4
.L_801:
        /*00b0*/ 	.byte	0x04, 0x1c
        /*00b2*/ 	.short	(.L_803 - .L_802)


	//   ....[0]....
.L_802:
        /*00b4*/ 	.word	0x00007720


	//   ....[1]....
        /*00b8*/ 	.word	0x00007870


	//   ....[2]....
        /*00bc*/ 	.word	0x000078b0


	//   ....[3]....
        /*00c0*/ 	.word	0x00007950


	//   ....[4]....
        /*00c4*/ 	.word	0x00007990


	//   ....[5]....
        /*00c8*/ 	.word	0x000079d0


	//   ....[6]....
        /*00cc*/ 	.word	0x00007a60


	//   ....[7]....
        /*00d0*/ 	.word	0x00007a80


	//   ....[8]....
        /*00d4*/ 	.word	0x00007b20


	//   ....[9]....
        /*00d8*/ 	.word	0x00007b70


	//   ....[10]....
        /*00dc*/ 	.word	0x00007bc0


	//   ....[11]....
        /*00e0*/ 	.word	0x00007c90


	//   ....[12]....
        /*00e4*/ 	.word	0x00007cf0


	//   ....[13]....
        /*00e8*/ 	.word	0x00007e80


	//   ....[14]....
        /*00ec*/ 	.word	0x00007fe0


	//   ....[15]....
        /*00f0*/ 	.word	0x00008020


	//   ....[16]....
        /*00f4*/ 	.word	0x000080e0


	//   ....[17]....
        /*00f8*/ 	.word	0x00008260


	//   ....[18]....
        /*00fc*/ 	.word	0x000083e0


	//   ....[19]....
        /*0100*/ 	.word	0x00008540


	//   ....[20]....
        /*0104*/ 	.word	0x00008650


	//   ....[21]....
        /*0108*/ 	.word	0x00008690


	//   ....[22]....
        /*010c*/ 	.word	0x000086d0


	//----- nvinfo : EIATTR_MAX_THREADS
	.align		4
.L_803:
        /*0110*/ 	.byte	0x04, 0x05
        /*0112*/ 	.short	(.L_805 - .L_804)
.L_804:
        /*0114*/ 	.word	0x00000080
        /*0118*/ 	.word	0x00000001
        /*011c*/ 	.word	0x00000001


	//----- nvinfo : EIATTR_CRS_STACK_SIZE
	.align		4
.L_805:
        /*0120*/ 	.byte	0x04, 0x1e
        /*0122*/ 	.short	(.L_807 - .L_806)
.L_806:
        /*0124*/ 	.word	0x00000000


	//----- nvinfo : EIATTR_CBANK_PARAM_SIZE
	.align		4
.L_807:
        /*0128*/ 	.byte	0x03, 0x19
        /*012a*/ 	.short	0x002c


	//----- nvinfo : EIATTR_PARAM_CBANK
	.align		4
        /*012c*/ 	.byte	0x04, 0x0a
        /*012e*/ 	.short	(.L_809 - .L_808)
	.align		4
.L_808:
        /*0130*/ 	.word	index@(.nv.constant0._ZN2at6native27unrolled_elementwise_kernelINS0_10AbsFunctorIN3c104HalfEEESt5arrayIPcLm2EELi4E23TrivialOffsetCalculatorILi1EjESA_NS0_6memory12LoadWithCastILi1EEENSB_13StoreWithCastILi1EEEEEviT_T0_T2_T3_T4_T5_)
        /*0134*/ 	.short	0x0210
        /*0136*/ 	.short	0x002c


	//----- nvinfo : EIATTR_SW_WAR
	.align		4
.L_809:
        /*0138*/ 	.byte	0x04, 0x36
        /*013a*/ 	.short	(.L_811 - .L_810)
.L_810:
        /*013c*/ 	.word	0x00000008
.L_811:


//--------------------- .nv.info._ZN2at6native18elementwise_kernelILi128ELi4EZNS0_22gpu_kernel_impl_nocastINS0_10AbsFunctorIN3c104HalfEEEEEvRNS_18TensorIteratorBaseERKT_EUliE_EEviT1_ --------------------------
	.section	.nv.info._ZN2at6native18elementwise_kernelILi128ELi4EZNS0_22gpu_kernel_impl_nocastINS0_10AbsFunctorIN3c104HalfEEEEEvRNS_18TensorIteratorBaseERKT_EUliE_EEviT1_,"",@"SHT_CUDA_INFO"
	.sectionflags	@""
	.align	4


	//----- nvinfo : EIATTR_CUDA_API_VERSION
	.align		4
        /*0000*/ 	.byte	0x04, 0x37
        /*0002*/ 	.short	(.L_813 - .L_812)
.L_812:
        /*0004*/ 	.word	0x00000082


	//----- nvinfo : EIATTR_KPARAM_INFO
	.align		4
.L_813:
        /*0008*/ 	.byte	0x04, 0x17
        /*000a*/ 	.short	(.L_815 - .L_814)
.L_814:
        /*000c*/ 	.word	0x00000000
        /*0010*/ 	.short	0x0001
        /*0012*/ 	.short	0x0008
        /*0014*/ 	.byte	0x00, 0xf0, 0x61, 0x08


	//----- nvinfo : EIATTR_KPARAM_INFO
	.align		4
.L_815:
        /*0018*/ 	.byte	0x04, 0x17
        /*001a*/ 	.short	(.L_817 - .L_816)
.L_816:
        /*001c*/ 	.word	0x00000000
        /*0020*/ 	.short	0x0000
        /*0022*/ 	.short	0x0000
        /*0024*/ 	.byte	0x00, 0xf0, 0x11, 0x00


	//----- nvinfo : EIATTR_SPARSE_MMA_MASK
	.align		4
.L_817:
        /*0028*/ 	.byte	0x03, 0x50
        /*002a*/ 	.short	0x0000


	//----- nvinfo : EIATTR_MAXREG_COUNT
	.align		4
        /*002c*/ 	.byte	0x03, 0x1b
        /*002e*/ 	.short	0x0080


	//----- nvinfo : EIATTR_MERCURY_ISA_VERSION
	.align		4
        /*0030*/ 	.byte	0x03, 0x5f
        /*0032*/ 	.short	0x0101


	//----- nvinfo : EIATTR_EXIT_INSTR_OFFSETS
	.align		4
        /*0034*/ 	.byte	0x04, 0x1c
        /*0036*/ 	.short	(.L_819 - .L_818)


	//   ....[0]....
.L_818:
        /*0038*/ 	.word	0x00003bf0


	//   ....[1]....
        /*003c*/ 	.word	0x00004f90


	//----- nvinfo : EIATTR_MAX_THREADS
	.align		4
.L_819:
        /*0040*/ 	.byte	0x04, 0x05
        /*0042*/ 	.short	(.L_821 - .L_820)
.L_820:
        /*0044*/ 	.word	0x00000080
        /*0048*/ 	.word	0x00000001
        /*004c*/ 	.word	0x00000001


	//----- nvinfo : EIATTR_CRS_STACK_SIZE
	.align		4
.L_821:
        /*0050*/ 	.byte	0x04, 0x1e
        /*0052*/ 	.short	(.L_823 - .L_822)
.L_822:
        /*0054*/ 	.word	0x00000000


	//----- nvinfo : EIATTR_CBANK_PARAM_SIZE
	.align		4
.L_823:
        /*0058*/ 	.byte	0x03, 0x19
        /*005a*/ 	.short	0x0220


	//----- nvinfo : EIATTR_PARAM_CBANK
	.align		4
        /*005c*/ 	.byte	0x04, 0x0a
        /*005e*/ 	.short	(.L_825 - .L_824)
	.align		4
.L_824:
        /*0060*/ 	.word	index@(.nv.constant0._ZN2at6native18elementwise_kernelILi128ELi4EZNS0_22gpu_kernel_impl_nocastINS0_10AbsFunctorIN3c104HalfEEEEEvRNS_18TensorIteratorBaseERKT_EUliE_EEviT1_)
        /*0064*/ 	.short	0x0210
        /*0066*/ 	.short	0x0220


	//----- nvinfo : EIATTR_SW_WAR
	.align		4
.L_825:
        /*0068*/ 	.byte	0x04, 0x36
        /*006a*/ 	.short	(.L_827 - .L_826)
.L_826:
        /*006c*/ 	.word	0x00000008
.L_827:


//--------------------- .nv.info._ZN2at6native27unrolled_elementwise_kernelINS0_10AbsFunctorIN3c104HalfEEESt5arrayIPcLm2EELi4E23TrivialOffsetCalculatorILi1EjESA_NS0_6memory15LoadWithoutCastENSB_16StoreWithoutCastEEEviT_T0_T2_T3_T4_T5_ --------------------------
	.section	.nv.info._ZN2at6native27unrolled_elementwise_kernelINS0_10AbsFunctorIN3c104HalfEEESt5arrayIPcLm2EELi4E23TrivialOffsetCalculatorILi1EjESA_NS0_6memory15LoadWithoutCastENSB_16StoreWithoutCastEEEviT_T0_T2_T3_T4_T5_,"",@"SHT_CUDA_INFO"
	.sectionflags	@""
	.align	4


	//----- nvinfo : EIATTR_CUDA_API_VERSION
	.align		4
        /*0000*/ 	.byte	0x04, 0x37
        /*0002*/ 	.short	(.L_829 - .L_828)
.L_828:
        /*0004*/ 	.word	0x00000082


	//----- nvinfo : EIATTR_KPARAM_INFO
	.align		4
.L_829:
        /*0008*/ 	.byte	0x04, 0x17
        /*000a*/ 	.short	(.L_831 - .L_830)
.L_830:
        /*000c*/ 	.word	0x00000000
        /*0010*/ 	.short	0x0006
        /*0012*/ 	.short	0x001b
        /*0014*/ 	.byte	0x00, 0xf0, 0x05, 0x00


	//----- nvinfo : EIATTR_KPARAM_INFO
	.align		4
.L_831:
        /*0018*/ 	.byte	0x04, 0x17
        /*001a*/ 	.short	(.L_833 - .L_832)
.L_832:
        /*001c*/ 	.word	0x00000000
        /*0020*/ 	.short	0x0005
        /*0022*/ 	.short	0x001a
        /*0024*/ 	.byte	0x00, 0xf0, 0x05, 0x00


	//----- nvinfo : EIATTR_KPARAM_INFO
	.align		4
.L_833:
        /*0028*/ 	.byte	0x04, 0x17
        /*002a*/ 	.short	(.L_835 - .L_834)
.L_834:
        /*002c*/ 	.word	0x00000000
        /*0030*/ 	.short	0x0004
        /*0032*/ 	.short	0x0019
        /*0034*/ 	.byte	0x00, 0xf0, 0x05, 0x00


	//----- nvinfo : EIATTR_KPARAM_INFO
	.align		4
.L_835:
        /*0038*/ 	.byte	0x04, 0x17
        /*003a*/ 	.short	(.L_837 - .L_836)
.L_836:
        /*003c*/ 	.word	0x00000000
        /*0040*/ 	.short	0x0003
        /*0042*/ 	.short	0x0018
        /*0044*/ 	.byte	0x00, 0xf0, 0x05, 0x00


	//----- nvinfo : EIATTR_KPARAM_INFO
	.align		4
.L_837:
        /*0048*/ 	.byte	0x04, 0x17
        /*004a*/ 	.short	(.L_839 - .L_838)
.L_838:
        /*004c*/ 	.word	0x00000000
        /*0050*/ 	.short	0x0002
        /*0052*/ 	.short	0x0008
        /*0054*/ 	.byte	0x00, 0xf0, 0x41, 0x00


	//----- nvinfo : EIATTR_KPARAM_INFO
	.align		4
.L_839:
        /*0058*/ 	.byte	0x04, 0x17
        /*005a*/ 	.short	(.L_841 - .L_840)
.L_840:
        /*005c*/ 	.word	0x00000000
        /*0060*/ 	.short	0x0001
        /*0062*/ 	.short	0x0004
        /*0064*/ 	.byte	0x00, 0xf0, 0x05, 0x00


	//----- nvinfo : EIATTR_KPARAM_INFO
	.align		4
.L_841:
        /*0068*/ 	.byte	0x04, 0x17
        /*006a*/ 	.short	(.L_843 - .L_842)
.L_842:
        /*006c*/ 	.word	0x00000000
        /*0070*/ 	.short	0x0000
        /*0072*/ 	.short	0x0000
        /*0074*/ 	.byte	0x00, 0xf0, 0x11, 0x00


	//----- nvinfo : EIATTR_SPARSE_MMA_MASK
	.align		4
.L_843:
        /*0078*/ 	.byte	0x03, 0x50
        /*007a*/ 	.short	0x0000


	//----- nvinfo : EIATTR_MAXREG_COUNT
	.align		4
        /*007c*/ 	.byte	0x03, 0x1b
        /*007e*/ 	.short	0x00ff


	//----- nvinfo : EIATTR_MERCURY_ISA_VERSION
	.align		4
        /*0080*/ 	.byte	0x03, 0x5f
        /*0082*/ 	.short	0x0101


	//----- nvinfo : EIATTR_EXIT_INSTR_OFFSETS
	.align		4
        /*0084*/ 	.byte	0x04, 0x1c
        /*0086*/ 	.short	(.L_845 - .L_844)


	//   ....[0]....
.L_844:
        /*0088*/ 	.word	0x00000460


	//   ....[1]....
        /*008c*/ 	.word	0x000004e0


	//----- nvinfo : EIATTR_MAX_THREADS
	.align		4
.L_845:
        /*0090*/ 	.byte	0x04, 0x05
        /*0092*/ 	.short	(.L_847 - .L_846)
.L_846:
        /*0094*/ 	.word	0x00000080
        /*0098*/ 	.word	0x00000001
        /*009c*/ 	.word	0x00000001


	//----- nvinfo : EIATTR_CRS_STACK_SIZE
	.align		4
.L_847:
        /*00a0*/ 	.byte	0x04, 0x1e
        /*00a2*/ 	.short	(.L_849 - .L_848)
.L_848:
        /*00a4*/ 	.word	0x00000000


	//----- nvinfo : EIATTR_CBANK_PARAM_SIZE
	.align		4
.L_849:
        /*00a8*/ 	.byte	0x03, 0x19
        /*00aa*/ 	.short	0x001c


	//----- nvinfo : EIATTR_PARAM_CBANK
	.align		4
        /*00ac*/ 	.byte	0x04, 0x0a
        /*00ae*/ 	.short	(.L_851 - .L_850)
	.align		4
.L_850:
        /*00b0*/ 	.word	index@(.nv.constant0._ZN2at6native27unrolled_elementwise_kernelINS0_10AbsFunctorIN3c104HalfEEESt5arrayIPcLm2EELi4E23TrivialOffsetCalculatorILi1EjESA_NS0_6memory15LoadWithoutCastENSB_16StoreWithoutCastEEEviT_T0_T2_T3_T4_T5_)
        /*00b4*/ 	.short	0x0210
        /*00b6*/ 	.short	0x001c


	//----- nvinfo : EIATTR_SW_WAR
	.align		4
.L_851:
        /*00b8*/ 	.byte	0x04, 0x36
        /*00ba*/ 	.short	(.L_853 - .L_852)
.L_852:
        /*00bc*/ 	.word	0x00000008
.L_853:


//--------------------- .nv.info._ZN2at6native29vectorized_elementwise_kernelILi2ENS0_10AbsFunctorIN3c104HalfEEESt5arrayIPcLm2EEEEviT0_T1_ --------------------------
	.section	.nv.info._ZN2at6native29vectorized_elementwise_kernelILi2ENS0_10AbsFunctorIN3c104HalfEEESt5arrayIPcLm2EEEEviT0_T1_,"",@"SHT_CUDA_INFO"
	.sectionflags	@""
	.align	4


	//----- nvinfo : EIATTR_CUDA_API_VERSION
	.align		4
        /*0000*/ 	.byte	0x04, 0x37
        /*0002*/ 	.short	(.L_855 - .L_854)
.L_854:
        /*0004*/ 	.word	0x00000082


	//----- nvinfo : EIATTR_KPARAM_INFO
	.align		4
.L_855:
        /*0008*/ 	.byte	0x04, 0x17
        /*000a*/ 	.short	(.L_857 - .L_856)
.L_856:
        /*000c*/ 	.word	0x00000000
        /*0010*/ 	.short	0x0002
        /*0012*/ 	.short	0x0008
        /*0014*/ 	.byte	0x00, 0xf0, 0x41, 0x00


	//----- nvinfo : EIATTR_KPARAM_INFO
	.align		4
.L_857:
        /*0018*/ 	.byte	0x04, 0x17
        /*001a*/ 	.short	(.L_859 - .L_858)
.L_858:
        /*001c*/ 	.word	0x00000000
        /*0020*/ 	.short	0x0001
        /*0022*/ 	.short	0x0004
        /*0024*/ 	.byte	0x00, 0xf0, 0x05, 0x00


	//----- nvinfo : EIATTR_KPARAM_INFO
	.align		4
.L_859:
        /*0028*/ 	.byte	0x04, 0x17
        /*002a*/ 	.short	(.L_861 - .L_860)
.L_860:
        /*002c*/ 	.word	0x00000000
        /*0030*/ 	.short	0x0000
        /*0032*/ 	.short	0x0000
        /*0034*/ 	.byte	0x00, 0xf0, 0x11, 0x00


	//----- nvinfo : EIATTR_SPARSE_MMA_MASK
	.align		4
.L_861:
        /*0038*/ 	.byte	0x03, 0x50
        /*003a*/ 	.short	0x0000


	//----- nvinfo : EIATTR_MAXREG_COUNT
	.align		4
        /*003c*/ 	.byte	0x03, 0x1b
        /*003e*/ 	.short	0x00ff


	//----- nvinfo : EIATTR_MERCURY_ISA_VERSION
	.align		4
        /*0040*/ 	.byte	0x03, 0x5f
        /*0042*/ 	.short	0x0101


	//----- nvinfo : EIATTR_EXIT_INSTR_OFFSETS
	.align		4
        /*0044*/ 	.byte	0x04, 0x1c
        /*0046*/ 	.short	(.L_863 - .L_862)


	//   ....[0]....
.L_862:
        /*0048*/ 	.word	0x000002b0


	//   ....[1]....
        /*004c*/ 	.word	0x00000c00


	//   ....[2]....
        /*0050*/ 	.word	0x00000c50


	//----- nvinfo : EIATTR_MAX_THREADS
	.align		4
.L_863:
        /*0054*/ 	.byte	0x04, 0x05
        /*0056*/ 	.short	(.L_865 - .L_864)
.L_864:
        /*0058*/ 	.word	0x00000080
        /*005c*/ 	.word	0x00000001
        /*0060*/ 	.word	0x00000001


	//----- nvinfo : EIATTR_CRS_STACK_SIZE
	.align		4
.L_865:
        /*0064*/ 	.byte	0x04, 0x1e
        /*0066*/ 	.short	(.L_867 - .L_866)
.L_866:
        /*0068*/ 	.word	0x00000000


	//----- nvinfo : EIATTR_CBANK_PARAM_SIZE
	.align		4
.L_867:
        /*006c*/ 	.byte	0x03, 0x19
        /*006e*/ 	.short	0x0018


	//----- nvinfo : EIATTR_PARAM_CBANK
	.align		4
        /*0070*/ 	.byte	0x04, 0x0a
        /*0072*/ 	.short	(.L_869 - .L_868)
	.align		4
.L_868:
        /*0074*/ 	.word	index@(.nv.constant0._ZN2at6native29vectorized_elementwise_kernelILi2ENS0_10AbsFunctorIN3c104HalfEEESt5arrayIPcLm2EEEEviT0_T1_)
        /*0078*/ 	.short	0x0210
        /*007a*/ 	.short	0x0018


	//----- nvinfo : EIATTR_SW_WAR
	.align		4
.L_869:
        /*007c*/ 	.byte	0x04, 0x36
        /*007e*/ 	.short	(.L_871 - .L_870)
.L_870:
        /*0080*/ 	.word	0x00000008
.L_871:


//--------------------- .nv.info._ZN2at6native29vectorized_elementwise_kernelILi4ENS0_10AbsFunctorIN3c104HalfEEESt5arrayIPcLm2EEEEviT0_T1_ --------------------------
	.section	.nv.info._ZN2at6native29vectorized_elementwise_kernelILi4ENS0_10AbsFunctorIN3c104HalfEEESt5arrayIPcLm2EEEEviT0_T1_,"",@"SHT_CUDA_INFO"
	.sectionflags	@""
	.align	4


	//----- nvinfo : EIATTR_CUDA_API_VERSION
	.align		4
        /*0000*/ 	.byte	0x04, 0x37
        /*0002*/ 	.short	(.L_873 - .L_872)
.L_872:
        /*0004*/ 	.word	0x00000082


	//----- nvinfo : EIATTR_KPARAM_INFO
	.align		4
.L_873:
        /*0008*/ 	.byte	0x04, 0x17
        /*000a*/ 	.short	(.L_875 - .L_874)
.L_874:
        /*000c*/ 	.word	0x00000000
        /*0010*/ 	.short	0x0002
        /*0012*/ 	.short	0x0008
        /*0014*/ 	.byte	0x00, 0xf0, 0x41, 0x00


	//----- nvinfo : EIATTR_KPARAM_INFO
	.align		4
.L_875:
        /*0018*/ 	.byte	0x04, 0x17
        /*001a*/ 	.short	(.L_877 - .L_876)
.L_876:
        /*001c*/ 	.word	0x00000000
        /*0020*/ 	.short	0x0001
        /*0022*/ 	.short	0x0004
        /*0024*/ 	.byte	0x00, 0xf0, 0x05, 0x00


	//----- nvinfo : EIATTR_KPARAM_INFO
	.align		4
.L_877:
        /*0028*/ 	.byte	0x04, 0x17
        /*002a*/ 	.short	(.L_879 - .L_878)
.L_878:
        /*002c*/ 	.word	0x00000000
        /*0030*/ 	.short	0x0000
        /*0032*/ 	.short	0x0000
        /*0034*/ 	.byte	0x00, 0xf0, 0x11, 0x00


	//----- nvinfo : EIATTR_SPARSE_MMA_MASK
	.align		4
.L_879:
        /*0038*/ 	.byte	0x03, 0x50
        /*003a*/ 	.short	0x0000


	//----- nvinfo : EIATTR_MAXREG_COUNT
	.align		4
        /*003c*/ 	.byte	0x03, 0x1b
        /*003e*/ 	.short	0x00ff


	//----- nvinfo : EIATTR_MERCURY_ISA_VERSION
	.align		4
        /*0040*/ 	.byte	0x03, 0x5f
        /*0042*/ 	.short	0x0101


	//----- nvinfo : EIATTR_EXIT_INSTR_OFFSETS
	.align		4
        /*0044*/ 	.byte	0x04, 0x1c
        /*0046*/ 	.short	(.L_881 - .L_880)


	//   ....[0]....
.L_880:
        /*0048*/ 	.word	0x00000270


	//   ....[1]....
        /*004c*/ 	.word	0x00000bc0


	//   ....[2]....
        /*0050*/ 	.word	0x00000c10


	//----- nvinfo : EIATTR_MAX_THREADS
	.align		4
.L_881:
        /*0054*/ 	.byte	0x04, 0x05
        /*0056*/ 	.short	(.L_883 - .L_882)
.L_882:
        /*0058*/ 	.word	0x00000080
        /*005c*/ 	.word	0x00000001
        /*0060*/ 	.word	0x00000001


	//----- nvinfo : EIATTR_CRS_STACK_SIZE
	.align		4
.L_883:
        /*0064*/ 	.byte	0x04, 0x1e
        /*0066*/ 	.short	(.L_885 - .L_884)
.L_884:
        /*0068*/ 	.word	0x00000000


	//----- nvinfo : EIATTR_CBANK_PARAM_SIZE
	.align		4
.L_885:
        /*006c*/ 	.byte	0x03, 0x19
        /*006e*/ 	.short	0x0018


	//----- nvinfo : EIATTR_PARAM_CBANK
	.align		4
        /*0070*/ 	.byte	0x04, 0x0a
        /*0072*/ 	.short	(.L_887 - .L_886)
	.align		4
.L_886:
        /*0074*/ 	.word	index@(.nv.constant0._ZN2at6native29vectorized_elementwise_kernelILi4ENS0_10AbsFunctorIN3c104HalfEEESt5arrayIPcLm2EEEEviT0_T1_)
        /*0078*/ 	.short	0x0210
        /*007a*/ 	.short	0x0018


	//----- nvinfo : EIATTR_SW_WAR
	.align		4
.L_887:
        /*007c*/ 	.byte	0x04, 0x36
        /*007e*/ 	.short	(.L_889 - .L_888)
.L_888:
        /*0080*/ 	.word	0x00000008
.L_889:


//--------------------- .nv.info._ZN2at6native29vectorized_elementwise_kernelILi8ENS0_10AbsFunctorIN3c104HalfEEESt5arrayIPcLm2EEEEviT0_T1_ --------------------------
	.section	.nv.info._ZN2at6native29vectorized_elementwise_kernelILi8ENS0_10AbsFunctorIN3c104HalfEEESt5arrayIPcLm2EEEEviT0_T1_,"",@"SHT_CUDA_INFO"
	.sectionflags	@""
	.align	4


	//----- nvinfo : EIATTR_CUDA_API_VERSION
	.align		4
        /*0000*/ 	.byte	0x04, 0x37
        /*0002*/ 	.short	(.L_891 - .L_890)
.L_890:
        /*0004*/ 	.word	0x00000082


	//----- nvinfo : EIATTR_KPARAM_INFO
	.align		4
.L_891:
        /*0008*/ 	.byte	0x04, 0x17
        /*000a*/ 	.short	(.L_893 - .L_892)
.L_892:
        /*000c*/ 	.word	0x00000000
        /*0010*/ 	.short	0x0002
        /*0012*/ 	.short	0x0008
        /*0014*/ 	.byte	0x00, 0xf0, 0x41, 0x00


	//----- nvinfo : EIATTR_KPARAM_INFO
	.align		4
.L_893:
        /*0018*/ 	.byte	0x04, 0x17
        /*001a*/ 	.short	(.L_895 - .L_894)
.L_894:
        /*001c*/ 	.word	0x00000000
        /*0020*/ 	.short	0x0001
        /*0022*/ 	.short	0x0004
        /*0024*/ 	.byte	0x00, 0xf0, 0x05, 0x00


	//----- nvinfo : EIATTR_KPARAM_INFO
	.align		4
.L_895:
        /*0028*/ 	.byte	0x04, 0x17
        /*002a*/ 	.short	(.L_897 - .L_896)
.L_896:
        /*002c*/ 	.word	0x00000000
        /*0030*/ 	.short	0x0000
        /*0032*/ 	.short	0x0000
        /*0034*/ 	.byte	0x00, 0xf0, 0x11, 0x00


	//----- nvinfo : EIATTR_SPARSE_MMA_MASK
	.align		4
.L_897:
        /*0038*/ 	.byte	0x03, 0x50
        /*003a*/ 	.short	0x0000


	//----- nvinfo : EIATTR_MAXREG_COUNT
	.align		4
        /*003c*/ 	.byte	0x03, 0x1b
        /*003e*/ 	.short	0x00ff


	//----- nvinfo : EIATTR_MERCURY_ISA_VERSION
	.align		4
        /*0040*/ 	.byte	0x03, 0x5f
        /*0042*/ 	.short	0x0101


	//----- nvinfo : EIATTR_EXIT_INSTR_OFFSETS
	.align		4
        /*0044*/ 	.byte	0x04, 0x1c
        /*0046*/ 	.short	(.L_899 - .L_898)


	//   ....[0]....
.L_898:
        /*0048*/ 	.word	0x00000250


	//   ....[1]....
        /*004c*/ 	.word	0x00000ba0


	//   ....[2]....
        /*0050*/ 	.word	0x00000bf0


	//----- nvinfo : EIATTR_MAX_THREADS
	.align		4
.L_899:
        /*0054*/ 	.byte	0x04, 0x05
        /*0056*/ 	.short	(.L_901 - .L_900)
.L_900:
        /*0058*/ 	.word	0x00000080
        /*005c*/ 	.word	0x00000001
        /*0060*/ 	.word	0x00000001


	//----- nvinfo : EIATTR_CRS_STACK_SIZE
	.align		4
.L_901:
        /*0064*/ 	.byte	0x04, 0x1e
        /*0066*/ 	.short	(.L_903 - .L_902)
.L_902:
        /*0068*/ 	.word	0x00000000


	//----- nvinfo : EIATTR_CBANK_PARAM_SIZE
	.align		4
.L_903:
        /*006c*/ 	.byte	0x03, 0x19
        /*006e*/ 	.short	0x0018


	//----- nvinfo : EIATTR_PARAM_CBANK
	.align		4
        /*0070*/ 	.byte	0x04, 0x0a
        /*0072*/ 	.short	(.L_905 - .L_904)
	.align		4
.L_904:
        /*0074*/ 	.word	index@(.nv.constant0._ZN2at6native29vectorized_elementwise_kernelILi8ENS0_10AbsFunctorIN3c104HalfEEESt5arrayIPcLm2EEEEviT0_T1_)
        /*0078*/ 	.short	0x0210
        /*007a*/ 	.short	0x0018


	//----- nvinfo : EIATTR_SW_WAR
	.align		4
.L_905:
        /*007c*/ 	.byte	0x04, 0x36
        /*007e*/ 	.short	(.L_907 - .L_906)
.L_906:
        /*0080*/ 	.word	0x00000008
.L_907:


//--------------------- .nv.info._ZN2at6native18elementwise_kernelILi128ELi4EZNS0_15gpu_kernel_implINS0_10AbsFunctorIfEEEEvRNS_18TensorIteratorBaseERKT_EUliE_EEviT1_ --------------------------
	.section	.nv.info._ZN2at6native18elementwise_kernelILi128ELi4EZNS0_15gpu_kernel_implINS0_10AbsFunctorIfEEEEvRNS_18TensorIteratorBaseERKT_EUliE_EEviT1_,"",@"SHT_CUDA_INFO"
	.sectionflags	@""
	.align	4


	//----- nvinfo : EIATTR_CUDA_API_VERSION
	.align		4
        /*0000*/ 	.byte	0x04, 0x37
        /*0002*/ 	.short	(.L_909 - .L_908)
.L_908:
        /*0004*/ 	.word	0x00000082


	//----- nvinfo : EIATTR_KPARAM_INFO
	.align		4
.L_909:
        /*0008*/ 	.byte	0x04, 0x17
        /*000a*/ 	.short	(.L_911 - .L_910)
.L_910:
        /*000c*/ 	.word	0x00000000
        /*0010*/ 	.short	0x0001
        /*0012*/ 	.short	0x0008
        /*0014*/ 	.byte	0x00, 0xf0, 0x61, 0x08


	//----- nvinfo : EIATTR_KPARAM_INFO
	.align		4
.L_911:
        /*0018*/ 	.byte	0x04, 0x17
        /*001a*/ 	.short	(.L_913 - .L_912)
.L_912:
        /*001c*/ 	.word	0x00000000
        /*0020*/ 	.short	0x0000
        /*0022*/ 	.short	0x0000
        /*0024*/ 	.byte	0x00, 0xf0, 0x11, 0x00


	//----- nvinfo : EIATTR_SPARSE_MMA_MASK
	.align		4
.L_913:
        /*0028*/ 	.byte	0x03, 0x50
        /*002a*/ 	.short	0x0000


	//----- nvinfo : EIATTR_MAXREG_COUNT
	.align		4
        /*002c*/ 	.byte	0x03, 0x1b
        /*002e*/ 	.short	0x0080


	//----- nvinfo : EIATTR_EXTERNS
	.align		4
        /*0030*/ 	.byte	0x04, 0x0f
        /*0032*/ 	.short	(.L_915 - .L_914)


	//   ....[0]....
	.align		4
.L_914:
        /*0034*/ 	.word	index@(__assertfail)


	//----- nvinfo : EIATTR_MERCURY_ISA_VERSION
	.align		4
.L_915:
        /*0038*/ 	.byte	0x03, 0x5f
        /*003a*/ 	.short	0x0101


	//----- nvinfo : EIATTR_SYSCALL_OFFSETS
	.align		4
        /*003c*/ 	.byte	0x04, 0x46
        /*003e*/ 	.short	(.L_917 - .L_916)


	//   ....[0]....
.L_916:
        /*0040*/ 	.word	0x00002150


	//   ....[1]....
        /*0044*/ 	.word	0x00002fa0


	//   ....[2]....
        /*0048*/ 	.word	0x00005130


	//   ....[3]....
        /*004c*/ 	.word	0x00005f80


	//   ....[4]....
        /*0050*/ 	.word	0x00008100


	//   ....[5]....
        /*0054*/ 	.word	0x00008f50


	//   ....[6]....
        /*0058*/ 	.word	0x0000b0c0


	//   ....[7]....
        /*005c*/ 	.word	0x0000bf10


	//----- nvinfo : EIATTR_EXIT_INSTR_OFFSETS
	.align		4
.L_917:
        /*0060*/ 	.byte	0x04, 0x1c
        /*0062*/ 	.short	(.L_919 - .L_918)


	//   ....[0]....
.L_918:
        /*0064*/ 	.word	0x00009000


	//   ....[1]....
        /*0068*/ 	.word	0x0000b240


	//   ....[2]....
        /*006c*/ 	.word	0x0000b270


	//   ....[3]....
        /*0070*/ 	.word	0x0000b300


	//   ....[4]....
        /*0074*/ 	.word	0x0000b330


	//   ....[5]....
        /*0078*/ 	.word	0x0000b360


	//   ....[6]....
        /*007c*/ 	.word	0x0000b3e0


	//   ....[7]....
        /*0080*/ 	.word	0x0000b410


	//   ....[8]....
        /*0084*/ 	.word	0x0000b4a0


	//   ....[9]....
        /*0088*/ 	.word	0x0000b4e0


	//   ....[10]....
        /*008c*/ 	.word	0x0000b520


	//   ....[11]....
        /*0090*/ 	.word	0x0000b5e0


	//   ....[12]....
        /*0094*/ 	.word	0x0000b630


	//   ....[13]....
        /*0098*/ 	.word	0x0000b7b0


	//   ....[14]....
        /*009c*/ 	.word	0x0000b900


	//   ....[15]....
        /*00a0*/ 	.word	0x0000b930


	//   ....[16]....
        /*00a4*/ 	.word	0x0000b9e0


	//   ....[17]....
        /*00a8*/ 	.word	0x0000bb50


	//   ....[18]....
        /*00ac*/ 	.word	0x0000bcc0


	//   ....[19]....
        /*00b0*/ 	.word	0x0000be10


	//   ....[20]....
        /*00b4*/ 	.word	0x0000bf20


	//   ....[21]....
        /*00b8*/ 	.word	0x0000bf50


	//   ....[22]....
        /*00bc*/ 	.word	0x0000bf80


	//----- nvinfo : EIATTR_MAX_THREADS
	.align		4
.L_919:
        /*00c0*/ 	.byte	0x04, 0x05
        /*00c2*/ 	.short	(.L_921 - .L_920)
.L_920:
        /*00c4*/ 	.word	0x00000080
        /*00c8*/ 	.word	0x00000001
        /*00cc*/ 	.word	0x00000001


	//----- nvinfo : EIATTR_CRS_STACK_SIZE
	.align		4
.L_921:
        /*00d0*/ 	.byte	0x04, 0x1e
        /*00d2*/ 	.short	(.L_923 - .L_922)
.L_922:
        /*00d4*/ 	.word	0x00000000


	//----- nvinfo : EIATTR_CBANK_PARAM_SIZE
	.align		4
.L_923:
        /*00d8*/ 	.byte	0x03, 0x19
        /*00da*/ 	.short	0x0220


	//----- nvinfo : EIATTR_PARAM_CBANK
	.align		4
        /*00dc*/ 	.byte	0x04, 0x0a
        /*00de*/ 	.short	(.L_925 - .L_924)
	.align		4
.L_924:
        /*00e0*/ 	.word	index@(.nv.constant0._ZN2at6native18elementwise_kernelILi128ELi4EZNS0_15gpu_kernel_implINS0_10AbsFunctorIfEEEEvRNS_18TensorIteratorBaseERKT_EUliE_EEviT1_)
        /*00e4*/ 	.short	0x0210
        /*00e6*/ 	.short	0x0220


	//----- nvinfo : EIATTR_SW_WAR
	.align		4
.L_925:
        /*00e8*/ 	.byte	0x04, 0x36
        /*00ea*/ 	.short	(.L_927 - .L_926)
.L_926:
        /*00ec*/ 	.word	0x00000008
.L_927:


//--------------------- .nv.info._ZN2at6native27unrolled_elementwise_kernelINS0_10AbsFunctorIfEESt5arrayIPcLm2EELi4E23TrivialOffsetCalculatorILi1EjES8_NS0_6memory12LoadWithCastILi1EEENS9_13StoreWithCastILi1EEEEEviT_T0_T2_T3_T4_T5_ --------------------------
	.section	.nv.info._ZN2at6native27unrolled_elementwise_kernelINS0_10AbsFunctorIfEESt5arrayIPcLm2EELi4E23TrivialOffsetCalculatorILi1EjES8_NS0_6memory12LoadWithCastILi1EEENS9_13StoreWithCastILi1EEEEEviT_T0_T2_T3_T4_T5_,"",@"SHT_CUDA_INFO"
	.sectionflags	@""
	.align	4


	//----- nvinfo : EIATTR_CUDA_API_VERSION
	.align		4
        /*0000*/ 	.byte	0x04, 0x37
        /*0002*/ 	.short	(.L_929 - .L_928)
.L_928:
        /*0004*/ 	.word	0x00000082


	//----- nvinfo : EIATTR_KPARAM_INFO
	.align		4
.L_929:
        /*0008*/ 	.byte	0x04, 0x17
        /*000a*/ 	.short	(.L_931 - .L_930)
.L_930:
        /*000c*/ 	.word	0x00000000
        /*0010*/ 	.short	0x0006
        /*0012*/ 	.short	0x0024
        /*0014*/ 	.byte	0x00, 0xf0, 0x21, 0x00


	//----- nvinfo : EIATTR_KPARAM_INFO
	.align		4
.L_931:
        /*0018*/ 	.byte	0x04, 0x17
        /*001a*/ 	.short	(.L_933 - .L_932)
.L_932:
        /*001c*/ 	.word	0x00000000
        /*0020*/ 	.short	0x0005
        /*0022*/ 	.short	0x001c
        /*0024*/ 	.byte	0x00, 0xf0, 0x21, 0x00


	//----- nvinfo : EIATTR_KPARAM_INFO
	.align		4
.L_933:
        /*0028*/ 	.byte	0x04, 0x17
        /*002a*/ 	.short	(.L_935 - .L_934)
.L_934:
        /*002c*/ 	.word	0x00000000
        /*0030*/ 	.short	0x0004
        /*0032*/ 	.short	0x0019
        /*0034*/ 	.byte	0x00, 0xf0, 0x05, 0x00


	//----- nvinfo : EIATTR_KPARAM_INFO
	.align		4
.L_935:
        /*0038*/ 	.byte	0x04, 0x17
        /*003a*/ 	.short	(.L_937 - .L_936)
.L_936:
        /*003c*/ 	.word	0x00000000
        /*0040*/ 	.short	0x0003
        /*0042*/ 	.short	0x0018
        /*0044*/ 	.byte	0x00, 0xf0, 0x05, 0x00


	//----- nvinfo : EIATTR_KPARAM_INFO
	.align		4
.L_937:
        /*0048*/ 	.byte	0x04, 0x17
        /*004a*/ 	.short	(.L_939 - .L_938)
.L_938:
        /*004c*/ 	.word	0x00000000
        /*0050*/ 	.short	0x0002
        /*0052*/ 	.short	0x0008
        /*0054*/ 	.byte	0x00, 0xf0, 0x41, 0x00


	//----- nvinfo : EIATTR_KPARAM_INFO
	.align		4
.L_939:
        /*0058*/ 	.byte	0x04, 0x17
        /*005a*/ 	.short	(.L_941 - .L_940)
.L_940:
        /*005c*/ 	.word	0x00000000
        /*0060*/ 	.short	0x0001
        /*0062*/ 	.short	0x0004
        /*0064*/ 	.byte	0x00, 0xf0, 0x05, 0x00


	//----- nvinfo : EIATTR_KPARAM_INFO
	.align		4
.L_941:
        /*0068*/ 	.byte	0x04, 0x17
        /*006a*/ 	.short	(.L_943 - .L_942)
.L_942:
        /*006c*/ 	.word	0x00000000
        /*0070*/ 	.short	0x0000
        /*0072*/ 	.short	0x0000
        /*0074*/ 	.byte	0x00, 0xf0, 0x11, 0x00


	//----- nvinfo : EIATTR_SPARSE_MMA_MASK
	.align		4
.L_943:
        /*0078*/ 	.byte	0x03, 0x50
        /*007a*/ 	.short	0x0000


	//----- nvinfo : EIATTR_MAXREG_COUNT
	.align		4
        /*007c*/ 	.byte	0x03, 0x1b
        /*007e*/ 	.short	0x00ff


	//----- nvinfo : EIATTR_EXTERNS
	.align		4
        /*0080*/ 	.byte	0x04, 0x0f
        /*0082*/ 	.short	(.L_945 - .L_944)


	//   ....[0]....
	.align		4
.L_944:
        /*0084*/ 	.word	index@(__assertfail)


	//----- nvinfo : EIATTR_MERCURY_ISA_VERSION
	.align		4
.L_945:
        /*0088*/ 	.byte	0x03, 0x5f
        /*008a*/ 	.short	0x0101


	//----- nvinfo : EIATTR_SYSCALL_OFFSETS
	.align		4
        /*008c*/ 	.byte	0x04, 0x46
        /*008e*/ 	.short	(.L_947 - .L_946)


	//   ....[0]....
.L_946:
        /*0090*/ 	.word	0x00000e80


	//   ....[1]....
        /*0094*/ 	.word	0x00001d30


	//   ....[2]....
        /*0098*/ 	.word	0x00002bf0


	//   ....[3]....
        /*009c*/ 	.word	0x00003a50


	//   ....[4]....
        /*00a0*/ 	.word	0x00004b00


	//   ....[5]....
        /*00a4*/ 	.word	0x000059f0


	//   ....[6]....
        /*00a8*/ 	.word	0x000068a0


	//   ....[7]....
        /*00ac*/ 	.word	0x00007750


	//----- nvinfo : EIATTR_EXIT_INSTR_OFFSETS
	.align		4
.L_947:
        /*00b0*/ 	.byte	0x04, 0x1c
        /*00b2*/ 	.short	(.L_949 - .L_948)


	//   ....[0]....
.L_948:
        /*00b4*/ 	.word	0x00006940


	//   ....[1]....
        /*00b8*/ 	.word	0x00006a80


	//   ....[2]....
        /*00bc*/ 	.word	0x00006ab0


	//   ....[3]....
        /*00c0*/ 	.word	0x00006b40


	//   ....[4]....
        /*00c4*/ 	.word	0x00006b70


	//   ....[5]....
        /*00c8*/ 	.word	0x00006ba0


	//   ....[6]....
        /*00cc*/ 	.word	0x00006c20


	//   ....[7]....
        /*00d0*/ 	.word	0x00006c50


	//   ....[8]....
        /*00d4*/ 	.word	0x00006ce0


	//   ....[9]....
        /*00d8*/ 	.word	0x00006d20


	//   ....[10]....
        /*00dc*/ 	.word	0x00006d60


	//   ....[11]....
        /*00e0*/ 	.word	0x00006e20


	//   ....[12]....
        /*00e4*/ 	.word	0x00006e70


	//   ....[13]....
        /*00e8*/ 	.word	0x00006ff0


	//   ....[14]....
        /*00ec*/ 	.word	0x00007140


	//   ....[15]....
        /*00f0*/ 	.word	0x00007170


	//   ....[16]....
        /*00f4*/ 	.word	0x00007220


	//   ....[17]....
        /*00f8*/ 	.word	0x00007390


	//   ....[18]....
        /*00fc*/ 	.word	0x00007500


	//   ....[19]....
        /*0100*/ 	.word	0x00007650


	//   ....[20]....
        /*0104*/ 	.word	0x00007760


	//   ....[21]....
        /*0108*/ 	.word	0x00007790


	//   ....[22]....
        /*010c*/ 	.word	0x000077c0


	//----- nvinfo : EIATTR_MAX_THREADS
	.align		4
.L_949:
        /*0110*/ 	.byte	0x04, 0x05
        /*0112*/ 	.short	(.L_951 - .L_950)
.L_950:
        /*0114*/ 	.word	0x00000080
        /*0118*/ 	.word	0x00000001
        /*011c*/ 	.word	0x00000001


	//----- nvinfo : EIATTR_CRS_STACK_SIZE
	.align		4
.L_951:
        /*0120*/ 	.byte	0x04, 0x1e
        /*0122*/ 	.short	(.L_953 - .L_952)
.L_952:
        /*0124*/ 	.word	0x00000000


	//----- nvinfo : EIATTR_CBANK_PARAM_SIZE
	.align		4
.L_953:
        /*0128*/ 	.byte	0x03, 0x19
        /*012a*/ 	.short	0x002c


	//----- nvinfo : EIATTR_PARAM_CBANK
	.align		4
        /*012c*/ 	.byte	0x04, 0x0a
        /*012e*/ 	.short	(.L_955 - .L_954)
	.align		4
.L_954:
        /*0130*/ 	.word	index@(.nv.constant0._ZN2at6native27unrolled_elementwise_kernelINS0_10AbsFunctorIfEESt5arrayIPcLm2EELi4E23TrivialOffsetCalculatorILi1EjES8_NS0_6memory12LoadWithCastILi1EEENS9_13StoreWithCastILi1EEEEEviT_T0_T2_T3_T4_T5_)
        /*0134*/ 	.short	0x0210
        /*0136*/ 	.short	0x002c


	//----- nvinfo : EIATTR_SW_WAR
	.align		4
.L_955:
        /*0138*/ 	.byte	0x04, 0x36
        /*013a*/ 	.short	(.L_957 - .L_956)
.L_956:
        /*013c*/ 	.word	0x00000008
.L_957:


//--------------------- .nv.info._ZN2at6native18elementwise_kernelILi128ELi2EZNS0_22gpu_kernel_impl_nocastINS0_10AbsFunctorIfEEEEvRNS_18TensorIteratorBaseERKT_EUliE_EEviT1_ --------------------------
	.section	.nv.info._ZN2at6native18elementwise_kernelILi128ELi2EZNS0_22gpu_kernel_impl_nocastINS0_10AbsFunctorIfEEEEvRNS_18TensorIteratorBaseERKT_EUliE_EEviT1_,"",@"SHT_CUDA_INFO"
	.sectionflags	@""
	.align	4


	//----- nvinfo : EIATTR_CUDA_API_VERSION
	.align		4
        /*0000*/ 	.byte	0x04, 0x37
        /*0002*/ 	.short	(.L_959 - .L_958)
.L_958:
        /*0004*/ 	.word	0x00000082


	//----- nvinfo : EIATTR_KPARAM_INFO
	.align		4
.L_959:
        /*0008*/ 	.byte	0x04, 0x17
        /*000a*/ 	.short	(.L_961 - .L_960)
.L_960:
        /*000c*/ 	.word	0x00000000
        /*0010*/ 	.short	0x0001
        /*0012*/ 	.short	0x0008
        /*0014*/ 	.byte	0x00, 0xf0, 0x61, 0x08


	//----- nvinfo : EIATTR_KPARAM_INFO
	.align		4
.L_961:
        /*0018*/ 	.byte	0x04, 0x17
        /*001a*/ 	.short	(.L_963 - .L_962)
.L_962:
        /*001c*/ 	.word	0x00000000
        /*0020*/ 	.short	0x0000
        /*0022*/ 	.short	0x0000
        /*0024*/ 	.byte	0x00, 0xf0, 0x11, 0x00


	//----- nvinfo : EIATTR_SPARSE_MMA_MASK
	.align		4
.L_963:
        /*0028*/ 	.byte	0x03, 0x50
        /*002a*/ 	.short	0x0000


	//----- nvinfo : EIATTR_MAXREG_COUNT
	.align		4
        /*002c*/ 	.byte	0x03, 0x1b
        /*002e*/ 	.short	0x0080


	//----- nvinfo : EIATTR_MERCURY_ISA_VERSION
	.align		4
        /*0030*/ 	.byte	0x03, 0x5f
        /*0032*/ 	.short	0x0101


	//----- nvinfo : EIATTR_EXIT_INSTR_OFFSETS
	.align		4
        /*0034*/ 	.byte	0x04, 0x1c
        /*0036*/ 	.short	(.L_965 - .L_964)


	//   ....[0]....
.L_964:
        /*0038*/ 	.word	0x00001440


	//   ....[1]....
        /*003c*/ 	.word	0x000027d0


	//----- nvinfo : EIATTR_MAX_THREADS
	.align		4
.L_965:
        /*0040*/ 	.byte	0x04, 0x05
        /*0042*/ 	.short	(.L_967 - .L_966)
.L_966:
        /*0044*/ 	.word	0x00000080
        /*0048*/ 	.word	0x00000001
        /*004c*/ 	.word	0x00000001


	//----- nvinfo : EIATTR_CRS_STACK_SIZE
	.align		4
.L_967:
        /*0050*/ 	.byte	0x04, 0x1e
        /*0052*/ 	.short	(.L_969 - .L_968)
.L_968:
        /*0054*/ 	.word	0x00000000


	//----- nvinfo : EIATTR_CBANK_PARAM_SIZE
	.align		4
.L_969:
        /*0058*/ 	.byte	0x03, 0x19
        /*005a*/ 	.short	0x0220


	//----- nvinfo : EIATTR_PARAM_CBANK
	.align		4
        /*005c*/ 	.byte	0x04, 0x0a
        /*005e*/ 	.short	(.L_971 - .L_970)
	.align		4
.L_970:
        /*0060*/ 	.word	index@(.nv.constant0._ZN2at6native18elementwise_kernelILi128ELi2EZNS0_22gpu_kernel_impl_nocastINS0_10AbsFunctorIfEEEEvRNS_18TensorIteratorBaseERKT_EUliE_EEviT1_)
        /*0064*/ 	.short	0x0210
        /*0066*/ 	.short	0x0220


	//----- nvinfo : EIATTR_SW_WAR
	.align		4
.L_971:
        /*0068*/ 	.byte	0x04, 0x36
        /*006a*/ 	.short	(.L_973 - .L_972)
.L_972:
        /*006c*/ 	.word	0x00000008
.L_973:


//--------------------- .nv.info._ZN2at6native27unrolled_elementwise_kernelINS0_10AbsFunctorIfEESt5arrayIPcLm2EELi4E23TrivialOffsetCalculatorILi1EjES8_NS0_6memory15LoadWithoutCastENS9_16StoreWithoutCastEEEviT_T0_T2_T3_T4_T5_ --------------------------
	.section	.nv.info._ZN2at6native27unrolled_elementwise_kernelINS0_10AbsFunctorIfEESt5arrayIPcLm2EELi4E23TrivialOffsetCalculatorILi1EjES8_NS0_6memory15LoadWithoutCastENS9_16StoreWithoutCastEEEviT_T0_T2_T3_T4_T5_,"",@"SHT_CUDA_INFO"
	.sectionflags	@""
	.align	4


	//----- nvinfo : EIATTR_CUDA_API_VERSION
	.align		4
        /*0000*/ 	.byte	0x04, 0x37
        /*0002*/ 	.short	(.L_975 - .L_974)
.L_974:
        /*0004*/ 	.word	0x00000082


	//----- nvinfo : EIATTR_KPARAM_INFO
	.align		4
.L_975:
        /*0008*/ 	.byte	0x04, 0x17
        /*000a*/ 	.short	(.L_977 - .L_976)
.L_976:
        /*000c*/ 	.word	0x00000000
        /*0010*/ 	.short	0x0006
        /*0012*/ 	.short	0x001b
        /*0014*/ 	.byte	0x00, 0xf0, 0x05, 0x00


	//----- nvinfo : EIATTR_KPARAM_INFO
	.align		4
.L_977:
        /*0018*/ 	.byte	0x04, 0x17
        /*001a*/ 	.short	(.L_979 - .L_978)
.L_978:
        /*001c*/ 	.word	0x00000000
        /*0020*/ 	.short	0x0005
        /*0022*/ 	.short	0x001a
        /*0024*/ 	.byte	0x00, 0xf0, 0x05, 0x00


	//----- nvinfo : EIATTR_KPARAM_INFO
	.align		4
.L_979:
        /*0028*/ 	.byte	0x04, 0x17
        /*002a*/ 	.short	(.L_981 - .L_980)
.L_980:
        /*002c*/ 	.word	0x00000000
        /*0030*/ 	.short	0x0004
        /*0032*/ 	.short	0x0019
        /*0034*/ 	.byte	0x00, 0xf0, 0x05, 0x00


	//----- nvinfo : EIATTR_KPARAM_INFO
	.align		4
.L_981:
        /*0038*/ 	.byte	0x04, 0x17
        /*003a*/ 	.short	(.L_983 - .L_982)
.L_982:
        /*003c*/ 	.word	0x00000000
        /*0040*/ 	.short	0x0003
        /*0042*/ 	.short	0x0018
        /*0044*/ 	.byte	0x00, 0xf0, 0x05, 0x00


	//----- nvinfo : EIATTR_KPARAM_INFO
	.align		4
.L_983:
        /*0048*/ 	.byte	0x04, 0x17
        /*004a*/ 	.short	(.L_985 - .L_984)
.L_984:
        /*004c*/ 	.word	0x00000000
        /*0050*/ 	.short	0x0002
        /*0052*/ 	.short	0x0008
        /*0054*/ 	.byte	0x00, 0xf0, 0x41, 0x00


	//----- nvinfo : EIATTR_KPARAM_INFO
	.align		4
.L_985:
        /*0058*/ 	.byte	0x04, 0x17
        /*005a*/ 	.short	(.L_987 - .L_986)
.L_986:
        /*005c*/ 	.word	0x00000000
        /*0060*/ 	.short	0x0001
        /*0062*/ 	.short	0x0004
        /*0064*/ 	.byte	0x00, 0xf0, 0x05, 0x00


	//----- nvinfo : EIATTR_KPARAM_INFO
	.align		4
.L_987:
        /*0068*/ 	.byte	0x04, 0x17
        /*006a*/ 	.short	(.L_989 - .L_988)
.L_988:
        /*006c*/ 	.word	0x00000000
        /*0070*/ 	.short	0x0000
        /*0072*/ 	.short	0x0000
        /*0074*/ 	.byte	0x00, 0xf0, 0x11, 0x00


	//----- nvinfo : EIATTR_SPARSE_MMA_MASK
	.align		4
.L_989:
        /*0078*/ 	.byte	0x03, 0x50
        /*007a*/ 	.short	0x0000


	//----- nvinfo : EIATTR_MAXREG_COUNT
	.align		4
        /*007c*/ 	.byte	0x03, 0x1b
        /*007e*/ 	.short	0x00ff


	//----- nvinfo : EIATTR_MERCURY_ISA_VERSION
	.align		4
        /*0080*/ 	.byte	0x03, 0x5f
        /*0082*/ 	.short	0x0101


	//----- nvinfo : EIATTR_EXIT_INSTR_OFFSETS
	.align		4
        /*0084*/ 	.byte	0x04, 0x1c
        /*0086*/ 	.short	(.L_991 - .L_990)


	//   ....[0]....
.L_990:
        /*0088*/ 	.word	0x000003f0


	//   ....[1]....
        /*008c*/ 	.word	0x00000460


	//----- nvinfo : EIATTR_MAX_THREADS
	.align		4
.L_991:
        /*0090*/ 	.byte	0x04, 0x05
        /*0092*/ 	.short	(.L_993 - .L_992)
.L_992:
        /*0094*/ 	.word	0x00000080
        /*0098*/ 	.word	0x00000001
        /*009c*/ 	.word	0x00000001


	//----- nvinfo : EIATTR_CRS_STACK_SIZE
	.align		4
.L_993:
        /*00a0*/ 	.byte	0x04, 0x1e
        /*00a2*/ 	.short	(.L_995 - .L_994)
.L_994:
        /*00a4*/ 	.word	0x00000000


	//----- nvinfo : EIATTR_CBANK_PARAM_SIZE
	.align		4
.L_995:
        /*00a8*/ 	.byte	0x03, 0x19
        /*00aa*/ 	.short	0x001c


	//----- nvinfo : EIATTR_PARAM_CBANK
	.align		4
        /*00ac*/ 	.byte	0x04, 0x0a
        /*00ae*/ 	.short	(.L_997 - .L_996)
	.align		4
.L_996:
        /*00b0*/ 	.word	index@(.nv.constant0._ZN2at6native27unrolled_elementwise_kernelINS0_10AbsFunctorIfEESt5arrayIPcLm2EELi4E23TrivialOffsetCalculatorILi1EjES8_NS0_6memory15LoadWithoutCastENS9_16StoreWithoutCastEEEviT_T0_T2_T3_T4_T5_)
        /*00b4*/ 	.short	0x0210
        /*00b6*/ 	.short	0x001c


	//----- nvinfo : EIATTR_SW_WAR
	.align		4
.L_997:
        /*00b8*/ 	.byte	0x04, 0x36
        /*00ba*/ 	.short	(.L_999 - .L_998)
.L_998:
        /*00bc*/ 	.word	0x00000008
.L_999:


//--------------------- .nv.info._ZN2at6native29vectorized_elementwise_kernelILi2ENS0_10AbsFunctorIfEESt5arrayIPcLm2EEEEviT0_T1_ --------------------------
	.section	.nv.info._ZN2at6native29vectorized_elementwise_kernelILi2ENS0_10AbsFunctorIfEESt5arrayIPcLm2EEEEviT0_T1_,"",@"SHT_CUDA_INFO"
	.sectionflags	@""
	.align	4


	//----- nvinfo : EIATTR_CUDA_API_VERSION
	.align		4
        /*0000*/ 	.byte	0x04, 0x37
        /*0002*/ 	.short	(.L_1001 - .L_1000)
.L_1000:
        /*0004*/ 	.word	0x00000082


	//----- nvinfo : EIATTR_KPARAM_INFO
	.align		4
.L_1001:
        /*0008*/ 	.byte	0x04, 0x17
        /*000a*/ 	.short	(.L_1003 - .L_1002)
.L_1002:
        /*000c*/ 	.word	0x00000000
        /*0010*/ 	.short	0x0002
        /*0012*/ 	.short	0x0008
        /*0014*/ 	.byte	0x00, 0xf0, 0x41, 0x00


	//----- nvinfo : EIATTR_KPARAM_INFO
	.align		4
.L_1003:
        /*0018*/ 	.byte	0x04, 0x17
        /*001a*/ 	.short	(.L_1005 - .L_1004)
.L_1004:
        /*001c*/ 	.word	0x00000000
        /*0020*/ 	.short	0x0001
        /*0022*/ 	.short	0x0004
        /*0024*/ 	.byte	0x00, 0xf0, 0x05, 0x00


	//----- nvinfo : EIATTR_KPARAM_INFO
	.align		4
.L_1005:
        /*0028*/ 	.byte	0x04, 0x17
        /*002a*/ 	.short	(.L_1007 - .L_1006)
.L_1006:
        /*002c*/ 	.word	0x00000000
        /*0030*/ 	.short	0x0000
        /*0032*/ 	.short	0x0000
        /*0034*/ 	.byte	0x00, 0xf0, 0x11, 0x00


	//----- nvinfo : EIATTR_SPARSE_MMA_MASK
	.align		4
.L_1007:
        /*0038*/ 	.byte	0x03, 0x50
        /*003a*/ 	.short	0x0000


	//----- nvinfo : EIATTR_MAXREG_COUNT
	.align		4
        /*003c*/ 	.byte	0x03, 0x1b
        /*003e*/ 	.short	0x00ff


	//----- nvinfo : EIATTR_MERCURY_ISA_VERSION
	.align		4
        /*0040*/ 	.byte	0x03, 0x5f
        /*0042*/ 	.short	0x0101


	//----- nvinfo : EIATTR_EXIT_INSTR_OFFSETS
	.align		4
        /*0044*/ 	.byte	0x04, 0x1c
        /*0046*/ 	.short	(.L_1009 - .L_1008)


	//   ....[0]....
.L_1008:
        /*0048*/ 	.word	0x000001f0


	//   ....[1]....
        /*004c*/ 	.word	0x00000a30


	//   ....[2]....
        /*0050*/ 	.word	0x00000a80


	//----- nvinfo : EIATTR_MAX_THREADS
	.align		4
.L_1009:
        /*0054*/ 	.byte	0x04, 0x05
        /*0056*/ 	.short	(.L_1011 - .L_1010)
.L_1010:
        /*0058*/ 	.word	0x00000080
        /*005c*/ 	.word	0x00000001
        /*0060*/ 	.word	0x00000001


	//----- nvinfo : EIATTR_CRS_STACK_SIZE
	.align		4
.L_1011:
        /*0064*/ 	.byte	0x04, 0x1e
        /*0066*/ 	.short	(.L_1013 - .L_1012)
.L_1012:
        /*0068*/ 	.word	0x00000000


	//----- nvinfo : EIATTR_CBANK_PARAM_SIZE
	.align		4
.L_1013:
        /*006c*/ 	.byte	0x03, 0x19
        /*006e*/ 	.short	0x0018


	//----- nvinfo : EIATTR_PARAM_CBANK
	.align		4
        /*0070*/ 	.byte	0x04, 0x0a
        /*0072*/ 	.short	(.L_1015 - .L_1014)
	.align		4
.L_1014:
        /*0074*/ 	.word	index@(.nv.constant0._ZN2at6native29vectorized_elementwise_kernelILi2ENS0_10AbsFunctorIfEESt5arrayIPcLm2EEEEviT0_T1_)
        /*0078*/ 	.short	0x0210
        /*007a*/ 	.short	0x0018


	//----- nvinfo : EIATTR_SW_WAR
	.align		4
.L_1015:
        /*007c*/ 	.byte	0x04, 0x36
        /*007e*/ 	.short	(.L_1017 - .L_1016)
.L_1016:
        /*0080*/ 	.word	0x00000008
.L_1017:


//--------------------- .nv.info._ZN2at6native29vectorized_elementwise_kernelILi4ENS0_10AbsFunctorIfEESt5arrayIPcLm2EEEEviT0_T1_ --------------------------
	.section	.nv.info._ZN2at6native29vectorized_elementwise_kernelILi4ENS0_10AbsFunctorIfEESt5arrayIPcLm2EEEEviT0_T1_,"",@"SHT_CUDA_INFO"
	.sectionflags	@""
	.align	4


	//----- nvinfo : EIATTR_CUDA_API_VERSION
	.align		4
        /*0000*/ 	.byte	0x04, 0x37
        /*0002*/ 	.short	(.L_1019 - .L_1018)
.L_1018:
        /*0004*/ 	.word	0x00000082


	//----- nvinfo : EIATTR_KPARAM_INFO
	.align		4
.L_1019:
        /*0008*/ 	.byte	0x04, 0x17
        /*000a*/ 	.short	(.L_1021 - .L_1020)
.L_1020:
        /*000c*/ 	.word	0x00000000
        /*0010*/ 	.short	0x0002
        /*0012*/ 	.short	0x0008
        /*0014*/ 	.byte	0x00, 0xf0, 0x41, 0x00


	//----- nvinfo : EIATTR_KPARAM_INFO
	.align		4
.L_1021:
        /*0018*/ 	.byte	0x04, 0x17
        /*001a*/ 	.short	(.L_1023 - .L_1022)
.L_1022:
        /*001c*/ 	.word	0x00000000
        /*0020*/ 	.short	0x0001
        /*0022*/ 	.short	0x0004
        /*0024*/ 	.byte	0x00, 0xf0, 0x05, 0x00


	//----- nvinfo : EIATTR_KPARAM_INFO
	.align		4
.L_1023:
        /*0028*/ 	.byte	0x04, 0x17
        /*002a*/ 	.short	(.L_1025 - .L_1024)
.L_1024:
        /*002c*/ 	.word	0x00000000
        /*0030*/ 	.short	0x0000
        /*0032*/ 	.short	0x0000
        /*0034*/ 	.byte	0x00, 0xf0, 0x11, 0x00


	//----- nvinfo : EIATTR_SPARSE_MMA_MASK
	.align		4
.L_1025:
        /*0038*/ 	.byte	0x03, 0x50
        /*003a*/ 	.short	0x0000


	//----- nvinfo : EIATTR_MAXREG_COUNT
	.align		4
        /*003c*/ 	.byte	0x03, 0x1b
        /*003e*/ 	.short	0x00ff


	//----- nvinfo : EIATTR_MERCURY_ISA_VERSION
	.align		4
        /*0040*/ 	.byte	0x03, 0x5f
        /*0042*/ 	.short	0x0101


	//----- nvinfo : EIATTR_EXIT_INSTR_OFFSETS
	.align		4
        /*0044*/ 	.byte	0x04, 0x1c
        /*0046*/ 	.short	(.L_1027 - .L_1026)


	//   ....[0]....
.L_1026:
        /*0048*/ 	.word	0x000001b0


	//   ....[1]....
        /*004c*/ 	.word	0x000009f0


	//   ....[2]....
        /*0050*/ 	.word	0x00000a40


	//----- nvinfo : EIATTR_MAX_THREADS
	.align		4
.L_1027:
        /*0054*/ 	.byte	0x04, 0x05
        /*0056*/ 	.short	(.L_1029 - .L_1028)
.L_1028:
        /*0058*/ 	.word	0x00000080
        /*005c*/ 	.word	0x00000001
        /*0060*/ 	.word	0x00000001


	//----- nvinfo : EIATTR_CRS_STACK_SIZE
	.align		4
.L_1029:
        /*0064*/ 	.byte	0x04, 0x1e
        /*0066*/ 	.short	(.L_1031 - .L_1030)
.L_1030:
        /*0068*/ 	.word	0x00000000


	//----- nvinfo : EIATTR_CBANK_PARAM_SIZE
	.align		4
.L_1031:
        /*006c*/ 	.byte	0x03, 0x19
        /*006e*/ 	.short	0x0018


	//----- nvinfo : EIATTR_PARAM_CBANK
	.align		4
        /*0070*/ 	.byte	0x04, 0x0a
        /*0072*/ 	.short	(.L_1033 - .L_1032)
	.align		4
.L_1032:
        /*0074*/ 	.word	index@(.nv.constant0._ZN2at6native29vectorized_elementwise_kernelILi4ENS0_10AbsFunctorIfEESt5arrayIPcLm2EEEEviT0_T1_)
        /*0078*/ 	.short	0x0210
        /*007a*/ 	.short	0x0018


	//----- nvinfo : EIATTR_SW_WAR
	.align		4
.L_1033:
        /*007c*/ 	.byte	0x04, 0x36
        /*007e*/ 	.short	(.L_1035 - .L_1034)
.L_1034:
        /*0080*/ 	.word	0x00000008
.L_1035:


//--------------------- .nv.info._ZN2at6native29vectorized_elementwise_kernelILi8ENS0_10AbsFunctorIfEESt5arrayIPcLm2EEEEviT0_T1_ --------------------------
	.section	.nv.info._ZN2at6native29vectorized_elementwise_kernelILi8ENS0_10AbsFunctorIfEESt5arrayIPcLm2EEEEviT0_T1_,"",@"SHT_CUDA_INFO"
	.sectionflags	@""
	.align	4


	//----- nvinfo : EIATTR_CUDA_API_VERSION
	.align		4
        /*0000*/ 	.byte	0x04, 0x37
        /*0002*/ 	.short	(.L_1037 - .L_1036)
.L_1036:
        /*0004*/ 	.word	0x00000082


	//----- nvinfo : EIATTR_KPARAM_INFO
	.align		4
.L_1037:
        /*0008*/ 	.byte	0x04, 0x17
        /*000a*/ 	.short	(.L_1039 - .L_1038)
.L_1038:
        /*000c*/ 	.word	0x00000000
        /*0010*/ 	.short	0x0002
        /*0012*/ 	.short	0x0008
        /*0014*/ 	.byte	0x00, 0xf0, 0x41, 0x00


	//----- nvinfo : EIATTR_KPARAM_INFO
	.align		4
.L_1039:
        /*0018*/ 	.byte	0x04, 0x17
        /*001a*/ 	.short	(.L_1041 - .L_1040)
.L_1040:
        /*001c*/ 	.word	0x00000000
        /*0020*/ 	.short	0x0001
        /*0022*/ 	.short	0x0004
        /*0024*/ 	.byte	0x00, 0xf0, 0x05, 0x00


	//----- nvinfo : EIATTR_KPARAM_INFO
	.align		4
.L_1041:
        /*0028*/ 	.byte	0x04, 0x17
        /*002a*/ 	.short	(.L_1043 - .L_1042)
.L_1042:
        /*002c*/ 	.word	0x00000000
        /*0030*/ 	.short	0x0000
        /*0032*/ 	.short	0x0000
        /*0034*/ 	.byte	0x00, 0xf0, 0x11, 0x00


	//----- nvinfo : EIATTR_SPARSE_MMA_MASK
	.align		4
.L_1043:
        /*0038*/ 	.byte	0x03, 0x50
        /*003a*/ 	.short	0x0000


	//----- nvinfo : EIATTR_MAXREG_COUNT
	.align		4
        /*003c*/ 	.byte	0x03, 0x1b
        /*003e*/ 	.short	0x00ff


	//----- nvinfo : EIATTR_MERCURY_ISA_VERSION
	.align		4
        /*0040*/ 	.byte	0x03, 0x5f
        /*0042*/ 	.short	0x0101


	//----- nvinfo : EIATTR_EXIT_INSTR_OFFSETS
	.align		4
        /*0044*/ 	.byte	0x04, 0x1c
        /*0046*/ 	.short	(.L_1045 - .L_1044)


	//   ....[0]....
.L_1044:
        /*0048*/ 	.word	0x000001b0


	//   ....[1]....
        /*004c*/ 	.word	0x000009f0


	//   ....[2]....
        /*0050*/ 	.word	0x00000a40


	//----- nvinfo : EIATTR_MAX_THREADS
	.align		4
.L_1045:
        /*0054*/ 	.byte	0x04, 0x05
        /*0056*/ 	.short	(.L_1047 - .L_1046)
.L_1046:
        /*0058*/ 	.word	0x00000080
        /*005c*/ 	.word	0x00000001
        /*0060*/ 	.word	0x00000001


	//----- nvinfo : EIATTR_CRS_STACK_SIZE
	.align		4
.L_1047:
        /*0064*/ 	.byte	0x04, 0x1e
        /*0066*/ 	.short	(.L_1049 - .L_1048)
.L_1048:
        /*0068*/ 	.word	0x00000000


	//----- nvinfo : EIATTR_CBANK_PARAM_SIZE
	.align		4
.L_1049:
        /*006c*/ 	.byte	0x03, 0x19
        /*006e*/ 	.short	0x0018


	//----- nvinfo : EIATTR_PARAM_CBANK
	.align		4
        /*0070*/ 	.byte	0x04, 0x0a
        /*0072*/ 	.short	(.L_1051 - .L_1050)
	.align		4
.L_1050:
        /*0074*/ 	.word	index@(.nv.constant0._ZN2at6native29vectorized_elementwise_kernelILi8ENS0_10AbsFunctorIfEESt5arrayIPcLm2EEEEviT0_T1_)
        /*0078*/ 	.short	0x0210
        /*007a*/ 	.short	0x0018


	//----- nvinfo : EIATTR_SW_WAR
	.align		4
.L_1051:
        /*007c*/ 	.byte	0x04, 0x36
        /*007e*/ 	.short	(.L_1053 - .L_1052)
.L_1052:
        /*0080*/ 	.word	0x00000008
.L_1053:


//--------------------- .nv.info._ZN2at6native18elementwise_kernelILi128ELi4EZNS0_15gpu_kernel_implINS0_10AbsFunctorIdEEEEvRNS_18TensorIteratorBaseERKT_EUliE_EEviT1_ --------------------------
	.section	.nv.info._ZN2at6native18elementwise_kernelILi128ELi4EZNS0_15gpu_kernel_implINS0_10AbsFunctorIdEEEEvRNS_18TensorIteratorBaseERKT_EUliE_EEviT1_,"",@"SHT_CUDA_INFO"
	.sectionflags	@""
	.align	4


	//----- nvinfo : EIATTR_CUDA_API_VERSION
	.align		4
        /*0000*/ 	.byte	0x04, 0x37
        /*0002*/ 	.short	(.L_1055 - .L_1054)
.L_1054:
        /*0004*/ 	.word	0x00000082


	//----- nvinfo : EIATTR_KPARAM_INFO
	.align		4
.L_1055:
        /*0008*/ 	.byte	0x04, 0x17
        /*000a*/ 	.short	(.L_1057 - .L_1056)
.L_1056:
        /*000c*/ 	.word	0x00000000
        /*0010*/ 	.short	0x0001
        /*0012*/ 	.short	0x0008
        /*0014*/ 	.byte	0x00, 0xf0, 0x61, 0x08


	//----- nvinfo : EIATTR_KPARAM_INFO
	.align		4
.L_1057:
        /*0018*/ 	.byte	0x04, 0x17
        /*001a*/ 	.short	(.L_1059 - .L_1058)
.L_1058:
        /*001c*/ 	.word	0x00000000
        /*0020*/ 	.short	0x0000
        /*0022*/ 	.short	0x0000
        /*0024*/ 	.byte	0x00, 0xf0, 0x11, 0x00


	//----- nvinfo : EIATTR_SPARSE_MMA_MASK
	.align		4
.L_1059:
        /*0028*/ 	.byte	0x03, 0x50
        /*002a*/ 	.short	0x0000


	//----- nvinfo : EIATTR_MAXREG_COUNT
	.align		4
        /*002c*/ 	.byte	0x03, 0x1b
        /*002e*/ 	.short	0x0080


	//----- nvinfo : EIATTR_EXTERNS
	.align		4
        /*0030*/ 	.byte	0x04, 0x0f
        /*0032*/ 	.short	(.L_1061 - .L_1060)


	//   ....[0]....
	.align		4
.L_1060:
        /*0034*/ 	.word	index@(__assertfail)


	//----- nvinfo : EIATTR_MERCURY_ISA_VERSION
	.align		4
.L_1061:
        /*0038*/ 	.byte	0x03, 0x5f
        /*003a*/ 	.short	0x0101


	//----- nvinfo : EIATTR_SYSCALL_OFFSETS
	.align		4
        /*003c*/ 	.byte	0x04, 0x46
        /*003e*/ 	.short	(.L_1063 - .L_1062)


	//   ....[0]....
.L_1062:
        /*0040*/ 	.word	0x00002250


	//   ....[1]....
        /*0044*/ 	.word	0x00003390


	//   ....[2]....
        /*0048*/ 	.word	0x00005620


	//   ....[3]....
        /*004c*/ 	.word	0x00006760


	//   ....[4]....
        /*0050*/ 	.word	0x000089e0


	//   ....[5]....
        /*0054*/ 	.word	0x00009b20


	//   ....[6]....
        /*0058*/ 	.word	0x0000bd90


	//   ....[7]....
        /*005c*/ 	.word	0x0000ced0


	//----- nvinfo : EIATTR_EXIT_INSTR_OFFSETS
	.align		4
.L_1063:
        /*0060*/ 	.byte	0x04, 0x1c
        /*0062*/ 	.short	(.L_1065 - .L_1064)


	//   ....[0]....
.L_1064:
        /*0064*/ 	.word	0x00009bd0


	//   ....[1]....
        /*0068*/ 	.word	0x0000bef0


	//   ....[2]....
        /*006c*/ 	.word	0x0000bf30


	//   ....[3]....
        /*0070*/ 	.word	0x0000bfc0


	//   ....[4]....
        /*0074*/ 	.word	0x0000bff0


	//   ....[5]....
        /*0078*/ 	.word	0x0000c020


	//   ....[6]....
        /*007c*/ 	.word	0x0000c0f0


	//   ....[7]....
        /*0080*/ 	.word	0x0000c170


	//   ....[8]....
        /*0084*/ 	.word	0x0000c250


	//   ....[9]....
        /*0088*/ 	.word	0x0000c2e0


	//   ....[10]....
        /*008c*/ 	.word	0x0000c310


	//   ....[11]....
        /*0090*/ 	.word	0x0000c3d0


	//   ....[12]....
        /*0094*/ 	.word	0x0000c410


	//   ....[13]....
        /*0098*/ 	.word	0x0000c5e0


	//   ....[14]....
        /*009c*/ 	.word	0x0000c780


	//   ....[15]....
        /*00a0*/ 	.word	0x0000c800


	//   ....[16]....
        /*00a4*/ 	.word	0x0000c8b0


	//   ....[17]....
        /*00a8*/ 	.word	0x0000ca70


	//   ....[18]....
        /*00ac*/ 	.word	0x0000cc30


	//   ....[19]....
        /*00b0*/ 	.word	0x0000cdd0


	//   ....[20]....
        /*00b4*/ 	.word	0x0000cee0


	//   ....[21]....
        /*00b8*/ 	.word	0x0000cf10


	//   ....[22]....
        /*00bc*/ 	.word	0x0000cf40


	//----- nvinfo : EIATTR_MAX_THREADS
	.align		4
.L_1065:
        /*00c0*/ 	.byte	0x04, 0x05
        /*00c2*/ 	.short	(.L_1067 - .L_1066)
.L_1066:
        /*00c4*/ 	.word	0x00000080
        /*00c8*/ 	.word	0x00000001
        /*00cc*/ 	.word	0x00000001


	//----- nvinfo : EIATTR_CRS_STACK_SIZE
	.align		4
.L_1067:
        /*00d0*/ 	.byte	0x04, 0x1e
        /*00d2*/ 	.short	(.L_1069 - .L_1068)
.L_1068:
        /*00d4*/ 	.word	0x00000000


	//----- nvinfo : EIATTR_CBANK_PARAM_SIZE
	.align		4
.L_1069:
        /*00d8*/ 	.byte	0x03, 0x19
        /*00da*/ 	.short	0x0220


	//----- nvinfo : EIATTR_PARAM_CBANK
	.align		4
        /*00dc*/ 	.byte	0x04, 0x0a
        /*00de*/ 	.short	(.L_1071 - .L_1070)
	.align		4
.L_1070:
        /*00e0*/ 	.word	index@(.nv.constant0._ZN2at6native18elementwise_kernelILi128ELi4EZNS0_15gpu_kernel_implINS0_10AbsFunctorIdEEEEvRNS_18TensorIteratorBaseERKT_EUliE_EEviT1_)
        /*00e4*/ 	.short	0x0210
        /*00e6*/ 	.short	0x0220


	//----- nvinfo : EIATTR_SW_WAR
	.align		4
.L_1071:
        /*00e8*/ 	.byte	0x04, 0x36
        /*00ea*/ 	.short	(.L_1073 - .L_1072)
.L_1072:
        /*00ec*/ 	.word	0x00000008
.L_1073:


//--------------------- .nv.info._ZN2at6native27unrolled_elementwise_kernelINS0_10AbsFunctorIdEESt5arrayIPcLm2EELi4E23TrivialOffsetCalculatorILi1EjES8_NS0_6memory12LoadWithCastILi1EEENS9_13StoreWithCastILi1EEEEEviT_T0_T2_T3_T4_T5_ --------------------------
	.section	.nv.info._ZN2at6native27unrolled_elementwise_kernelINS0_10AbsFunctorIdEESt5arrayIPcLm2EELi4E23TrivialOffsetCalculatorILi1EjES8_NS0_6memory12LoadWithCastILi1EEENS9_13StoreWithCastILi1EEEEEviT_T0_T2_T3_T4_T5_,"",@"SHT_CUDA_INFO"
	.sectionflags	@""
	.align	4


	//----- nvinfo : EIATTR_CUDA_API_VERSION
	.align		4
        /*0000*/ 	.byte	0x04, 0x37
        /*0002*/ 	.short	(.L_1075 - .L_1074)
.L_1074:
        /*0004*/ 	.word	0x00000082


	//----- nvinfo : EIATTR_KPARAM_INFO
	.align		4
.L_1075:
        /*0008*/ 	.byte	0x04, 0x17
        /*000a*/ 	.short	(.L_1077 - .L_1076)
.L_1076:
        /*000c*/ 	.word	0x00000000
        /*0010*/ 	.short	0x0006
        /*0012*/ 	.short	0x0024
        /*0014*/ 	.byte	0x00, 0xf0, 0x21, 0x00


	//----- nvinfo : EIATTR_KPARAM_INFO
	.align		4
.L_1077:
        /*0018*/ 	.byte	0x04, 0x17
        /*001a*/ 	.short	(.L_1079 - .L_1078)
.L_1078:
        /*001c*/ 	.word	0x00000000
        /*0020*/ 	.short	0x0005
        /*0022*/ 	.short	0x001c
        /*0024*/ 	.byte	0x00, 0xf0, 0x21, 0x00


	//----- nvinfo : EIATTR_KPARAM_INFO
	.align		4
.L_1079:
        /*0028*/ 	.byte	0x04, 0x17
        /*002a*/ 	.short	(.L_1081 - .L_1080)
.L_1080:
        /*002c*/ 	.word	0x00000000
        /*0030*/ 	.short	0x0004
        /*0032*/ 	.short	0x0019
        /*0034*/ 	.byte	0x00, 0xf0, 0x05, 0x00


	//----- nvinfo : EIATTR_KPARAM_INFO
	.align		4
.L_1081:
        /*0038*/ 	.byte	0x04, 0x17
        /*003a*/ 	.short	(.L_1083 - .L_1082)
.L_1082:
        /*003c*/ 	.word	0x00000000
        /*0040*/ 	.short	0x0003
        /*0042*/ 	.short	0x0018
        /*0044*/ 	.byte	0x00, 0xf0, 0x05, 0x00


	//----- nvinfo : EIATTR_KPARAM_INFO
	.align		4
.L_1083:
        /*0048*/ 	.byte	0x04, 0x17
        /*004a*/ 	.short	(.L_1085 - .L_1084)
.L_1084:
        /*004c*/ 	.word	0x00000000
        /*0050*/ 	.short	0x0002
        /*0052*/ 	.short	0x0008
        /*0054*/ 	.byte	0x00, 0xf0, 0x41, 0x00


	//----- nvinfo : EIATTR_KPARAM_INFO
	.align		4
.L_1085:
        /*0058*/ 	.byte	0x04, 0x17
        /*005a*/ 	.short	(.L_1087 - .L_1086)
.L_1086:
        /*005c*/ 	.word	0x00000000
        /*0060*/ 	.short	0x0001
        /*0062*/ 	.short	0x0004
        /*0064*/ 	.byte	0x00, 0xf0, 0x05, 0x00


	//----- nvinfo : EIATTR_KPARAM_INFO
	.align		4
.L_1087:
        /*0068*/ 	.byte	0x04, 0x17
        /*006a*/ 	.short	(.L_1089 - .L_1088)
.L_1088:
        /*006c*/ 	.word	0x00000000
        /*0070*/ 	.short	0x0000
        /*0072*/ 	.short	0x0000
        /*0074*/ 	.byte	0x00, 0xf0, 0x11, 0x00


	//----- nvinfo : EIATTR_SPARSE_MMA_MASK
	.align		4
.L_1089:
        /*0078*/ 	.byte	0x03, 0x50
        /*007a*/ 	.short	0x0000


	//----- nvinfo : EIATTR_MAXREG_COUNT
	.align		4
        /*007c*/ 	.byte	0x03, 0x1b
        /*007e*/ 	.short	0x00ff


	//----- nvinfo : EIATTR_EXTERNS
	.align		4
        /*0080*/ 	.byte	0x04, 0x0f
        /*0082*/ 	.short	(.L_1091 - .L_1090)


	//   ....[0]....
	.align		4
.L_1090:
        /*0084*/ 	.word	index@(__assertfail)


	//----- nvinfo : EIATTR_MERCURY_ISA_VERSION
	.align		4
.L_1091:
        /*0088*/ 	.byte	0x03, 0x5f
        /*008a*/ 	.short	0x0101


	//----- nvinfo : EIATTR_SYSCALL_OFFSETS
	.align		4
        /*008c*/ 	.byte	0x04, 0x46
        /*008e*/ 	.short	(.L_1093 - .L_1092)


	//   ....[0]....
.L_1092:
        /*0090*/ 	.word	0x00000f80


	//   ....[1]....
        /*0094*/ 	.word	0x00001f20


	//   ....[2]....
        /*0098*/ 	.word	0x00002ed0


	//   ....[3]....
        /*009c*/ 	.word	0x00003e50


	//   ....[4]....
        /*00a0*/ 	.word	0x00005050


	//   ....[5]....
        /*00a4*/ 	.word	0x00006220


	//   ....[6]....
        /*00a8*/ 	.word	0x000073e0


	//   ....[7]....
        /*00ac*/ 	.word	0x000085a0


	//----- nvinfo : EIATTR_EXIT_INSTR_OFFSETS
	.align		4
.L_1093:
        /*00b0*/ 	.byte	0x04, 0x1c
        /*00b2*/ 	.short	(.L_1095 - .L_1094)


	//   ....[0]....
.L_1094:
        /*00b4*/ 	.word	0x00007480


	//   ....[1]....
        /*00b8*/ 	.word	0x000075c0


	//   ....[2]....
        /*00bc*/ 	.word	0x00007600


	//   ....[3]....
        /*00c0*/ 	.word	0x00007690


	//   ....[4]....
        /*00c4*/ 	.word	0x000076c0


	//   ....[5]....
        /*00c8*/ 	.word	0x000076f0


	//   ....[6]....
        /*00cc*/ 	.word	0x000077c0


	//   ....[7]....
        /*00d0*/ 	.word	0x00007840


	//   ....[8]....
        /*00d4*/ 	.word	0x00007920


	//   ....[9]....
        /*00d8*/ 	.word	0x000079b0


	//   ....[10]....
        /*00dc*/ 	.word	0x000079e0


	//   ....[11]....
        /*00e0*/ 	.word	0x00007aa0


	//   ....[12]....
        /*00e4*/ 	.word	0x00007ae0


	//   ....[13]....
        /*00e8*/ 	.word	0x00007cb0


	//   ....[14]....
        /*00ec*/ 	.word	0x00007e50


	//   ....[15]....
        /*00f0*/ 	.word	0x00007ed0


	//   ....[16]....
        /*00f4*/ 	.word	0x00007f80


	//   ....[17]....
        /*00f8*/ 	.word	0x00008140


	//   ....[18]....
        /*00fc*/ 	.word	0x00008300


	//   ....[19]....
        /*0100*/ 	.word	0x000084a0


	//   ....[20]....
        /*0104*/ 	.word	0x000085b0


	//   ....[21]....
        /*0108*/ 	.word	0x000085e0


	//   ....[22]....
        /*010c*/ 	.word	0x00008610


	//----- nvinfo : EIATTR_MAX_THREADS
	.align		4
.L_1095:
        /*0110*/ 	.byte	0x04, 0x05
        /*0112*/ 	.short	(.L_1097 - .L_1096)
.L_1096:
        /*0114*/ 	.word	0x00000080
        /*0118*/ 	.word	0x00000001
        /*011c*/ 	.word	0x00000001


	//----- nvinfo : EIATTR_CRS_STACK_SIZE
	.align		4
.L_1097:
        /*0120*/ 	.byte	0x04, 0x1e
        /*0122*/ 	.short	(.L_1099 - .L_1098)
.L_1098:
        /*0124*/ 	.word	0x00000000


	//----- nvinfo : EIATTR_CBANK_PARAM_SIZE
	.align		4
.L_1099:
        /*0128*/ 	.byte	0x03, 0x19
        /*012a*/ 	.short	0x002c


	//----- nvinfo : EIATTR_PARAM_CBANK
	.align		4
        /*012c*/ 	.byte	0x04, 0x0a
        /*012e*/ 	.short	(.L_1101 - .L_1100)
	.align		4
.L_1100:
        /*0130*/ 	.word	index@(.nv.constant0._ZN2at6native27unrolled_elementwise_kernelINS0_10AbsFunctorIdEESt5arrayIPcLm2EELi4E23TrivialOffsetCalculatorILi1EjES8_NS0_6memory12LoadWithCastILi1EEENS9_13StoreWithCastILi1EEEEEviT_T0_T2_T3_T4_T5_)
        /*0134*/ 	.short	0x0210
        /*0136*/ 	.short	0x002c


	//----- nvinfo : EIATTR_SW_WAR
	.align		4
.L_1101:
        /*0138*/ 	.byte	0x04, 0x36
        /*013a*/ 	.short	(.L_1103 - .L_1102)
.L_1102:
        /*013c*/ 	.word	0x00000008
.L_1103:


//--------------------- .nv.info._ZN2at6native18elementwise_kernelILi128ELi2EZNS0_22gpu_kernel_impl_nocastINS0_10AbsFunctorIdEEEEvRNS_18TensorIteratorBaseERKT_EUliE_EEviT1_ --------------------------
	.section	.nv.info._ZN2at6native18elementwise_kernelILi128ELi2EZNS0_22gpu_kernel_impl_nocastINS0_10AbsFunctorIdEEEEvRNS_18TensorIteratorBaseERKT_EUliE_EEviT1_,"",@"SHT_CUDA_INFO"
	.sectionflags	@""
	.align	4


	//----- nvinfo : EIATTR_CUDA_API_VERSION
	.align		4
        /*0000*/ 	.byte	0x04, 0x37
        /*0002*/ 	.short	(.L_1105 - .L_1104)
.L_1104:
        /*0004*/ 	.word	0x00000082


	//----- nvinfo : EIATTR_KPARAM_INFO
	.align		4
.L_1105:
        /*0008*/ 	.byte	0x04, 0x17
        /*000a*/ 	.short	(.L_1107 - .L_1106)
.L_1106:
        /*000c*/ 	.word	0x00000000
        /*0010*/ 	.short	0x0001
        /*0012*/ 	.short	0x0008
        /*0014*/ 	.byte	0x00, 0xf0, 0x61, 0x08


	//----- nvinfo : EIATTR_KPARAM_INFO
	.align		4
.L_1107:
        /*0018*/ 	.byte	0x04, 0x17
        /*001a*/ 	.short	(.L_1109 - .L_1108)
.L_1108:
        /*001c*/ 	.word	0x00000000
        /*0020*/ 	.short	0x0000
        /*0022*/ 	.short	0x0000
        /*0024*/ 	.byte	0x00, 0xf0, 0x11, 0x00


	//----- nvinfo : EIATTR_SPARSE_MMA_MASK
	.align		4
.L_1109:
        /*0028*/ 	.byte	0x03, 0x50
        /*002a*/ 	.short	0x0000


	//----- nvinfo : EIATTR_MAXREG_COUNT
	.align		4
        /*002c*/ 	.byte	0x03, 0x1b
        /*002e*/ 	.short	0x0080


	//----- nvinfo : EIATTR_MERCURY_ISA_VERSION
	.align		4
        /*0030*/ 	.byte	0x03, 0x5f
        /*0032*/ 	.short	0x0101


	//----- nvinfo : EIATTR_EXIT_INSTR_OFFSETS
	.align		4
        /*0034*/ 	.byte	0x04, 0x1c
        /*0036*/ 	.short	(.L_1111 - .L_1110)


	//   ....[0]....
.L_1110:
        /*0038*/ 	.word	0x00001440


	//   ....[1]....
        /*003c*/ 	.word	0x000027d0


	//----- nvinfo : EIATTR_MAX_THREADS
	.align		4
.L_1111:
        /*0040*/ 	.byte	0x04, 0x05
        /*0042*/ 	.short	(.L_1113 - .L_1112)
.L_1112:
        /*0044*/ 	.word	0x00000080
        /*0048*/ 	.word	0x00000001
        /*004c*/ 	.word	0x00000001


	//----- nvinfo : EIATTR_CRS_STACK_SIZE
	.align		4
.L_1113:
        /*0050*/ 	.byte	0x04, 0x1e
        /*0052*/ 	.short	(.L_1115 - .L_1114)
.L_1114:
        /*0054*/ 	.word	0x00000000


	//----- nvinfo : EIATTR_CBANK_PARAM_SIZE
	.align		4
.L_1115:
        /*0058*/ 	.byte	0x03, 0x19
        /*005a*/ 	.short	0x0220


	//----- nvinfo : EIATTR_PARAM_CBANK
	.align		4
        /*005c*/ 	.byte	0x04, 0x0a
        /*005e*/ 	.short	(.L_1117 - .L_1116)
	.align		4
.L_1116:
        /*0060*/ 	.word	index@(.nv.constant0._ZN2at6native18elementwise_kernelILi128ELi2EZNS0_22gpu_kernel_impl_nocastINS0_10AbsFunctorIdEEEEvRNS_18TensorIteratorBaseERKT_EUliE_EEviT1_)
        /*0064*/ 	.short	0x0210
        /*0066*/ 	.short	0x0220


	//----- nvinfo : EIATTR_SW_WAR
	.align		4
.L_1117:
        /*0068*/ 	.byte	0x04, 0x36
        /*006a*/ 	.short	(.L_1119 - .L_1118)
.L_1118:
        /*006c*/ 	.word	0x00000008
.L_1119:


//--------------------- .nv.info._ZN2at6native27unrolled_elementwise_kernelINS0_10AbsFunctorIdEESt5arrayIPcLm2EELi4E23TrivialOffsetCalculatorILi1EjES8_NS0_6memory15LoadWithoutCastENS9_16StoreWithoutCastEEEviT_T0_T2_T3_T4_T5_ --------------------------
	.section	.nv.info._ZN2at6native27unrolled_elementwise_kernelINS0_10AbsFunctorIdEESt5arrayIPcLm2EELi4E23TrivialOffsetCalculatorILi1EjES8_NS0_6memory15LoadWithoutCastENS9_16StoreWithoutCastEEEviT_T0_T2_T3_T4_T5_,"",@"SHT_CUDA_INFO"
	.sectionflags	@""
	.align	4


	//----- nvinfo : EIATTR_CUDA_API_VERSION
	.align		4
        /*0000*/ 	.byte	0x04, 0x37
        /*0002*/ 	.short	(.L_1121 - .L_1120)
.L_1120:
        /*0004*/ 	.word	0x00000082


	//----- nvinfo : EIATTR_KPARAM_INFO
	.align		4
.L_1121:
        /*0008*/ 	.byte	0x04, 0x17
        /*000a*/ 	.short	(.L_1123 - .L_1122)
.L_1122:
        /*000c*/ 	.word	0x00000000
        /*0010*/ 	.short	0x0006
        /*0012*/ 	.short	0x001b
        /*0014*/ 	.byte	0x00, 0xf0, 0x05, 0x00


	//----- nvinfo : EIATTR_KPARAM_INFO
	.align		4
.L_1123:
        /*0018*/ 	.byte	0x04, 0x17
        /*001a*/ 	.short	(.L_1125 - .L_1124)
.L_1124:
        /*001c*/ 	.word	0x00000000
        /*0020*/ 	.short	0x0005
        /*0022*/ 	.short	0x001a
        /*0024*/ 	.byte	0x00, 0xf0, 0x05, 0x00


	//----- nvinfo : EIATTR_KPARAM_INFO
	.align		4
.L_1125:
        /*0028*/ 	.byte	0x04, 0x17
        /*002a*/ 	.short	(.L_1127 - .L_1126)
.L_1126:
        /*002c*/ 	.word	0x00000000
        /*0030*/ 	.short	0x0004
        /*0032*/ 	.short	0x0019
        /*0034*/ 	.byte	0x00, 0xf0, 0x05, 0x00


	//----- nvinfo : EIATTR_KPARAM_INFO
	.align		4
.L_1127:
        /*0038*/ 	.byte	0x04, 0x17
        /*003a*/ 	.short	(.L_1129 - .L_1128)
.L_1128:
        /*003c*/ 	.word	0x00000000
        /*0040*/ 	.short	0x0003
        /*0042*/ 	.short	0x0018
        /*0044*/ 	.byte	0x00, 0xf0, 0x05, 0x00


	//----- nvinfo : EIATTR_KPARAM_INFO
	.align		4
.L_1129:
        /*0048*/ 	.byte	0x04, 0x17
        /*004a*/ 	.short	(.L_1131 - .L_1130)
.L_1130:
        /*004c*/ 	.word	0x00000000
        /*0050*/ 	.short	0x0002
        /*0052*/ 	.short	0x0008
        /*0054*/ 	.byte	0x00, 0xf0, 0x41, 0x00


	//----- nvinfo : EIATTR_KPARAM_INFO
	.align		4
.L_1131:
        /*0058*/ 	.byte	0x04, 0x17
        /*005a*/ 	.short	(.L_1133 - .L_1132)
.L_1132:
        /*005c*/ 	.word	0x00000000
        /*0060*/ 	.short	0x0001
        /*0062*/ 	.short	0x0004
        /*0064*/ 	.byte	0x00, 0xf0, 0x05, 0x00


	//----- nvinfo : EIATTR_KPARAM_INFO
	.align		4
.L_1133:
        /*0068*/ 	.byte	0x04, 0x17
        /*006a*/ 	.short	(.L_1135 - .L_1134)
.L_1134:
        /*006c*/ 	.word	0x00000000
        /*0070*/ 	.short	0x0000
        /*0072*/ 	.short	0x0000
        /*0074*/ 	.byte	0x00, 0xf0, 0x11, 0x00


	//----- nvinfo : EIATTR_SPARSE_MMA_MASK
	.align		4
.L_1135:
        /*0078*/ 	.byte	0x03, 0x50
        /*007a*/ 	.short	0x0000


	//----- nvinfo : EIATTR_MAXREG_COUNT
	.align		4
        /*007c*/ 	.byte	0x03, 0x1b
        /*007e*/ 	.short	0x00ff


	//----- nvinfo : EIATTR_MERCURY_ISA_VERSION
	.align		4
        /*0080*/ 	.byte	0x03, 0x5f
        /*0082*/ 	.short	0x0101


	//----- nvinfo : EIATTR_EXIT_INSTR_OFFSETS
	.align		4
        /*0084*/ 	.byte	0x04, 0x1c
        /*0086*/ 	.short	(.L_1137 - .L_1136)


	//   ....[0]....
.L_1136:
        /*0088*/ 	.word	0x000003b0


	//   ....[1]....
        /*008c*/ 	.word	0x00000410


	//----- nvinfo : EIATTR_MAX_THREADS
	.align		4
.L_1137:
        /*0090*/ 	.byte	0x04, 0x05
        /*0092*/ 	.short	(.L_1139 - .L_1138)
.L_1138:
        /*0094*/ 	.word	0x00000080
        /*0098*/ 	.word	0x00000001
        /*009c*/ 	.word	0x00000001


	//----- nvinfo : EIATTR_CRS_STACK_SIZE
	.align		4
.L_1139:
        /*00a0*/ 	.byte	0x04, 0x1e
        /*00a2*/ 	.short	(.L_1141 - .L_1140)
.L_1140:
        /*00a4*/ 	.word	0x00000000


	//----- nvinfo : EIATTR_CBANK_PARAM_SIZE
	.align		4
.L_1141:
        /*00a8*/ 	.byte	0x03, 0x19
        /*00aa*/ 	.short	0x001c


	//----- nvinfo : EIATTR_PARAM_CBANK
	.align		4
        /*00ac*/ 	.byte	0x04, 0x0a
        /*00ae*/ 	.short	(.L_1143 - .L_1142)
	.align		4
.L_1142:
        /*00b0*/ 	.word	index@(.nv.constant0._ZN2at6native27unrolled_elementwise_kernelINS0_10AbsFunctorIdEESt5arrayIPcLm2EELi4E23TrivialOffsetCalculatorILi1EjES8_NS0_6memory15LoadWithoutCastENS9_16StoreWithoutCastEEEviT_T0_T2_T3_T4_T5_)
        /*00b4*/ 	.short	0x0210
        /*00b6*/ 	.short	0x001c


	//----- nvinfo : EIATTR_SW_WAR
	.align		4
.L_1143:
        /*00b8*/ 	.byte	0x04, 0x36
        /*00ba*/ 	.short	(.L_1145 - .L_1144)
.L_1144:
        /*00bc*/ 	.word	0x00000008
.L_1145:


//--------------------- .nv.info._ZN2at6native29vectorized_elementwise_kernelILi2ENS0_10AbsFunctorIdEESt5arrayIPcLm2EEEEviT0_T1_ --------------------------
	.section	.nv.info._ZN2at6native29vectorized_elementwise_kernelILi2ENS0_10AbsFunctorIdEESt5arrayIPcLm2EEEEviT0_T1_,"",@"SHT_CUDA_INFO"
	.sectionflags	@""
	.align	4


	//----- nvinfo : EIATTR_CUDA_API_VERSION
	.align		4
        /*0000*/ 	.byte	0x04, 0x37
        /*0002*/ 	.short	(.L_1147 - .L_1146)
.L_1146:
        /*0004*/ 	.word	0x00000082


	//----- nvinfo : EIATTR_KPARAM_INFO
	.align		4
.L_1147:
        /*0008*/ 	.byte	0x04, 0x17
        /*000a*/ 	.short	(.L_1149 - .L_1148)
.L_1148:
        /*000c*/ 	.word	0x00000000
        /*0010*/ 	.short	0x0002
        /*0012*/ 	.short	0x0008
        /*0014*/ 	.byte	0x00, 0xf0, 0x41, 0x00


	//----- nvinfo : EIATTR_KPARAM_INFO
	.align		4
.L_1149:
        /*0018*/ 	.byte	0x04, 0x17
        /*001a*/ 	.short	(.L_1151 - .L_1150)
.L_1150:
        /*001c*/ 	.word	0x00000000
        /*0020*/ 	.short	0x0001
        /*0022*/ 	.short	0x0004
        /*0024*/ 	.byte	0x00, 0xf0, 0x05, 0x00


	//----- nvinfo : EIATTR_KPARAM_INFO
	.align		4
.L_1151:
        /*0028*/ 	.byte	0x04, 0x17
        /*002a*/ 	.short	(.L_1153 - .L_1152)
.L_1152:
        /*002c*/ 	.word	0x00000000
        /*0030*/ 	.short	0x0000
        /*0032*/ 	.short	0x0000
        /*0034*/ 	.byte	0x00, 0xf0, 0x11, 0x00


	//----- nvinfo : EIATTR_SPARSE_MMA_MASK
	.align		4
.L_1153:
        /*0038*/ 	.byte	0x03, 0x50
        /*003a*/ 	.short	0x0000


	//----- nvinfo : EIATTR_MAXREG_COUNT
	.align		4
        /*003c*/ 	.byte	0x03, 0x1b
        /*003e*/ 	.short	0x00ff


	//----- nvinfo : EIATTR_MERCURY_ISA_VERSION
	.align		4
        /*0040*/ 	.byte	0x03, 0x5f
        /*0042*/ 	.short	0x0101


	//----- nvinfo : EIATTR_EXIT_INSTR_OFFSETS
	.align		4
        /*0044*/ 	.byte	0x04, 0x1c
        /*0046*/ 	.short	(.L_1155 - .L_1154)


	//   ....[0]....
.L_1154:
        /*0048*/ 	.word	0x000001f0


	//   ....[1]....
        /*004c*/ 	.word	0x00000960


	//   ....[2]....
        /*0050*/ 	.word	0x000009c0


	//----- nvinfo : EIATTR_MAX_THREADS
	.align		4
.L_1155:
        /*0054*/ 	.byte	0x04, 0x05
        /*0056*/ 	.short	(.L_1157 - .L_1156)
.L_1156:
        /*0058*/ 	.word	0x00000080
        /*005c*/ 	.word	0x00000001
        /*0060*/ 	.word	0x00000001


	//----- nvinfo : EIATTR_CRS_STACK_SIZE
	.align		4
.L_1157:
        /*0064*/ 	.byte	0x04, 0x1e
        /*0066*/ 	.short	(.L_1159 - .L_1158)
.L_1158:
        /*0068*/ 	.word	0x00000000


	//----- nvinfo : EIATTR_CBANK_PARAM_SIZE
	.align		4
.L_1159:
        /*006c*/ 	.byte	0x03, 0x19
        /*006e*/ 	.short	0x0018


	//----- nvinfo : EIATTR_PARAM_CBANK
	.align		4
        /*0070*/ 	.byte	0x04, 0x0a
        /*0072*/ 	.short	(.L_1161 - .L_1160)
	.align		4
.L_1160:
        /*0074*/ 	.word	index@(.nv.constant0._ZN2at6native29vectorized_elementwise_kernelILi2ENS0_10AbsFunctorIdEESt5arrayIPcLm2EEEEviT0_T1_)
        /*0078*/ 	.short	0x0210
        /*007a*/ 	.short	0x0018


	//----- nvinfo : EIATTR_SW_WAR
	.align		4
.L_1161:
        /*007c*/ 	.byte	0x04, 0x36
        /*007e*/ 	.short	(.L_1163 - .L_1162)
.L_1162:
        /*0080*/ 	.word	0x00000008
.L_1163:


//--------------------- .nv.info._ZN2at6native29vectorized_elementwise_kernelILi4ENS0_10AbsFunctorIdEESt5arrayIPcLm2EEEEviT0_T1_ --------------------------
	.section	.nv.info._ZN2at6native29vectorized_elementwise_kernelILi4ENS0_10AbsFunctorIdEESt5arrayIPcLm2EEEEviT0_T1_,"",@"SHT_CUDA_INFO"
	.sectionflags	@""
	.align	4


	//----- nvinfo : EIATTR_CUDA_API_VERSION
	.align		4
        /*0000*/ 	.byte	0x04, 0x37
        /*0002*/ 	.short	(.L_1165 - .L_1164)
.L_1164:
        /*0004*/ 	.word	0x00000082


	//----- nvinfo : EIATTR_KPARAM_INFO
	.align		4
.L_1165:
        /*0008*/ 	.byte	0x04, 0x17
        /*000a*/ 	.short	(.L_1167 - .L_1166)
.L_1166:
        /*000c*/ 	.word	0x00000000
        /*0010*/ 	.short	0x0002
        /*0012*/ 	.short	0x0008
        /*0014*/ 	.byte	0x00, 0xf0, 0x41, 0x00


	//----- nvinfo : EIATTR_KPARAM_INFO
	.align		4
.L_1167:
        /*0018*/ 	.byte	0x04, 0x17
        /*001a*/ 	.short	(.L_1169 - .L_1168)
.L_1168:
        /*001c*/ 	.word	0x00000000
        /*0020*/ 	.short	0x0001
        /*0022*/ 	.short	0x0004
        /*0024*/ 	.byte	0x00, 0xf0, 0x05, 0x00


	//----- nvinfo : EIATTR_KPARAM_INFO
	.align		4
.L_1169:
        /*0028*/ 	.byte	0x04, 0x17
        /*002a*/ 	.short	(.L_1171 - .L_1170)
.L_1170:
        /*002c*/ 	.word	0x00000000
        /*0030*/ 	.short	0x0000
        /*0032*/ 	.short	0x0000
        /*0034*/ 	.byte	0x00, 0xf0, 0x11, 0x00


	//----- nvinfo : EIATTR_SPARSE_MMA_MASK
	.align		4
.L_1171:
        /*0038*/ 	.byte	0x03, 0x50
        /*003a*/ 	.short	0x0000


	//----- nvinfo : EIATTR_MAXREG_COUNT
	.align		4
        /*003c*/ 	.byte	0x03, 0x1b
        /*003e*/ 	.short	0x00ff


	//----- nvinfo : EIATTR_MERCURY_ISA_VERSION
	.align		4
        /*0040*/ 	.byte	0x03, 0x5f
        /*0042*/ 	.short	0x0101


	//----- nvinfo : EIATTR_EXIT_INSTR_OFFSETS
	.align		4
        /*0044*/ 	.byte	0x04, 0x1c
        /*0046*/ 	.short	(.L_1173 - .L_1172)


	//   ....[0]....
.L_1172:
        /*0048*/ 	.word	0x000001f0


	//   ....[1]....
        /*004c*/ 	.word	0x00000960


	//   ....[2]....
        /*0050*/ 	.word	0x000009c0


	//----- nvinfo : EIATTR_MAX_THREADS
	.align		4
.L_1173:
        /*0054*/ 	.byte	0x04, 0x05
        /*0056*/ 	.short	(.L_1175 - .L_1174)
.L_1174:
        /*0058*/ 	.word	0x00000080
        /*005c*/ 	.word	0x00000001
        /*0060*/ 	.word	0x00000001


	//----- nvinfo : EIATTR_CRS_STACK_SIZE
	.align		4
.L_1175:
        /*0064*/ 	.byte	0x04, 0x1e
        /*0066*/ 	.short	(.L_1177 - .L_1176)
.L_1176:
        /*0068*/ 	.word	0x00000000


	//----- nvinfo : EIATTR_CBANK_PARAM_SIZE
	.align		4
.L_1177:
        /*006c*/ 	.byte	0x03, 0x19
        /*006e*/ 	.short	0x0018


	//----- nvinfo : EIATTR_PARAM_CBANK
	.align		4
        /*0070*/ 	.byte	0x04, 0x0a
        /*0072*/ 	.short	(.L_1179 - .L_1178)
	.align		4
.L_1178:
        /*0074*/ 	.word	index@(.nv.constant0._ZN2at6native29vectorized_elementwise_kernelILi4ENS0_10AbsFunctorIdEESt5arrayIPcLm2EEEEviT0_T1_)
        /*0078*/ 	.short	0x0210
        /*007a*/ 	.short	0x0018


	//----- nvinfo : EIATTR_SW_WAR
	.align		4
.L_1179:
        /*007c*/ 	.byte	0x04, 0x36
        /*007e*/ 	.short	(.L_1181 - .L_1180)
.L_1180:
        /*0080*/ 	.word	0x00000008
.L_1181:


//--------------------- .nv.info._ZN2at6native29vectorized_elementwise_kernelILi8ENS0_10AbsFunctorIdEESt5arrayIPcLm2EEEEviT0_T1_ --------------------------
	.section	.nv.info._ZN2at6native29vectorized_elementwise_kernelILi8ENS0_10AbsFunctorIdEESt5arrayIPcLm2EEEEviT0_T1_,"",@"SHT_CUDA_INFO"
	.sectionflags	@""
	.align	4


	//----- nvinfo : EIATTR_CUDA_API_VERSION
	.align		4
        /*0000*/ 	.byte	0x04, 0x37
        /*0002*/ 	.short	(.L_1183 - .L_1182)
.L_1182:
        /*0004*/ 	.word	0x00000082


	//----- nvinfo : EIATTR_KPARAM_INFO
	.align		4
.L_1183:
        /*0008*/ 	.byte	0x04, 0x17
        /*000a*/ 	.short	(.L_1185 - .L_1184)
.L_1184:
        /*000c*/ 	.word	0x00000000
        /*0010*/ 	.short	0x0002
        /*0012*/ 	.short	0x0008
        /*0014*/ 	.byte	0x00, 0xf0, 0x41, 0x00


	//----- nvinfo : EIATTR_KPARAM_INFO
	.align		4
.L_1185:
        /*0018*/ 	.byte	0x04, 0x17
        /*001a*/ 	.short	(.L_1187 - .L_1186)
.L_1186:
        /*001c*/ 	.word	0x00000000
        /*0020*/ 	.short	0x0001
        /*0022*/ 	.short	0x0004
        /*0024*/ 	.byte	0x00, 0xf0, 0x05, 0x00


	//----- nvinfo : EIATTR_KPARAM_INFO
	.align		4
.L_1187:
        /*0028*/ 	.byte	0x04, 0x17
        /*002a*/ 	.short	(.L_1189 - .L_1188)
.L_1188:
        /*002c*/ 	.word	0x00000000
        /*0030*/ 	.short	0x0000
        /*0032*/ 	.short	0x0000
        /*0034*/ 	.byte	0x00, 0xf0, 0x11, 0x00


	//----- nvinfo : EIATTR_SPARSE_MMA_MASK
	.align		4
.L_1189:
        /*0038*/ 	.byte	0x03, 0x50
        /*003a*/ 	.short	0x0000


	//----- nvinfo : EIATTR_MAXREG_COUNT
	.align		4
        /*003c*/ 	.byte	0x03, 0x1b
        /*003e*/ 	.short	0x00ff


	//----- nvinfo : EIATTR_MERCURY_ISA_VERSION
	.align		4
        /*0040*/ 	.byte	0x03, 0x5f
        /*0042*/ 	.short	0x0101


	//----- nvinfo : EIATTR_EXIT_INSTR_OFFSETS
	.align		4
        /*0044*/ 	.byte	0x04, 0x1c
        /*0046*/ 	.short	(.L_1191 - .L_1190)


	//   ....[0]....
.L_1190:
        /*0048*/ 	.word	0x000001f0


	//   ....[1]....
        /*004c*/ 	.word	0x00000960


	//   ....[2]....
        /*0050*/ 	.word	0x000009c0


	//----- nvinfo : EIATTR_MAX_THREADS
	.align		4
.L_1191:
        /*0054*/ 	.byte	0x04, 0x05
        /*0056*/ 	.short	(.L_1193 - .L_1192)
.L_1192:
        /*0058*/ 	.word	0x00000080
        /*005c*/ 	.word	0x00000001
        /*0060*/ 	.word	0x00000001


	//----- nvinfo : EIATTR_CRS_STACK_SIZE
	.align		4
.L_1193:
        /*0064*/ 	.byte	0x04, 0x1e
        /*0066*/ 	.short	(.L_1195 - .L_1194)
.L_1194:
        /*0068*/ 	.word	0x00000000


	//----- nvinfo : EIATTR_CBANK_PARAM_SIZE
	.align		4
.L_1195:
        /*006c*/ 	.byte	0x03, 0x19
        /*006e*/ 	.short	0x0018


	//----- nvinfo : EIATTR_PARAM_CBANK
	.align		4
        /*0070*/ 	.byte	0x04, 0x0a
        /*0072*/ 	.short	(.L_1197 - .L_1196)
	.align		4
.L_1196:
        /*0074*/ 	.word	index@(.nv.constant0._ZN2at6native29vectorized_elementwise_kernelILi8ENS0_10AbsFunctorIdEESt5arrayIPcLm2EEEEviT0_T1_)
        /*0078*/ 	.short	0x0210
        /*007a*/ 	.short	0x0018


	//----- nvinfo : EIATTR_SW_WAR
	.align		4
.L_1197:
        /*007c*/ 	.byte	0x04, 0x36
        /*007e*/ 	.short	(.L_1199 - .L_1198)
.L_1198:
        /*0080*/ 	.word	0x00000008
.L_1199:


//--------------------- .nv.info._ZN2at6native18elementwise_kernelILi128ELi4EZNS0_15gpu_kernel_implINS0_10AbsFunctorIsEEEEvRNS_18TensorIteratorBaseERKT_EUliE_EEviT1_ --------------------------
	.section	.nv.info._ZN2at6native18elementwise_kernelILi128ELi4EZNS0_15gpu_kernel_implINS0_10AbsFunctorIsEEEEvRNS_18TensorIteratorBaseERKT_EUliE_EEviT1_,"",@"SHT_CUDA_INFO"
	.sectionflags	@""
	.align	4


	//----- nvinfo : EIATTR_CUDA_API_VERSION
	.align		4
        /*0000*/ 	.byte	0x04, 0x37
        /*0002*/ 	.short	(.L_1201 - .L_1200)
.L_1200:
        /*0004*/ 	.word	0x00000082


	//----- nvinfo : EIATTR_KPARAM_INFO
	.align		4
.L_1201:
        /*0008*/ 	.byte	0x04, 0x17
        /*000a*/ 	.short	(.L_1203 - .L_1202)
.L_1202:
        /*000c*/ 	.word	0x00000000
        /*0010*/ 	.short	0x0001
        /*0012*/ 	.short	0x0008
        /*0014*/ 	.byte	0x00, 0xf0, 0x61, 0x08


	//----- nvinfo : EIATTR_KPARAM_INFO
	.align		4
.L_1203:
        /*0018*/ 	.byte	0x04, 0x17
        /*001a*/ 	.short	(.L_1205 - .L_1204)
.L_1204:
        /*001c*/ 	.word	0x00000000
        /*0020*/ 	.short	0x0000
        /*0022*/ 	.short	0x0000
        /*0024*/ 	.byte	0x00, 0xf0, 0x11, 0x00


	//----- nvinfo : EIATTR_SPARSE_MMA_MASK
	.align		4
.L_1205:
        /*0028*/ 	.byte	0x03, 0x50
        /*002a*/ 	.short	0x0000


	//----- nvinfo : EIATTR_MAXREG_COUNT
	.align		4
        /*002c*/ 	.byte	0x03, 0x1b
        /*002e*/ 	.short	0x0080


	//----- nvinfo : EIATTR_EXTERNS
	.align		4
        /*0030*/ 	.byte	0x04, 0x0f
        /*0032*/ 	.short	(.L_1207 - .L_1206)


	//   ....[0]....
	.align		4
.L_1206:
        /*0034*/ 	.word	index@(__assertfail)


	//----- nvinfo : EIATTR_MERCURY_ISA_VERSION
	.align		4
.L_1207:
        /*0038*/ 	.byte	0x03, 0x5f
        /*003a*/ 	.short	0x0101


	//----- nvinfo : EIATTR_SYSCALL_OFFSETS
	.align		4
        /*003c*/ 	.byte	0x04, 0x46
        /*003e*/ 	.short	(.L_1209 - .L_1208)


	//   ....[0]....
.L_1208:
        /*0040*/ 	.word	0x000021e0


	//   ....[1]....
        /*0044*/ 	.word	0x00003070


	//   ....[2]....
        /*0048*/ 	.word	0x000052a0


	//   ....[3]....
        /*004c*/ 	.word	0x00006130


	//   ....[4]....
        /*0050*/ 	.word	0x00008350


	//   ....[5]....
        /*0054*/ 	.word	0x000091e0


	//   ....[6]....
        /*0058*/ 	.word	0x0000b3f0


	//   ....[7]....
        /*005c*/ 	.word	0x0000c280


	//----- nvinfo : EIATTR_EXIT_INSTR_OFFSETS
	.align		4
.L_1209:
        /*0060*/ 	.byte	0x04, 0x1c
        /*0062*/ 	.short	(.L_1211 - .L_1210)


	//   ....[0]....
.L_1210:
        /*0064*/ 	.word	0x000092a0


	//   ....[1]....
        /*0068*/ 	.word	0x0000b540


	//   ....[2]....
        /*006c*/ 	.word	0x0000b560


	//   ....[3]....
        /*0070*/ 	.word	0x0000b600


	//   ....[4]....
        /*0074*/ 	.word	0x0000b630


	//   ....[5]....
        /*0078*/ 	.word	0x0000b650


	//   ....[6]....
        /*007c*/ 	.word	0x0000b6e0


	//   ....[7]....
        /*0080*/ 	.word	0x0000b720


	//   ....[8]....
        /*0084*/ 	.word	0x0000b7c0


	//   ....[9]....
        /*0088*/ 	.word	0x0000b810


	//   ....[10]....
        /*008c*/ 	.word	0x0000b840


	//   ....[11]....
        /*0090*/ 	.word	0x0000b910


	//   ....[12]....
        /*0094*/ 	.word	0x0000b950


	//   ....[13]....
        /*0098*/ 	.word	0x0000bae0


	//   ....[14]....
        /*009c*/ 	.word	0x0000bc40


	//   ....[15]....
        /*00a0*/ 	.word	0x0000bc80


	//   ....[16]....
        /*00a4*/ 	.word	0x0000bd20


	//   ....[17]....
        /*00a8*/ 	.word	0x0000bea0


	//   ....[18]....
        /*00ac*/ 	.word	0x0000c020


	//   ....[19]....
        /*00b0*/ 	.word	0x0000c180


	//   ....[20]....
        /*00b4*/ 	.word	0x0000c290


	//   ....[21]....
        /*00b8*/ 	.word	0x0000c2d0


	//   ....[22]....
        /*00bc*/ 	.word	0x0000c300


	//----- nvinfo : EIATTR_MAX_THREADS
	.align		4
.L_1211:
        /*00c0*/ 	.byte	0x04, 0x05
        /*00c2*/ 	.short	(.L_1213 - .L_1212)
.L_1212:
        /*00c4*/ 	.word	0x00000080
        /*00c8*/ 	.word	0x00000001
        /*00cc*/ 	.word	0x00000001


	//----- nvinfo : EIATTR_CRS_STACK_SIZE
	.align		4
.L_1213:
        /*00d0*/ 	.byte	0x04, 0x1e
        /*00d2*/ 	.short	(.L_1215 - .L_1214)
.L_1214:
        /*00d4*/ 	.word	0x00000000


	//----- nvinfo : EIATTR_CBANK_PARAM_SIZE
	.align		4
.L_1215:
        /*00d8*/ 	.byte	0x03, 0x19
        /*00da*/ 	.short	0x0220


	//----- nvinfo : EIATTR_PARAM_CBANK
	.align		4
        /*00dc*/ 	.byte	0x04, 0x0a
        /*00de*/ 	.short	(.L_1217 - .L_1216)
	.align		4
.L_1216:
        /*00e0*/ 	.word	index@(.nv.constant0._ZN2at6native18elementwise_kernelILi128ELi4EZNS0_15gpu_kernel_implINS0_10AbsFunctorIsEEEEvRNS_18TensorIteratorBaseERKT_EUliE_EEviT1_)
        /*00e4*/ 	.short	0x0210
        /*00e6*/ 	.short	0x0220


	//----- nvinfo : EIATTR_SW_WAR
	.align		4
.L_1217:
        /*00e8*/ 	.byte	0x04, 0x36
        /*00ea*/ 	.short	(.L_1219 - .L_1218)
.L_1218:
        /*00ec*/ 	.word	0x00000008
.L_1219:


//--------------------- .nv.info._ZN2at6native27unrolled_elementwise_kernelINS0_10AbsFunctorIsEESt5arrayIPcLm2EELi4E23TrivialOffsetCalculatorILi1EjES8_NS0_6memory12LoadWithCastILi1EEENS9_13StoreWithCastILi1EEEEEviT_T0_T2_T3_T4_T5_ --------------------------
	.section	.nv.info._ZN2at6native27unrolled_elementwise_kernelINS0_10AbsFunctorIsEESt5arrayIPcLm2EELi4E23TrivialOffsetCalculatorILi1EjES8_NS0_6memory12LoadWithCastILi1EEENS9_13StoreWithCastILi1EEEEEviT_T0_T2_T3_T4_T5_,"",@"SHT_CUDA_INFO"
	.sectionflags	@""
	.align	4


	//----- nvinfo : EIATTR_CUDA_API_VERSION
	.align		4
        /*0000*/ 	.byte	0x04, 0x37
        /*0002*/ 	.short	(.L_1221 - .L_1220)
.L_1220:
        /*0004*/ 	.word	0x00000082


	//----- nvinfo : EIATTR_KPARAM_INFO
	.align		4
.L_1221:
        /*0008*/ 	.byte	0x04, 0x17
        /*000a*/ 	.short	(.L_1223 - .L_1222)
.L_1222:
        /*000c*/ 	.word	0x00000000
        /*0010*/ 	.short	0x0006
        /*0012*/ 	.short	0x0024
        /*0014*/ 	.byte	0x00, 0xf0, 0x21, 0x00


	//----- nvinfo : EIATTR_KPARAM_INFO
	.align		4
.L_1223:
        /*0018*/ 	.byte	0x04, 0x17
        /*001a*/ 	.short	(.L_1225 - .L_1224)
.L_1224:
        /*001c*/ 	.word	0x00000000
        /*0020*/ 	.short	0x0005
        /*0022*/ 	.short	0x001c
        /*0024*/ 	.byte	0x00, 0xf0, 0x21, 0x00


	//----- nvinfo : EIATTR_KPARAM_INFO
	.align		4
.L_1225:
        /*0028*/ 	.byte	0x04, 0x17
        /*002a*/ 	.short	(.L_1227 - .L_1226)
.L_1226:
        /*002c*/ 	.word	0x00000000
        /*0030*/ 	.short	0x0004
        /*0032*/ 	.short	0x0019
        /*0034*/ 	.byte	0x00, 0xf0, 0x05, 0x00


	//----- nvinfo : EIATTR_KPARAM_INFO
	.align		4
.L_1227:
        /*0038*/ 	.byte	0x04, 0x17
        /*003a*/ 	.short	(.L_1229 - .L_1228)
.L_1228:
        /*003c*/ 	.word	0x00000000
        /*0040*/ 	.short	0x0003
        /*0042*/ 	.short	0x0018
        /*0044*/ 	.byte	0x00, 0xf0, 0x05, 0x00


	//----- nvinfo : EIATTR_KPARAM_INFO
	.align		4
.L_1229:
        /*0048*/ 	.byte	0x04, 0x17
        /*004a*/ 	.short	(.L_1231 - .L_1230)
.L_1230:
        /*004c*/ 	.word	0x00000000
        /*0050*/ 	.short	0x0002
        /*0052*/ 	.short	0x0008
        /*0054*/ 	.byte	0x00, 0xf0, 0x41, 0x00


	//----- nvinfo : EIATTR_KPARAM_INFO
	.align		4
.L_1231:
        /*0058*/ 	.byte	0x04, 0x17
        /*005a*/ 	.short	(.L_1233 - .L_1232)
.L_1232:
        /*005c*/ 	.word	0x00000000
        /*0060*/ 	.short	0x0001
        /*0062*/ 	.short	0x0004
        /*0064*/ 	.byte	0x00, 0xf0, 0x05, 0x00


	//----- nvinfo : EIATTR_KPARAM_INFO
	.align		4
.L_1233:
        /*0068*/ 	.byte	0x04, 0x17
        /*006a*/ 	.short	(.L_1235 - .L_1234)
.L_1234:
        /*006c*/ 	.word	0x00000000
        /*0070*/ 	.short	0x0000
        /*0072*/ 	.short	0x0000
        /*0074*/ 	.byte	0x00, 0xf0, 0x11, 0x00


	//----- nvinfo : EIATTR_SPARSE_MMA_MASK
	.align		4
.L_1235:
        /*0078*/ 	.byte	0x03, 0x50
        /*007a*/ 	.short	0x0000


	//----- nvinfo : EIATTR_MAXREG_COUNT
	.align		4
        /*007c*/ 	.byte	0x03, 0x1b
        /*007e*/ 	.short	0x00ff


	//----- nvinfo : EIATTR_EXTERNS
	.align		4
        /*0080*/ 	.byte	0x04, 0x0f
        /*0082*/ 	.short	(.L_1237 - .L_1236)


	//   ....[0]....
	.align		4
.L_1236:
        /*0084*/ 	.word	index@(__assertfail)


	//----- nvinfo : EIATTR_MERCURY_ISA_VERSION
	.align		4
.L_1237:
        /*0088*/ 	.byte	0x03, 0x5f
        /*008a*/ 	.short	0x0101


	//----- nvinfo : EIATTR_SYSCALL_OFFSETS
	.align		4
        /*008c*/ 	.byte	0x04, 0x46
        /*008e*/ 	.short	(.L_1239 - .L_1238)


	//   ....[0]....
.L_1238:
        /*0090*/ 	.word	0x00000f10


	//   ....[1]....
        /*0094*/ 	.word	0x00001e20


	//   ....[2]....
        /*0098*/ 	.word	0x00002d40


	//   ....[3]....
        /*009c*/ 	.word	0x00003c30


	//   ....[4]....
        /*00a0*/ 	.word	0x00004c80


	//   ....[5]....
        /*00a4*/ 	.word	0x00005bc0


	//   ....[6]....
        /*00a8*/ 	.word	0x00006ae0


	//   ....[7]....
        /*00ac*/ 	.word	0x00007a00


	//----- nvinfo : EIATTR_EXIT_INSTR_OFFSETS
	.align		4
.L_1239:
        /*00b0*/ 	.byte	0x04, 0x1c
        /*00b2*/ 	.short	(.L_1241 - .L_1240)


	//   ....[0]....
.L_1240:
        /*00b4*/ 	.word	0x00006b90


	//   ....[1]....
        /*00b8*/ 	.word	0x00006cc0


	//   ....[2]....
        /*00bc*/ 	.word	0x00006ce0


	//   ....[3]....
        /*00c0*/ 	.word	0x00006d80


	//   ....[4]....
        /*00c4*/ 	.word	0x00006db0


	//   ....[5]....
        /*00c8*/ 	.word	0x00006dd0


	//   ....[6]....
        /*00cc*/ 	.word	0x00006e60


	//   ....[7]....
        /*00d0*/ 	.word	0x00006ea0


	//   ....[8]....
        /*00d4*/ 	.word	0x00006f40


	//   ....[9]....
        /*00d8*/ 	.word	0x00006f90


	//   ....[10]....
        /*00dc*/ 	.word	0x00006fc0


	//   ....[11]....
        /*00e0*/ 	.word	0x00007090


	//   ....[12]....
        /*00e4*/ 	.word	0x000070d0


	//   ....[13]....
        /*00e8*/ 	.word	0x00007260


	//   ....[14]....
        /*00ec*/ 	.word	0x000073c0


	//   ....[15]....
        /*00f0*/ 	.word	0x00007400


	//   ....[16]....
        /*00f4*/ 	.word	0x000074a0


	//   ....[17]....
        /*00f8*/ 	.word	0x00007620


	//   ....[18]....
        /*00fc*/ 	.word	0x000077a0


	//   ....[19]....
        /*0100*/ 	.word	0x00007900


	//   ....[20]....
        /*0104*/ 	.word	0x00007a10


	//   ....[21]....
        /*0108*/ 	.word	0x00007a50


	//   ....[22]....
        /*010c*/ 	.word	0x00007a80


	//----- nvinfo : EIATTR_MAX_THREADS
	.align		4
.L_1241:
        /*0110*/ 	.byte	0x04, 0x05
        /*0112*/ 	.short	(.L_1243 - .L_1242)
.L_1242:
        /*0114*/ 	.word	0x00000080
        /*0118*/ 	.word	0x00000001
        /*011c*/ 	.word	0x00000001


	//----- nvinfo : EIATTR_CRS_STACK_SIZE
	.align		4
.L_1243:
        /*0120*/ 	.byte	0x04, 0x1e
        /*0122*/ 	.short	(.L_1245 - .L_1244)
.L_1244:
        /*0124*/ 	.word	0x00000000


	//----- nvinfo : EIATTR_CBANK_PARAM_SIZE
	.align		4
.L_1245:
        /*0128*/ 	.byte	0x03, 0x19
        /*012a*/ 	.short	0x002c


	//----- nvinfo : EIATTR_PARAM_CBANK
	.align		4
        /*012c*/ 	.byte	0x04, 0x0a
        /*012e*/ 	.short	(.L_1247 - .L_1246)
	.align		4
.L_1246:
        /*0130*/ 	.word	index@(.nv.constant0._ZN2at6native27unrolled_elementwise_kernelINS0_10AbsFunctorIsEESt5arrayIPcLm2EELi4E23TrivialOffsetCalculatorILi1EjES8_NS0_6memory12LoadWithCastILi1EEENS9_13StoreWithCastILi1EEEEEviT_T0_T2_T3_T4_T5_)
        /*0134*/ 	.short	0x0210
        /*0136*/ 	.short	0x002c


	//----- nvinfo : EIATTR_SW_WAR
	.align		4
.L_1247:
        /*0138*/ 	.byte	0x04, 0x36
        /*013a*/ 	.short	(.L_1249 - .L_1248)
.L_1248:
        /*013c*/ 	.word	0x00000008
.L_1249:


//--------------------- .nv.info._ZN2at6native18elementwise_kernelILi128ELi4EZNS0_22gpu_kernel_impl_nocastINS0_10AbsFunctorIsEEEEvRNS_18TensorIteratorBaseERKT_EUliE_EEviT1_ --------------------------
	.section	.nv.info._ZN2at6native18elementwise_kernelILi128ELi4EZNS0_22gpu_kernel_impl_nocastINS0_10AbsFunctorIsEEEEvRNS_18TensorIteratorBaseERKT_EUliE_EEviT1_,"",@"SHT_CUDA_INFO"
	.sectionflags	@""
	.align	4


	//----- nvinfo : EIATTR_CUDA_API_VERSION
	.align		4
        /*0000*/ 	.byte	0x04, 0x37
        /*0002*/ 	.short	(.L_1251 - .L_1250)
.L_1250:
        /*0004*/ 	.word	0x00000082


	//----- nvinfo : EIATTR_KPARAM_INFO
	.align		4
.L_1251:
        /*0008*/ 	.byte	0x04, 0x17
        /*000a*/ 	.short	(.L_1253 - .L_1252)
.L_1252:
        /*000c*/ 	.word	0x00000000
        /*0010*/ 	.short	0x0001
        /*0012*/ 	.short	0x0008
        /*0014*/ 	.byte	0x00, 0xf0, 0x61, 0x08


	//----- nvinfo : EIATTR_KPARAM_INFO
	.align		4
.L_1253:
        /*0018*/ 	.byte	0x04, 0x17
        /*001a*/ 	.short	(.L_1255 - .L_1254)
.L_1254:
        /*001c*/ 	.word	0x00000000
        /*0020*/ 	.short	0x0000
        /*0022*/ 	.short	0x0000
        /*0024*/ 	.byte	0x00, 0xf0, 0x11, 0x00


	//----- nvinfo : EIATTR_SPARSE_MMA_MASK
	.align		4
.L_1255:
        /*0028*/ 	.byte	0x03, 0x50
        /*002a*/ 	.short	0x0000


	//----- nvinfo : EIATTR_MAXREG_COUNT
	.align		4
        /*002c*/ 	.byte	0x03, 0x1b
        /*002e*/ 	.short	0x0080


	//----- nvinfo : EIATTR_MERCURY_ISA_VERSION
	.align		4
        /*0030*/ 	.byte	0x03, 0x5f
        /*0032*/ 	.short	0x0101


	//----- nvinfo : EIATTR_EXIT_INSTR_OFFSETS
	.align		4
        /*0034*/ 	.byte	0x04, 0x1c
        /*0036*/ 	.short	(.L_1257 - .L_1256)


	//   ....[0]....
.L_1256:
        /*0038*/ 	.word	0x00003b90


	//   ....[1]....
        /*003c*/ 	.word	0x00004f10


	//----- nvinfo : EIATTR_MAX_THREADS
	.align		4
.L_1257:
        /*0040*/ 	.byte	0x04, 0x05
        /*0042*/ 	.short	(.L_1259 - .L_1258)
.L_1258:
        /*0044*/ 	.word	0x00000080
        /*0048*/ 	.word	0x00000001
        /*004c*/ 	.word	0x00000001


	//----- nvinfo : EIATTR_CRS_STACK_SIZE
	.align		4
.L_1259:
        /*0050*/ 	.byte	0x04, 0x1e
        /*0052*/ 	.short	(.L_1261 - .L_1260)
.L_1260:
        /*0054*/ 	.word	0x00000000


	//----- nvinfo : EIATTR_CBANK_PARAM_SIZE
	.align		4
.L_1261:
        /*0058*/ 	.byte	0x03, 0x19
        /*005a*/ 	.short	0x0220


	//----- nvinfo : EIATTR_PARAM_CBANK
	.align		4
        /*005c*/ 	.byte	0x04, 0x0a
        /*005e*/ 	.short	(.L_1263 - .L_1262)
	.align		4
.L_1262:
        /*0060*/ 	.word	index@(.nv.constant0._ZN2at6native18elementwise_kernelILi128ELi4EZNS0_22gpu_kernel_impl_nocastINS0_10AbsFunctorIsEEEEvRNS_18TensorIteratorBaseERKT_EUliE_EEviT1_)
        /*0064*/ 	.short	0x0210
        /*0066*/ 	.short	0x0220


	//----- nvinfo : EIATTR_SW_WAR
	.align		4
.L_1263:
        /*0068*/ 	.byte	0x04, 0x36
        /*006a*/ 	.short	(.L_1265 - .L_1264)
.L_1264:
        /*006c*/ 	.word	0x00000008
.L_1265:


//--------------------- .nv.info._ZN2at6native27unrolled_elementwise_kernelINS0_10AbsFunctorIsEESt5arrayIPcLm2EELi4E23TrivialOffsetCalculatorILi1EjES8_NS0_6memory15LoadWithoutCastENS9_16StoreWithoutCastEEEviT_T0_T2_T3_T4_T5_ --------------------------
	.section	.nv.info._ZN2at6native27unrolled_elementwise_kernelINS0_10AbsFunctorIsEESt5arrayIPcLm2EELi4E23TrivialOffsetCalculatorILi1EjES8_NS0_6memory15LoadWithoutCastENS9_16StoreWithoutCastEEEviT_T0_T2_T3_T4_T5_,"",@"SHT_CUDA_INFO"
	.sectionflags	@""
	.align	4


	//----- nvinfo : EIATTR_CUDA_API_VERSION
	.align		4
        /*0000*/ 	.byte	0x04, 0x37
        /*0002*/ 	.short	(.L_1267 - .L_1266)
.L_1266:
        /*0004*/ 	.word	0x00000082


	//----- nvinfo : EIATTR_KPARAM_INFO
	.align		4
.L_1267:
        /*0008*/ 	.byte	0x04, 0x17
        /*000a*/ 	.short	(.L_1269 - .L_1268)
.L_1268:
        /*000c*/ 	.word	0x00000000
        /*0010*/ 	.short	0x0006
        /*0012*/ 	.short	0x001b
        /*0014*/ 	.byte	0x00, 0xf0, 0x05, 0x00


	//----- nvinfo : EIATTR_KPARAM_INFO
	.align		4
.L_1269:
        /*0018*/ 	.byte	0x04, 0x17
        /*001a*/ 	.short	(.L_1271 - .L_1270)
.L_1270:
        /*001c*/ 	.word	0x00000000
        /*0020*/ 	.short	0x0005
        /*0022*/ 	.short	0x001a
        /*0024*/ 	.byte	0x00, 0xf0, 0x05, 0x00


	//----- nvinfo : EIATTR_KPARAM_INFO
	.align		4
.L_1271:
        /*0028*/ 	.byte	0x04, 0x17
        /*002a*/ 	.short	(.L_1273 - .L_1272)
.L_1272:
        /*002c*/ 	.word	0x00000000
        /*0030*/ 	.short	0x0004
        /*0032*/ 	.short	0x0019
        /*0034*/ 	.byte	0x00, 0xf0, 0x05, 0x00


	//----- nvinfo : EIATTR_KPARAM_INFO
	.align		4
.L_1273:
        /*0038*/ 	.byte	0x04, 0x17
        /*003a*/ 	.short	(.L_1275 - .L_1274)
.L_1274:
        /*003c*/ 	.word	0x00000000
        /*0040*/ 	.short	0x0003
        /*0042*/ 	.short	0x0018
        /*0044*/ 	.byte	0x00, 0xf0, 0x05, 0x00


	//----- nvinfo : EIATTR_KPARAM_INFO
	.align		4
.L_1275:
        /*0048*/ 	.byte	0x04, 0x17
        /*004a*/ 	.short	(.L_1277 - .L_1276)
.L_1276:
        /*004c*/ 	.word	0x00000000
        /*0050*/ 	.short	0x0002
        /*0052*/ 	.short	0x0008
        /*0054*/ 	.byte	0x00, 0xf0, 0x41, 0x00


	//----- nvinfo : EIATTR_KPARAM_INFO
	.align		4
.L_1277:
        /*0058*/ 	.byte	0x04, 0x17
        /*005a*/ 	.short	(.L_1279 - .L_1278)
.L_1278:
        /*005c*/ 	.word	0x00000000
        /*0060*/ 	.short	0x0001
        /*0062*/ 	.short	0x0004
        /*0064*/ 	.byte	0x00, 0xf0, 0x05, 0x00


	//----- nvinfo : EIATTR_KPARAM_INFO
	.align		4
.L_1279:
        /*0068*/ 	.byte	0x04, 0x17
        /*006a*/ 	.short	(.L_1281 - .L_1280)
.L_1280:
        /*006c*/ 	.word	0x00000000
        /*0070*/ 	.short	0x0000
        /*0072*/ 	.short	0x0000
        /*0074*/ 	.byte	0x00, 0xf0, 0x11, 0x00


	//----- nvinfo : EIATTR_SPARSE_MMA_MASK
	.align		4
.L_1281:
        /*0078*/ 	.byte	0x03, 0x50
        /*007a*/ 	.short	0x0000


	//----- nvinfo : EIATTR_MAXREG_COUNT
	.align		4
        /*007c*/ 	.byte	0x03, 0x1b
        /*007e*/ 	.short	0x00ff


	//----- nvinfo : EIATTR_MERCURY_ISA_VERSION
	.align		4
        /*0080*/ 	.byte	0x03, 0x5f
        /*0082*/ 	.short	0x0101


	//----- nvinfo : EIATTR_EXIT_INSTR_OFFSETS
	.align		4
        /*0084*/ 	.byte	0x04, 0x1c
        /*0086*/ 	.short	(.L_1283 - .L_1282)


	//   ....[0]....
.L_1282:
        /*0088*/ 	.word	0x00000380


	//   ....[1]....
        /*008c*/ 	.word	0x000003e0


	//----- nvinfo : EIATTR_MAX_THREADS
	.align		4
.L_1283:
        /*0090*/ 	.byte	0x04, 0x05
        /*0092*/ 	.short	(.L_1285 - .L_1284)
.L_1284:
        /*0094*/ 	.word	0x00000080
        /*0098*/ 	.word	0x00000001
        /*009c*/ 	.word	0x00000001


	//----- nvinfo : EIATTR_CRS_STACK_SIZE
	.align		4
.L_1285:
        /*00a0*/ 	.byte	0x04, 0x1e
        /*00a2*/ 	.short	(.L_1287 - .L_1286)
.L_1286:
        /*00a4*/ 	.word	0x00000000


	//----- nvinfo : EIATTR_CBANK_PARAM_SIZE
	.align		4
.L_1287:
        /*00a8*/ 	.byte	0x03, 0x19
        /*00aa*/ 	.short	0x001c


	//----- nvinfo : EIATTR_PARAM_CBANK
	.align		4
        /*00ac*/ 	.byte	0x04, 0x0a
        /*00ae*/ 	.short	(.L_1289 - .L_1288)
	.align		4
.L_1288:
        /*00b0*/ 	.word	index@(.nv.constant0._ZN2at6native27unrolled_elementwise_kernelINS0_10AbsFunctorIsEESt5arrayIPcLm2EELi4E23TrivialOffsetCalculatorILi1EjES8_NS0_6memory15LoadWithoutCastENS9_16StoreWithoutCastEEEviT_T0_T2_T3_T4_T5_)
        /*00b4*/ 	.short	0x0210
        /*00b6*/ 	.short	0x001c


	//----- nvinfo : EIATTR_SW_WAR
	.align		4
.L_1289:
        /*00b8*/ 	.byte	0x04, 0x36
        /*00ba*/ 	.short	(.L_1291 - .L_1290)
.L_1290:
        /*00bc*/ 	.word	0x00000008
.L_1291:


//--------------------- .nv.info._ZN2at6native29vectorized_elementwise_kernelILi2ENS0_10AbsFunctorIsEESt5arrayIPcLm2EEEEviT0_T1_ --------------------------
	.section	.nv.info._ZN2at6native29vectorized_elementwise_kernelILi2ENS0_10AbsFunctorIsEESt5arrayIPcLm2EEEEviT0_T1_,"",@"SHT_CUDA_INFO"
	.sectionflags	@""
	.align	4


	//----- nvinfo : EIATTR_CUDA_API_VERSION
	.align		4
        /*0000*/ 	.byte	0x04, 0x37
        /*0002*/ 	.short	(.L_1293 - .L_1292)
.L_1292:
        /*0004*/ 	.word	0x00000082


	//----- nvinfo : EIATTR_KPARAM_INFO
	.align		4
.L_1293:
        /*0008*/ 	.byte	0x04, 0x17
        /*000a*/ 	.short	(.L_1295 - .L_1294)
.L_1294:
        /*000c*/ 	.word	0x00000000
        /*0010*/ 	.short	0x0002
        /*0012*/ 	.short	0x0008
        /*0014*/ 	.byte	0x00, 0xf0, 0x41, 0x00


	//----- nvinfo : EIATTR_KPARAM_INFO
	.align		4
.L_1295:
        /*0018*/ 	.byte	0x04, 0x17
        /*001a*/ 	.short	(.L_1297 - .L_1296)
.L_1296:
        /*001c*/ 	.word	0x00000000
        /*0020*/ 	.short	0x0001
        /*0022*/ 	.short	0x0004
        /*0024*/ 	.byte	0x00, 0xf0, 0x05, 0x00


	//----- nvinfo : EIATTR_KPARAM_INFO
	.align		4
.L_1297:
        /*0028*/ 	.byte	0x04, 0x17
        /*002a*/ 	.short	(.L_1299 - .L_1298)
.L_1298:
        /*002c*/ 	.word	0x00000000
        /*0030*/ 	.short	0x0000
        /*0032*/ 	.short	0x0000
        /*0034*/ 	.byte	0x00, 0xf0, 0x11, 0x00


	//----- nvinfo : EIATTR_SPARSE_MMA_MASK
	.align		4
.L_1299:
        /*0038*/ 	.byte	0x03, 0x50
        /*003a*/ 	.short	0x0000


	//----- nvinfo : EIATTR_MAXREG_COUNT
	.align		4
        /*003c*/ 	.byte	0x03, 0x1b
        /*003e*/ 	.short	0x00ff


	//----- nvinfo : EIATTR_MERCURY_ISA_VERSION
	.align		4
        /*0040*/ 	.byte	0x03, 0x5f
        /*0042*/ 	.short	0x0101


	//----- nvinfo : EIATTR_EXIT_INSTR_OFFSETS
	.align		4
        /*0044*/ 	.byte	0x04, 0x1c
        /*0046*/ 	.short	(.L_1301 - .L_1300)


	//   ....[0]....
.L_1300:
        /*0048*/ 	.word	0x00000410


	//   ....[1]....
        /*004c*/ 	.word	0x00000ba0


	//   ....[2]....
        /*0050*/ 	.word	0x00000c00


	//----- nvinfo : EIATTR_MAX_THREADS
	.align		4
.L_1301:
        /*0054*/ 	.byte	0x04, 0x05
        /*0056*/ 	.short	(.L_1303 - .L_1302)
.L_1302:
        /*0058*/ 	.word	0x00000080
        /*005c*/ 	.word	0x00000001
        /*0060*/ 	.word	0x00000001


	//----- nvinfo : EIATTR_CRS_STACK_SIZE
	.align		4
.L_1303:
        /*0064*/ 	.byte	0x04, 0x1e
        /*0066*/ 	.short	(.L_1305 - .L_1304)
.L_1304:
        /*0068*/ 	.word	0x00000000


	//----- nvinfo : EIATTR_CBANK_PARAM_SIZE
	.align		4
.L_1305:
        /*006c*/ 	.byte	0x03, 0x19
        /*006e*/ 	.short	0x0018


	//----- nvinfo : EIATTR_PARAM_CBANK
	.align		4
        /*0070*/ 	.byte	0x04, 0x0a
        /*0072*/ 	.short	(.L_1307 - .L_1306)
	.align		4
.L_1306:
        /*0074*/ 	.word	index@(.nv.constant0._ZN2at6native29vectorized_elementwise_kernelILi2ENS0_10AbsFunctorIsEESt5arrayIPcLm2EEEEviT0_T1_)
        /*0078*/ 	.short	0x0210
        /*007a*/ 	.short	0x0018


	//----- nvinfo : EIATTR_SW_WAR
	.align		4
.L_1307:
        /*007c*/ 	.byte	0x04, 0x36
        /*007e*/ 	.short	(.L_1309 - .L_1308)
.L_1308:
        /*0080*/ 	.word	0x00000008
.L_1309:


//--------------------- .nv.info._ZN2at6native29vectorized_elementwise_kernelILi4ENS0_10AbsFunctorIsEESt5arrayIPcLm2EEEEviT0_T1_ --------------------------
	.section	.nv.info._ZN2at6native29vectorized_elementwise_kernelILi4ENS0_10AbsFunctorIsEESt5arrayIPcLm2EEEEviT0_T1_,"",@"SHT_CUDA_INFO"
	.sectionflags	@""
	.align	4


	//----- nvinfo : EIATTR_CUDA_API_VERSION
	.align		4
        /*0000*/ 	.byte	0x04, 0x37
        /*0002*/ 	.short	(.L_1311 - .L_1310)
.L_1310:
        /*0004*/ 	.word	0x00000082


	//----- nvinfo : EIATTR_KPARAM_INFO
	.align		4
.L_1311:
        /*0008*/ 	.byte	0x04, 0x17
        /*000a*/ 	.short	(.L_1313 - .L_1312)
.L_1312:
        /*000c*/ 	.word	0x00000000
        /*0010*/ 	.short	0x0002
        /*0012*/ 	.short	0x0008
        /*0014*/ 	.byte	0x00, 0xf0, 0x41, 0x00


	//----- nvinfo : EIATTR_KPARAM_INFO
	.align		4
.L_1313:
        /*0018*/ 	.byte	0x04, 0x17
        /*001a*/ 	.short	(.L_1315 - .L_1314)
.L_1314:
        /*001c*/ 	.word	0x00000000
        /*0020*/ 	.short	0x0001
        /*0022*/ 	.short	0x0004
        /*0024*/ 	.byte	0x00, 0xf0, 0x05, 0x00


	//----- nvinfo : EIATTR_KPARAM_INFO
	.align		4
.L_1315:
        /*0028*/ 	.byte	0x04, 0x17
        /*002a*/ 	.short	(.L_1317 - .L_1316)
.L_1316:
        /*002c*/ 	.word	0x00000000
        /*0030*/ 	.short	0x0000
        /*0032*/ 	.short	0x0000
        /*0034*/ 	.byte	0x00, 0xf0, 0x11, 0x00


	//----- nvinfo : EIATTR_SPARSE_MMA_MASK
	.align		4
.L_1317:
        /*0038*/ 	.byte	0x03, 0x50
        /*003a*/ 	.short	0x0000


	//----- nvinfo : EIATTR_MAXREG_COUNT
	.align		4
        /*003c*/ 	.byte	0x03, 0x1b
        /*003e*/ 	.short	0x00ff


	//----- nvinfo : EIATTR_MERCURY_ISA_VERSION
	.align		4
        /*0040*/ 	.byte	0x03, 0x5f
        /*0042*/ 	.short	0x0101


	//----- nvinfo : EIATTR_EXIT_INSTR_OFFSETS
	.align		4
        /*0044*/ 	.byte	0x04, 0x1c
        /*0046*/ 	.short	(.L_1319 - .L_1318)


	//   ....[0]....
.L_1318:
        /*0048*/ 	.word	0x00000380


	//   ....[1]....
        /*004c*/ 	.word	0x00000b10


	//   ....[2]....
        /*0050*/ 	.word	0x00000b70


	//----- nvinfo : EIATTR_MAX_THREADS
	.align		4
.L_1319:
        /*0054*/ 	.byte	0x04, 0x05
        /*0056*/ 	.short	(.L_1321 - .L_1320)
.L_1320:
        /*0058*/ 	.word	0x00000080
        /*005c*/ 	.word	0x00000001
        /*0060*/ 	.word	0x00000001


	//----- nvinfo : EIATTR_CRS_STACK_SIZE
	.align		4
.L_1321:
        /*0064*/ 	.byte	0x04, 0x1e
        /*0066*/ 	.short	(.L_1323 - .L_1322)
.L_1322:
        /*0068*/ 	.word	0x00000000


	//----- nvinfo : EIATTR_CBANK_PARAM_SIZE
	.align		4
.L_1323:
        /*006c*/ 	.byte	0x03, 0x19
        /*006e*/ 	.short	0x0018


	//----- nvinfo : EIATTR_PARAM_CBANK
	.align		4
        /*0070*/ 	.byte	0x04, 0x0a
        /*0072*/ 	.short	(.L_1325 - .L_1324)
	.align		4
.L_1324:
        /*0074*/ 	.word	index@(.nv.constant0._ZN2at6native29vectorized_elementwise_kernelILi4ENS0_10AbsFunctorIsEESt5arrayIPcLm2EEEEviT0_T1_)
        /*0078*/ 	.short	0x0210
        /*007a*/ 	.short	0x0018


	//----- nvinfo : EIATTR_SW_WAR
	.align		4
.L_1325:
        /*007c*/ 	.byte	0x04, 0x36
        /*007e*/ 	.short	(.L_1327 - .L_1326)
.L_1326:
        /*0080*/ 	.word	0x00000008
.L_1327:


//--------------------- .nv.info._ZN2at6native29vectorized_elementwise_kernelILi8ENS0_10AbsFunctorIsEESt5arrayIPcLm2EEEEviT0_T1_ --------------------------
	.section	.nv.info._ZN2at6native29vectorized_elementwise_kernelILi8ENS0_10AbsFunctorIsEESt5arrayIPcLm2EEEEviT0_T1_,"",@"SHT_CUDA_INFO"
	.sectionflags	@""
	.align	4


	//----- nvinfo : EIATTR_CUDA_API_VERSION
	.align		4
        /*0000*/ 	.byte	0x04, 0x37
        /*0002*/ 	.short	(.L_1329 - .L_1328)
.L_1328:
        /*0004*/ 	.word	0x00000082


	//----- nvinfo : EIATTR_KPARAM_INFO
	.align		4
.L_1329:
        /*0008*/ 	.byte	0x04, 0x17
        /*000a*/ 	.short	(.L_1331 - .L_1330)
.L_1330:
        /*000c*/ 	.word	0x00000000
        /*0010*/ 	.short	0x0002
        /*0012*/ 	.short	0x0008
        /*0014*/ 	.byte	0x00, 0xf0, 0x41, 0x00


	//----- nvinfo : EIATTR_KPARAM_INFO
	.align		4
.L_1331:
        /*0018*/ 	.byte	0x04, 0x17
        /*001a*/ 	.short	(.L_1333 - .L_1332)
.L_1332:
        /*001c*/ 	.word	0x00000000
        /*0020*/ 	.short	0x0001
        /*0022*/ 	.short	0x0004
        /*0024*/ 	.byte	0x00, 0xf0, 0x05, 0x00


	//----- nvinfo : EIATTR_KPARAM_INFO
	.align		4
.L_1333:
        /*0028*/ 	.byte	0x04, 0x17
        /*002a*/ 	.short	(.L_1335 - .L_1334)
.L_1334:
        /*002c*/ 	.word	0x00000000
        /*0030*/ 	.short	0x0000
        /*0032*/ 	.short	0x0000
        /*0034*/ 	.byte	0x00, 0xf0, 0x11, 0x00


	//----- nvinfo : EIATTR_SPARSE_MMA_MASK
	.align		4
.L_1335:
        /*0038*/ 	.byte	0x03, 0x50
        /*003a*/ 	.short	0x0000


	//----- nvinfo : EIATTR_MAXREG_COUNT
	.align		4
        /*003c*/ 	.byte	0x03, 0x1b
        /*003e*/ 	.short	0x00ff


	//----- nvinfo : EIATTR_MERCURY_ISA_VERSION
	.align		4
        /*0040*/ 	.byte	0x03, 0x5f
        /*0042*/ 	.short	0x0101


	//----- nvinfo : EIATTR_EXIT_INSTR_OFFSETS
	.align		4
        /*0044*/ 	.byte	0x04, 0x1c
        /*0046*/ 	.short	(.L_1337 - .L_1336)


	//   ....[0]....
.L_1336:
        /*0048*/ 	.word	0x000003b0


	//   ....[1]....
        /*004c*/ 	.word	0x00000b40


	//   ....[2]....
        /*0050*/ 	.word	0x00000ba0


	//----- nvinfo : EIATTR_MAX_THREADS
	.align		4
.L_1337:
        /*0054*/ 	.byte	0x04, 0x05
        /*0056*/ 	.short	(.L_1339 - .L_1338)
.L_1338:
        /*0058*/ 	.word	0x00000080
        /*005c*/ 	.word	0x00000001
        /*0060*/ 	.word	0x00000001


	//----- nvinfo : EIATTR_CRS_STACK_SIZE
	.align		4
.L_1339:
        /*0064*/ 	.byte	0x04, 0x1e
        /*0066*/ 	.short	(.L_1341 - .L_1340)
.L_1340:
        /*0068*/ 	.word	0x00000000


	//----- nvinfo : EIATTR_CBANK_PARAM_SIZE
	.align		4
.L_1341:
        /*006c*/ 	.byte	0x03, 0x19
        /*006e*/ 	.short	0x0018


	//----- nvinfo : EIATTR_PARAM_CBANK
	.align		4
        /*0070*/ 	.byte	0x04, 0x0a
        /*0072*/ 	.short	(.L_1343 - .L_1342)
	.align		4
.L_1342:
        /*0074*/ 	.word	index@(.nv.constant0._ZN2at6native29vectorized_elementwise_kernelILi8ENS0_10AbsFunctorIsEESt5arrayIPcLm2EEEEviT0_T1_)
        /*0078*/ 	.short	0x0210
        /*007a*/ 	.short	0x0018


	//----- nvinfo : EIATTR_SW_WAR
	.align		4
.L_1343:
        /*007c*/ 	.byte	0x04, 0x36
        /*007e*/ 	.short	(.L_1345 - .L_1344)
.L_1344:
        /*0080*/ 	.word	0x00000008
.L_1345:


//--------------------- .nv.info._ZN2at6native18elementwise_kernelILi128ELi4EZNS0_15gpu_kernel_implINS0_10AbsFunctorIlEEEEvRNS_18TensorIteratorBaseERKT_EUliE_EEviT1_ --------------------------
	.section	.nv.info._ZN2at6native18elementwise_kernelILi128ELi4EZNS0_15gpu_kernel_implINS0_10AbsFunctorIlEEEEvRNS_18TensorIteratorBaseERKT_EUliE_EEviT1_,"",@"SHT_CUDA_INFO"
	.sectionflags	@""
	.align	4


	//----- nvinfo : EIATTR_CUDA_API_VERSION
	.align		4
        /*0000*/ 	.byte	0x04, 0x37
        /*0002*/ 	.short	(.L_1347 - .L_1346)
.L_1346:
        /*0004*/ 	.word	0x00000082


	//----- nvinfo : EIATTR_KPARAM_INFO
	.align		4
.L_1347:
        /*0008*/ 	.byte	0x04, 0x17
        /*000a*/ 	.short	(.L_1349 - .L_1348)
.L_1348:
        /*000c*/ 	.word	0x00000000
        /*0010*/ 	.short	0x0001
        /*0012*/ 	.short	0x0008
        /*0014*/ 	.byte	0x00, 0xf0, 0x61, 0x08


	//----- nvinfo : EIATTR_KPARAM_INFO
	.align		4
.L_1349:
        /*0018*/ 	.byte	0x04, 0x17
        /*001a*/ 	.short	(.L_1351 - .L_1350)
.L_1350:
        /*001c*/ 	.word	0x00000000
        /*0020*/ 	.short	0x0000
        /*0022*/ 	.short	0x0000
        /*0024*/ 	.byte	0x00, 0xf0, 0x11, 0x00


	//----- nvinfo : EIATTR_SPARSE_MMA_MASK
	.align		4
.L_1351:
        /*0028*/ 	.byte	0x03, 0x50
        /*002a*/ 	.short	0x0000


	//----- nvinfo : EIATTR_MAXREG_COUNT
	.align		4
        /*002c*/ 	.byte	0x03, 0x1b
        /*002e*/ 	.short	0x0080


	//----- nvinfo : EIATTR_EXTERNS
	.align		4
        /*0030*/ 	.byte	0x04, 0x0f
        /*0032*/ 	.short	(.L_1353 - .L_1352)


	//   ....[0]....
	.align		4
.L_1352:
        /*0034*/ 	.word	index@(__assertfail)


	//----- nvinfo : EIATTR_MERCURY_ISA_VERSION
	.align		4
.L_1353:
        /*0038*/ 	.byte	0x03, 0x5f
        /*003a*/ 	.short	0x0101


	//----- nvinfo : EIATTR_SYSCALL_OFFSETS
	.align		4
        /*003c*/ 	.byte	0x04, 0x46
        /*003e*/ 	.short	(.L_1355 - .L_1354)


	//   ....[0]....
.L_1354:
        /*0040*/ 	.word	0x000021c0


	//   ....[1]....
        /*0044*/ 	.word	0x00003440


	//   ....[2]....
        /*0048*/ 	.word	0x00005620


	//   ....[3]....
        /*004c*/ 	.word	0x000068a0


	//   ....[4]....
        /*0050*/ 	.word	0x00008a70


	//   ....[5]....
        /*0054*/ 	.word	0x00009cf0


	//   ....[6]....
        /*0058*/ 	.word	0x0000beb0


	//   ....[7]....
        /*005c*/ 	.word	0x0000d130


	//----- nvinfo : EIATTR_EXIT_INSTR_OFFSETS
	.align		4
.L_1355:
        /*0060*/ 	.byte	0x04, 0x1c
        /*0062*/ 	.short	(.L_1357 - .L_1356)


	//   ....[0]....
.L_1356:
        /*0064*/ 	.word	0x00009d80


	//   ....[1]....
        /*0068*/ 	.word	0x0000c050


	//   ....[2]....
        /*006c*/ 	.word	0x0000c070


	//   ....[3]....
        /*0070*/ 	.word	0x0000c0f0


	//   ....[4]....
        /*0074*/ 	.word	0x0000c110


	//   ....[5]....
        /*0078*/ 	.word	0x0000c130


	//   ....[6]....
        /*007c*/ 	.word	0x0000c210


	//   ....[7]....
        /*0080*/ 	.word	0x0000c2a0


	//   ....[8]....
        /*0084*/ 	.word	0x0000c390


	//   ....[9]....
        /*0088*/ 	.word	0x0000c430


	//   ....[10]....
        /*008c*/ 	.word	0x0000c4b0


	//   ....[11]....
        /*0090*/ 	.word	0x0000c580


	//   ....[12]....
        /*0094*/ 	.word	0x0000c610


	//   ....[13]....
        /*0098*/ 	.word	0x0000c7f0


	//   ....[14]....
        /*009c*/ 	.word	0x0000c9a0


	//   ....[15]....
        /*00a0*/ 	.word	0x0000ca30


	//   ....[16]....
        /*00a4*/ 	.word	0x0000cad0


	//   ....[17]....
        /*00a8*/ 	.word	0x0000cca0


	//   ....[18]....
        /*00ac*/ 	.word	0x0000ce70


	//   ....[19]....
        /*00b0*/ 	.word	0x0000d030


	//   ....[20]....
        /*00b4*/ 	.word	0x0000d140


	//   ....[21]....
        /*00b8*/ 	.word	0x0000d160


	//   ....[22]....
        /*00bc*/ 	.word	0x0000d180


	//----- nvinfo : EIATTR_MAX_THREADS
	.align		4
.L_1357:
        /*00c0*/ 	.byte	0x04, 0x05
        /*00c2*/ 	.short	(.L_1359 - .L_1358)
.L_1358:
        /*00c4*/ 	.word	0x00000080
        /*00c8*/ 	.word	0x00000001
        /*00cc*/ 	.word	0x00000001


	//----- nvinfo : EIATTR_CRS_STACK_SIZE
	.align		4
.L_1359:
        /*00d0*/ 	.byte	0x04, 0x1e
        /*00d2*/ 	.short	(.L_1361 - .L_1360)
.L_1360:
        /*00d4*/ 	.word	0x00000000


	//----- nvinfo : EIATTR_CBANK_PARAM_SIZE
	.align		4
.L_1361:
        /*00d8*/ 	.byte	0x03, 0x19
        /*00da*/ 	.short	0x0220


	//----- nvinfo : EIATTR_PARAM_CBANK
	.align		4
        /*00dc*/ 	.byte	0x04, 0x0a
        /*00de*/ 	.short	(.L_1363 - .L_1362)
	.align		4
.L_1362:
        /*00e0*/ 	.word	index@(.nv.constant0._ZN2at6native18elementwise_kernelILi128ELi4EZNS0_15gpu_kernel_implINS0_10AbsFunctorIlEEEEvRNS_18TensorIteratorBaseERKT_EUliE_EEviT1_)
        /*00e4*/ 	.short	0x0210
        /*00e6*/ 	.short	0x0220


	//----- nvinfo : EIATTR_SW_WAR
	.align		4
.L_1363:
        /*00e8*/ 	.byte	0x04, 0x36
        /*00ea*/ 	.short	(.L_1365 - .L_1364)
.L_1364:
        /*00ec*/ 	.word	0x00000008
.L_1365:


//--------------------- .nv.info._ZN2at6native27unrolled_elementwise_kernelINS0_10AbsFunctorIlEESt5arrayIPcLm2EELi4E23TrivialOffsetCalculatorILi1EjES8_NS0_6memory12LoadWithCastILi1EEENS9_13StoreWithCastILi1EEEEEviT_T0_T2_T3_T4_T5_ --------------------------
	.section	.nv.info._ZN2at6native27unrolled_elementwise_kernelINS0_10AbsFunctorIlEESt5arrayIPcLm2EELi4E23TrivialOffsetCalculatorILi1EjES8_NS0_6memory12LoadWithCastILi1EEENS9_13StoreWithCastILi1EEEEEviT_T0_T2_T3_T4_T5_,"",@"SHT_CUDA_INFO"
	.sectionflags	@""
	.align	4


	//----- nvinfo : EIATTR_CUDA_API_VERSION
	.align		4
        /*0000*/ 	.byte	0x04, 0x37
        /*0002*/ 	.short	(.L_1367 - .L_1366)
.L_1366:
        /*0004*/ 	.word	0x00000082


	//----- nvinfo : EIATTR_KPARAM_INFO
	.align		4
.L_1367:
        /*0008*/ 	.byte	0x04, 0x17
        /*000a*/ 	.short	(.L_1369 - .L_1368)
.L_1368:
        /*000c*/ 	.word	0x00000000
        /*0010*/ 	.short	0x0006
        /*0012*/ 	.short	0x0024
        /*0014*/ 	.byte	0x00, 0xf0, 0x21, 0x00


	//----- nvinfo : EIATTR_KPARAM_INFO
	.align		4
.L_1369:
        /*0018*/ 	.byte	0x04, 0x17
        /*001a*/ 	.short	(.L_1371 - .L_1370)
.L_1370:
        /*001c*/ 	.word	0x00000000
        /*0020*/ 	.short	0x0005
        /*0022*/ 	.short	0x001c
        /*0024*/ 	.byte	0x00, 0xf0, 0x21, 0x00


	//----- nvinfo : EIATTR_KPARAM_INFO
	.align		4
.L_1371:
        /*0028*/ 	.byte	0x04, 0x17
        /*002a*/ 	.short	(.L_1373 - .L_1372)
.L_1372:
        /*002c*/ 	.word	0x00000000
        /*0030*/ 	.short	0x0004
        /*0032*/ 	.short	0x0019
        /*0034*/ 	.byte	0x00, 0xf0, 0x05, 0x00


	//----- nvinfo : EIATTR_KPARAM_INFO
	.align		4
.L_1373:
        /*0038*/ 	.byte	0x04, 0x17
        /*003a*/ 	.short	(.L_1375 - .L_1374)
.L_1374:
        /*003c*/ 	.word	0x00000000
        /*0040*/ 	.short	0x0003
        /*0042*/ 	.short	0x0018
        /*0044*/ 	.byte	0x00, 0xf0, 0x05, 0x00


	//----- nvinfo : EIATTR_KPARAM_INFO
	.align		4
.L_1375:
        /*0048*/ 	.byte	0x04, 0x17
        /*004a*/ 	.short	(.L_1377 - .L_1376)
.L_1376:
        /*004c*/ 	.word	0x00000000
        /*0050*/ 	.short	0x0002
        /*0052*/ 	.short	0x0008
        /*0054*/ 	.byte	0x00, 0xf0, 0x41, 0x00


	//----- nvinfo : EIATTR_KPARAM_INFO
	.align		4
.L_1377:
        /*0058*/ 	.byte	0x04, 0x17
        /*005a*/ 	.short	(.L_1379 - .L_1378)
.L_1378:
        /*005c*/ 	.word	0x00000000
        /*0060*/ 	.short	0x0001
        /*0062*/ 	.short	0x0004
        /*0064*/ 	.byte	0x00, 0xf0, 0x05, 0x00


	//----- nvinfo : EIATTR_KPARAM_INFO
	.align		4
.L_1379:
        /*0068*/ 	.byte	0x04, 0x17
        /*006a*/ 	.short	(.L_1381 - .L_1380)
.L_1380:
        /*006c*/ 	.word	0x00000000
        /*0070*/ 	.short	0x0000
        /*0072*/ 	.short	0x0000
        /*0074*/ 	.byte	0x00, 0xf0, 0x11, 0x00


	//----- nvinfo : EIATTR_SPARSE_MMA_MASK
	.align		4
.L_1381:
        /*0078*/ 	.byte	0x03, 0x50
        /*007a*/ 	.short	0x0000


	//----- nvinfo : EIATTR_MAXREG_COUNT
	.align		4
        /*007c*/ 	.byte	0x03, 0x1b
        /*007e*/ 	.short	0x00ff


	//----- nvinfo : EIATTR_EXTERNS
	.align		4
        /*0080*/ 	.byte	0x04, 0x0f
        /*0082*/ 	.short	(.L_1383 - .L_1382)


	//   ....[0]....
	.align		4
.L_1382:
        /*0084*/ 	.word	index@(__assertfail)


	//----- nvinfo : EIATTR_MERCURY_ISA_VERSION
	.align		4
.L_1383:
        /*0088*/ 	.byte	0x03, 0x5f
        /*008a*/ 	.short	0x0101


	//----- nvinfo : EIATTR_SYSCALL_OFFSETS
	.align		4
        /*008c*/ 	.byte	0x04, 0x46
        /*008e*/ 	.short	(.L_1385 - .L_1384)


	//   ....[0]....
.L_1384:
        /*0090*/ 	.word	0x00000ef0


	//   ....[1]....
        /*0094*/ 	.word	0x00001df0


	//   ....[2]....
        /*0098*/ 	.word	0x00002d00


	//   ....[3]....
        /*009c*/ 	.word	0x00003be0


	//   ....[4]....
        /*00a0*/ 	.word	0x00005110


	//   ....[5]....
        /*00a4*/ 	.word	0x00006550


	//   ....[6]....
        /*00a8*/ 	.word	0x00007980


	//   ....[7]....
        /*00ac*/ 	.word	0x00008e40


	//----- nvinfo : EIATTR_EXIT_INSTR_OFFSETS
	.align		4
.L_1385:
        /*00b0*/ 	.byte	0x04, 0x1c
        /*00b2*/ 	.short	(.L_1387 - .L_1386)


	//   ....[0]....
.L_1386:
        /*00b4*/ 	.word	0x00007a00


	//   ....[1]....
        /*00b8*/ 	.word	0x00007b90


	//   ....[2]....
        /*00bc*/ 	.word	0x00007bb0


	//   ....[3]....
        /*00c0*/ 	.word	0x00007c30


	//   ....[4]....
        /*00c4*/ 	.word	0x00007c50


	//   ....[5]....
        /*00c8*/ 	.word	0x00007c70


	//   ....[6]....
        /*00cc*/ 	.word	0x00007d70


	//   ....[7]....
        /*00d0*/ 	.word	0x00007e20


	//   ....[8]....
        /*00d4*/ 	.word	0x00007f30


	//   ....[9]....
        /*00d8*/ 	.word	0x00007ff0


	//   ....[10]....
        /*00dc*/ 	.word	0x00008090


	//   ....[11]....
        /*00e0*/ 	.word	0x000081b0


	//   ....[12]....
        /*00e4*/ 	.word	0x00008260


	//   ....[13]....
        /*00e8*/ 	.word	0x00008460


	//   ....[14]....
        /*00ec*/ 	.word	0x00008630


	//   ....[15]....
        /*00f0*/ 	.word	0x000086e0


	//   ....[16]....
        /*00f4*/ 	.word	0x00008780


	//   ....[17]....
        /*00f8*/ 	.word	0x00008970


	//   ....[18]....
        /*00fc*/ 	.word	0x00008b60


	//   ....[19]....
        /*0100*/ 	.word	0x00008d40


	//   ....[20]....
        /*0104*/ 	.word	0x00008e50


	//   ....[21]....
        /*0108*/ 	.word	0x00008e70


	//   ....[22]....
        /*010c*/ 	.word	0x00008e90


	//----- nvinfo : EIATTR_MAX_THREADS
	.align		4
.L_1387:
        /*0110*/ 	.byte	0x04, 0x05
        /*0112*/ 	.short	(.L_1389 - .L_1388)
.L_1388:
        /*0114*/ 	.word	0x00000080
        /*0118*/ 	.word	0x00000001
        /*011c*/ 	.word	0x00000001


	//----- nvinfo : EIATTR_CRS_STACK_SIZE
	.align		4
.L_1389:
        /*0120*/ 	.byte	0x04, 0x1e
        /*0122*/ 	.short	(.L_1391 - .L_1390)
.L_1390:
        /*0124*/ 	.word	0x00000000


	//----- nvinfo : EIATTR_CBANK_PARAM_SIZE
	.align		4
.L_1391:
        /*0128*/ 	.byte	0x03, 0x19
        /*012a*/ 	.short	0x002c


	//----- nvinfo : EIATTR_PARAM_CBANK
	.align		4
        /*012c*/ 	.byte	0x04, 0x0a
        /*012e*/ 	.short	(.L_1393 - .L_1392)
	.align		4
.L_1392:
        /*0130*/ 	.word	index@(.nv.constant0._ZN2at6native27unrolled_elementwise_kernelINS0_10AbsFunctorIlEESt5arrayIPcLm2EELi4E23TrivialOffsetCalculatorILi1EjES8_NS0_6memory12LoadWithCastILi1EEENS9_13StoreWithCastILi1EEEEEviT_T0_T2_T3_T4_T5_)
        /*0134*/ 	.short	0x0210
        /*0136*/ 	.short	0x002c


	//----- nvinfo : EIATTR_SW_WAR
	.align		4
.L_1393:
        /*0138*/ 	.byte	0x04, 0x36
        /*013a*/ 	.short	(.L_1395 - .L_1394)
.L_1394:
        /*013c*/ 	.word	0x00000008
.L_1395:


//--------------------- .nv.info._ZN2at6native18elementwise_kernelILi128ELi2EZNS0_22gpu_kernel_impl_nocastINS0_10AbsFunctorIlEEEEvRNS_18TensorIteratorBaseERKT_EUliE_EEviT1_ --------------------------
	.section	.nv.info._ZN2at6native18elementwise_kernelILi128ELi2EZNS0_22gpu_kernel_impl_nocastINS0_10AbsFunctorIlEEEEvRNS_18TensorIteratorBaseERKT_EUliE_EEviT1_,"",@"SHT_CUDA_INFO"
	.sectionflags	@""
	.align	4


	//----- nvinfo : EIATTR_CUDA_API_VERSION
	.align		4
        /*0000*/ 	.byte	0x04, 0x37
        /*0002*/ 	.short	(.L_1397 - .L_1396)
.L_1396:
        /*0004*/ 	.word	0x00000082


	//----- nvinfo : EIATTR_KPARAM_INFO
	.align		4
.L_1397:
        /*0008*/ 	.byte	0x04, 0x17
        /*000a*/ 	.short	(.L_1399 - .L_1398)
.L_1398:
        /*000c*/ 	.word	0x00000000
        /*0010*/ 	.short	0x0001
        /*0012*/ 	.short	0x0008
        /*0014*/ 	.byte	0x00, 0xf0, 0x61, 0x08


	//----- nvinfo : EIATTR_KPARAM_INFO
	.align		4
.L_1399:
        /*0018*/ 	.byte	0x04, 0x17
        /*001a*/ 	.short	(.L_1401 - .L_1400)
.L_1400:
        /*001c*/ 	.word	0x00000000
        /*0020*/ 	.short	0x0000
        /*0022*/ 	.short	0x0000
        /*0024*/ 	.byte	0x00, 0xf0, 0x11, 0x00


	//----- nvinfo : EIATTR_SPARSE_MMA_MASK
	.align		4
.L_1401:
        /*0028*/ 	.byte	0x03, 0x50
        /*002a*/ 	.short	0x0000


	//----- nvinfo : EIATTR_MAXREG_COUNT
	.align		4
        /*002c*/ 	.byte	0x03, 0x1b
        /*002e*/ 	.short	0x0080


	//----- nvinfo : EIATTR_MERCURY_ISA_VERSION
	.align		4
        /*0030*/ 	.byte	0x03, 0x5f
        /*0032*/ 	.short	0x0101


	//----- nvinfo : EIATTR_EXIT_INSTR_OFFSETS
	.align		4
        /*0034*/ 	.byte	0x04, 0x1c
        /*0036*/ 	.short	(.L_1403 - .L_1402)


	//   ....[0]....
.L_1402:
        /*0038*/ 	.word	0x00001480


	//   ....[1]....
        /*003c*/ 	.word	0x00002850


	//----- nvinfo : EIATTR_MAX_THREADS
	.align		4
.L_1403:
        /*0040*/ 	.byte	0x04, 0x05
        /*0042*/ 	.short	(.L_1405 - .L_1404)
.L_1404:
        /*0044*/ 	.word	0x00000080
        /*0048*/ 	.word	0x00000001
        /*004c*/ 	.word	0x00000001


	//----- nvinfo : EIATTR_CRS_STACK_SIZE
	.align		4
.L_1405:
        /*0050*/ 	.byte	0x04, 0x1e
        /*0052*/ 	.short	(.L_1407 - .L_1406)
.L_1406:
        /*0054*/ 	.word	0x00000000


	//----- nvinfo : EIATTR_CBANK_PARAM_SIZE
	.align		4
.L_1407:
        /*0058*/ 	.byte	0x03, 0x19
        /*005a*/ 	.short	0x0220


	//----- nvinfo : EIATTR_PARAM_CBANK
	.align		4
        /*005c*/ 	.byte	0x04, 0x0a
        /*005e*/ 	.short	(.L_1409 - .L_1408)
	.align		4
.L_1408:
        /*0060*/ 	.word	index@(.nv.constant0._ZN2at6native18elementwise_kernelILi128ELi2EZNS0_22gpu_kernel_impl_nocastINS0_10AbsFunctorIlEEEEvRNS_18TensorIteratorBaseERKT_EUliE_EEviT1_)
        /*0064*/ 	.short	0x0210
        /*0066*/ 	.short	0x0220


	//----- nvinfo : EIATTR_SW_WAR
	.align		4
.L_1409:
        /*0068*/ 	.byte	0x04, 0x36
        /*006a*/ 	.short	(.L_1411 - .L_1410)
.L_1410:
        /*006c*/ 	.word	0x00000008
.L_1411:


//--------------------- .nv.info._ZN2at6native27unrolled_elementwise_kernelINS0_10AbsFunctorIlEESt5arrayIPcLm2EELi4E23TrivialOffsetCalculatorILi1EjES8_NS0_6memory15LoadWithoutCastENS9_16StoreWithoutCastEEEviT_T0_T2_T3_T4_T5_ --------------------------
	.section	.nv.info._ZN2at6native27unrolled_elementwise_kernelINS0_10AbsFunctorIlEESt5arrayIPcLm2EELi4E23TrivialOffsetCalculatorILi1EjES8_NS0_6memory15LoadWithoutCastENS9_16StoreWithoutCastEEEviT_T0_T2_T3_T4_T5_,"",@"SHT_CUDA_INFO"
	.sectionflags	@""
	.align	4


	//----- nvinfo : EIATTR_CUDA_API_VERSION
	.align		4
        /*0000*/ 	.byte	0x04, 0x37
        /*0002*/ 	.short	(.L_1413 - .L_1412)
.L_1412:
        /*0004*/ 	.word	0x00000082


	//----- nvinfo : EIATTR_KPARAM_INFO
	.align		4
.L_1413:
        /*0008*/ 	.byte	0x04, 0x17
        /*000a*/ 	.short	(.L_1415 - .L_1414)
.L_1414:
        /*000c*/ 	.word	0x00000000
        /*0010*/ 	.short	0x0006
        /*0012*/ 	.short	0x001b
        /*0014*/ 	.byte	0x00, 0xf0, 0x05, 0x00


	//----- nvinfo : EIATTR_KPARAM_INFO
	.align		4
.L_1415:
        /*0018*/ 	.byte	0x04, 0x17
        /*001a*/ 	.short	(.L_1417 - .L_1416)
.L_1416:
        /*001c*/ 	.word	0x00000000
        /*0020*/ 	.short	0x0005
        /*0022*/ 	.short	0x001a
        /*0024*/ 	.byte	0x00, 0xf0, 0x05, 0x00


	//----- nvinfo : EIATTR_KPARAM_INFO
	.align		4
.L_1417:
        /*0028*/ 	.byte	0x04, 0x17
        /*002a*/ 	.short	(.L_1419 - .L_1418)
.L_1418:
        /*002c*/ 	.word	0x00000000
        /*0030*/ 	.short	0x0004
        /*0032*/ 	.short	0x0019
        /*0034*/ 	.byte	0x00, 0xf0, 0x05, 0x00


	//----- nvinfo : EIATTR_KPARAM_INFO
	.align		4
.L_1419:
        /*0038*/ 	.byte	0x04, 0x17
        /*003a*/ 	.short	(.L_1421 - .L_1420)
.L_1420:
        /*003c*/ 	.word	0x00000000
        /*0040*/ 	.short	0x0003
        /*0042*/ 	.short	0x0018
        /*0044*/ 	.byte	0x00, 0xf0, 0x05, 0x00


	//----- nvinfo : EIATTR_KPARAM_INFO
	.align		4
.L_1421:
        /*0048*/ 	.byte	0x04, 0x17
        /*004a*/ 	.short	(.L_1423 - .L_1422)
.L_1422:
        /*004c*/ 	.word	0x00000000
        /*0050*/ 	.short	0x0002
        /*0052*/ 	.short	0x0008
        /*0054*/ 	.byte	0x00, 0xf0, 0x41, 0x00


	//----- nvinfo : EIATTR_KPARAM_INFO
	.align		4
.L_1423:
        /*0058*/ 	.byte	0x04, 0x17
        /*005a*/ 	.short	(.L_1425 - .L_1424)
.L_1424:
        /*005c*/ 	.word	0x00000000
        /*0060*/ 	.short	0x0001
        /*0062*/ 	.short	0x0004
        /*0064*/ 	.byte	0x00, 0xf0, 0x05, 0x00


	//----- nvinfo : EIATTR_KPARAM_INFO
	.align		4
.L_1425:
        /*0068*/ 	.byte	0x04, 0x17
        /*006a*/ 	.short	(.L_1427 - .L_1426)
.L_1426:
        /*006c*/ 	.word	0x00000000
        /*0070*/ 	.short	0x0000
        /*0072*/ 	.short	0x0000
        /*0074*/ 	.byte	0x00, 0xf0, 0x11, 0x00


	//----- nvinfo : EIATTR_SPARSE_MMA_MASK
	.align		4
.L_1427:
        /*0078*/ 	.byte	0x03, 0x50
        /*007a*/ 	.short	0x0000


	//----- nvinfo : EIATTR_MAXREG_COUNT
	.align		4
        /*007c*/ 	.byte	0x03, 0x1b
        /*007e*/ 	.short	0x00ff


	//----- nvinfo : EIATTR_MERCURY_ISA_VERSION
	.align		4
        /*0080*/ 	.byte	0x03, 0x5f
        /*0082*/ 	.short	0x0101


	//----- nvinfo : EIATTR_EXIT_INSTR_OFFSETS
	.align		4
        /*0084*/ 	.byte	0x04, 0x1c
        /*0086*/ 	.short	(.L_1429 - .L_1428)


	//   ....[0]....
.L_1428:
        /*0088*/ 	.word	0x000004a0


	//   ....[1]....
        /*008c*/ 	.word	0x00000540


	//----- nvinfo : EIATTR_MAX_THREADS
	.align		4
.L_1429:
        /*0090*/ 	.byte	0x04, 0x05
        /*0092*/ 	.short	(.L_1431 - .L_1430)
.L_1430:
        /*0094*/ 	.word	0x00000080
        /*0098*/ 	.word	0x00000001
        /*009c*/ 	.word	0x00000001


	//----- nvinfo : EIATTR_CRS_STACK_SIZE
	.align		4
.L_1431:
        /*00a0*/ 	.byte	0x04, 0x1e
        /*00a2*/ 	.short	(.L_1433 - .L_1432)
.L_1432:
        /*00a4*/ 	.word	0x00000000


	//----- nvinfo : EIATTR_CBANK_PARAM_SIZE
	.align		4
.L_1433:
        /*00a8*/ 	.byte	0x03, 0x19
        /*00aa*/ 	.short	0x001c


	//----- nvinfo : EIATTR_PARAM_CBANK
	.align		4
        /*00ac*/ 	.byte	0x04, 0x0a
        /*00ae*/ 	.short	(.L_1435 - .L_1434)
	.align		4
.L_1434:
        /*00b0*/ 	.word	index@(.nv.constant0._ZN2at6native27unrolled_elementwise_kernelINS0_10AbsFunctorIlEESt5arrayIPcLm2EELi4E23TrivialOffsetCalculatorILi1EjES8_NS0_6memory15LoadWithoutCastENS9_16StoreWithoutCastEEEviT_T0_T2_T3_T4_T5_)
        /*00b4*/ 	.short	0x0210
        /*00b6*/ 	.short	0x001c


	//----- nvinfo : EIATTR_SW_WAR
	.align		4
.L_1435:
        /*00b8*/ 	.byte	0x04, 0x36
        /*00ba*/ 	.short	(.L_1437 - .L_1436)
.L_1436:
        /*00bc*/ 	.word	0x00000008
.L_1437:


//--------------------- .nv.info._ZN2at6native29vectorized_elementwise_kernelILi2ENS0_10AbsFunctorIlEESt5arrayIPcLm2EEEEviT0_T1_ --------------------------
	.section	.nv.info._ZN2at6native29vectorized_elementwise_kernelILi2ENS0_10AbsFunctorIlEESt5arrayIPcLm2EEEEviT0_T1_,"",@"SHT_CUDA_INFO"
	.sectionflags	@""
	.align	4


	//----- nvinfo : EIATTR_CUDA_API_VERSION
	.align		4
        /*0000*/ 	.byte	0x04, 0x37
        /*0002*/ 	.short	(.L_1439 - .L_1438)
.L_1438:
        /*0004*/ 	.word	0x00000082


	//----- nvinfo : EIATTR_KPARAM_INFO
	.align		4
.L_1439:
        /*0008*/ 	.byte	0x04, 0x17
        /*000a*/ 	.short	(.L_1441 - .L_1440)
.L_1440:
        /*000c*/ 	.word	0x00000000
        /*0010*/ 	.short	0x0002
        /*0012*/ 	.short	0x0008
        /*0014*/ 	.byte	0x00, 0xf0, 0x41, 0x00


	//----- nvinfo : EIATTR_KPARAM_INFO
	.align		4
.L_1441:
        /*0018*/ 	.byte	0x04, 0x17
        /*001a*/ 	.short	(.L_1443 - .L_1442)
.L_1442:
        /*001c*/ 	.word	0x00000000
        /*0020*/ 	.short	0x0001
        /*0022*/ 	.short	0x0004
        /*0024*/ 	.byte	0x00, 0xf0, 0x05, 0x00


	//----- nvinfo : EIATTR_KPARAM_INFO
	.align		4
.L_1443:
        /*0028*/ 	.byte	0x04, 0x17
        /*002a*/ 	.short	(.L_1445 - .L_1444)
.L_1444:
        /*002c*/ 	.word	0x00000000
        /*0030*/ 	.short	0x0000
        /*0032*/ 	.short	0x0000
        /*0034*/ 	.byte	0x00, 0xf0, 0x11, 0x00


	//----- nvinfo : EIATTR_SPARSE_MMA_MASK
	.align		4
.L_1445:
        /*0038*/ 	.byte	0x03, 0x50
        /*003a*/ 	.short	0x0000


	//----- nvinfo : EIATTR_MAXREG_COUNT
	.align		4
        /*003c*/ 	.byte	0x03, 0x1b
        /*003e*/ 	.short	0x00ff


	//----- nvinfo : EIATTR_MERCURY_ISA_VERSION
	.align		4
        /*0040*/ 	.byte	0x03, 0x5f
        /*0042*/ 	.short	0x0101


	//----- nvinfo : EIATTR_EXIT_INSTR_OFFSETS
	.align		4
        /*0044*/ 	.byte	0x04, 0x1c
        /*0046*/ 	.short	(.L_1447 - .L_1446)


	//   ....[0]....
.L_1446:
        /*0048*/ 	.word	0x000004a0


	//   ....[1]....
        /*004c*/ 	.word	0x00000e10


	//   ....[2]....
        /*0050*/ 	.word	0x00000eb0


	//----- nvinfo : EIATTR_MAX_THREADS
	.align		4
.L_1447:
        /*0054*/ 	.byte	0x04, 0x05
        /*0056*/ 	.short	(.L_1449 - .L_1448)
.L_1448:
        /*0058*/ 	.word	0x00000080
        /*005c*/ 	.word	0x00000001
        /*0060*/ 	.word	0x00000001


	//----- nvinfo : EIATTR_CRS_STACK_SIZE
	.align		4
.L_1449:
        /*0064*/ 	.byte	0x04, 0x1e
        /*0066*/ 	.short	(.L_1451 - .L_1450)
.L_1450:
        /*0068*/ 	.word	0x00000000


	//----- nvinfo : EIATTR_CBANK_PARAM_SIZE
	.align		4
.L_1451:
        /*006c*/ 	.byte	0x03, 0x19
        /*006e*/ 	.short	0x0018


	//----- nvinfo : EIATTR_PARAM_CBANK
	.align		4
        /*0070*/ 	.byte	0x04, 0x0a
        /*0072*/ 	.short	(.L_1453 - .L_1452)
	.align		4
.L_1452:
        /*0074*/ 	.word	index@(.nv.constant0._ZN2at6native29vectorized_elementwise_kernelILi2ENS0_10AbsFunctorIlEESt5arrayIPcLm2EEEEviT0_T1_)
        /*0078*/ 	.short	0x0210
        /*007a*/ 	.short	0x0018


	//----- nvinfo : EIATTR_SW_WAR
	.align		4
.L_1453:
        /*007c*/ 	.byte	0x04, 0x36
        /*007e*/ 	.short	(.L_1455 - .L_1454)
.L_1454:
        /*0080*/ 	.word	0x00000008
.L_1455:


//--------------------- .nv.info._ZN2at6native29vectorized_elementwise_kernelILi4ENS0_10AbsFunctorIlEESt5arrayIPcLm2EEEEviT0_T1_ --------------------------
	.section	.nv.info._ZN2at6native29vectorized_elementwise_kernelILi4ENS0_10AbsFunctorIlEESt5arrayIPcLm2EEEEviT0_T1_,"",@"SHT_CUDA_INFO"
	.sectionflags	@""
	.align	4


	//----- nvinfo : EIATTR_CUDA_API_VERSION
	.align		4
        /*0000*/ 	.byte	0x04, 0x37
        /*0002*/ 	.short	(.L_1457 - .L_1456)
.L_1456:
        /*0004*/ 	.word	0x00000082


	//----- nvinfo : EIATTR_KPARAM_INFO
	.align		4
.L_1457:
        /*0008*/ 	.byte	0x04, 0x17
        /*000a*/ 	.short	(.L_1459 - .L_1458)
.L_1458:
        /*000c*/ 	.word	0x00000000
        /*0010*/ 	.short	0x0002
        /*0012*/ 	.short	0x0008
        /*0014*/ 	.byte	0x00, 0xf0, 0x41, 0x00


	//----- nvinfo : EIATTR_KPARAM_INFO
	.align		4
.L_1459:
        /*0018*/ 	.byte	0x04, 0x17
        /*001a*/ 	.short	(.L_1461 - .L_1460)
.L_1460:
        /*001c*/ 	.word	0x00000000
        /*0020*/ 	.short	0x0001
        /*0022*/ 	.short	0x0004
        /*0024*/ 	.byte	0x00, 0xf0, 0x05, 0x00


	//----- nvinfo : EIATTR_KPARAM_INFO
	.align		4
.L_1461:
        /*0028*/ 	.byte	0x04, 0x17
        /*002a*/ 	.short	(.L_1463 - .L_1462)
.L_1462:
        /*002c*/ 	.word	0x00000000
        /*0030*/ 	.short	0x0000
        /*0032*/ 	.short	0x0000
        /*0034*/ 	.byte	0x00, 0xf0, 0x11, 0x00


	//----- nvinfo : EIATTR_SPARSE_MMA_MASK
	.align		4
.L_1463:
        /*0038*/ 	.byte	0x03, 0x50
        /*003a*/ 	.short	0x0000


	//----- nvinfo : EIATTR_MAXREG_COUNT
	.align		4
        /*003c*/ 	.byte	0x03, 0x1b
        /*003e*/ 	.short	0x00ff


	//----- nvinfo : EIATTR_MERCURY_ISA_VERSION
	.align		4
        /*0040*/ 	.byte	0x03, 0x5f
        /*0042*/ 	.short	0x0101


	//----- nvinfo : EIATTR_EXIT_INSTR_OFFSETS
	.align		4
        /*0044*/ 	.byte	0x04, 0x1c
        /*0046*/ 	.short	(.L_1465 - .L_1464)


	//   ....[0]....
.L_1464:
        /*0048*/ 	.word	0x000004a0


	//   ....[1]....
        /*004c*/ 	.word	0x00000e10


	//   ....[2]....
        /*0050*/ 	.word	0x00000eb0


	//----- nvinfo : EIATTR_MAX_THREADS
	.align		4
.L_1465:
        /*0054*/ 	.byte	0x04, 0x05
        /*0056*/ 	.short	(.L_1467 - .L_1466)
.L_1466:
        /*0058*/ 	.word	0x00000080
        /*005c*/ 	.word	0x00000001
        /*0060*/ 	.word	0x00000001


	//----- nvinfo : EIATTR_CRS_STACK_SIZE
	.align		4
.L_1467:
        /*0064*/ 	.byte	0x04, 0x1e
        /*0066*/ 	.short	(.L_1469 - .L_1468)
.L_1468:
        /*0068*/ 	.word	0x00000000


	//----- nvinfo : EIATTR_CBANK_PARAM_SIZE
	.align		4
.L_1469:
        /*006c*/ 	.byte	0x03, 0x19
        /*006e*/ 	.short	0x0018


	//----- nvinfo : EIATTR_PARAM_CBANK
	.align		4
        /*0070*/ 	.byte	0x04, 0x0a
        /*0072*/ 	.short	(.L_1471 - .L_1470)
	.align		4
.L_1470:
        /*0074*/ 	.word	index@(.nv.constant0._ZN2at6native29vectorized_elementwise_kernelILi4ENS0_10AbsFunctorIlEESt5arrayIPcLm2EEEEviT0_T1_)
        /*0078*/ 	.short	0x0210
        /*007a*/ 	.short	0x0018


	//----- nvinfo : EIATTR_SW_WAR
	.align		4
.L_1471:
        /*007c*/ 	.byte	0x04, 0x36
        /*007e*/ 	.short	(.L_1473 - .L_1472)
.L_1472:
        /*0080*/ 	.word	0x00000008
.L_1473:


//--------------------- .nv.info._ZN2at6native29vectorized_elementwise_kernelILi8ENS0_10AbsFunctorIlEESt5arrayIPcLm2EEEEviT0_T1_ --------------------------
	.section	.nv.info._ZN2at6native29vectorized_elementwise_kernelILi8ENS0_10AbsFunctorIlEESt5arrayIPcLm2EEEEviT0_T1_,"",@"SHT_CUDA_INFO"
	.sectionflags	@""
	.align	4


	//----- nvinfo : EIATTR_CUDA_API_VERSION
	.align		4
        /*0000*/ 	.byte	0x04, 0x37
        /*0002*/ 	.short	(.L_1475 - .L_1474)
.L_1474:
        /*0004*/ 	.word	0x00000082


	//----- nvinfo : EIATTR_KPARAM_INFO
	.align		4
.L_1475:
        /*0008*/ 	.byte	0x04, 0x17
        /*000a*/ 	.short	(.L_1477 - .L_1476)
.L_1476:
        /*000c*/ 	.word	0x00000000
        /*0010*/ 	.short	0x0002
        /*0012*/ 	.short	0x0008
        /*0014*/ 	.byte	0x00, 0xf0, 0x41, 0x00


	//----- nvinfo : EIATTR_KPARAM_INFO
	.align		4
.L_1477:
        /*0018*/ 	.byte	0x04, 0x17
        /*001a*/ 	.short	(.L_1479 - .L_1478)
.L_1478:
        /*001c*/ 	.word	0x00000000
        /*0020*/ 	.short	0x0001
        /*0022*/ 	.short	0x0004
        /*0024*/ 	.byte	0x00, 0xf0, 0x05, 0x00


	//----- nvinfo : EIATTR_KPARAM_INFO
	.align		4
.L_1479:
        /*0028*/ 	.byte	0x04, 0x17
        /*002a*/ 	.short	(.L_1481 - .L_1480)
.L_1480:
        /*002c*/ 	.word	0x00000000
        /*0030*/ 	.short	0x0000
        /*0032*/ 	.short	0x0000
        /*0034*/ 	.byte	0x00, 0xf0, 0x11, 0x00


	//----- nvinfo : EIATTR_SPARSE_MMA_MASK
	.align		4
.L_1481:
        /*0038*/ 	.byte	0x03, 0x50
        /*003a*/ 	.short	0x0000


	//----- nvinfo : EIATTR_MAXREG_COUNT
	.align		4
        /*003c*/ 	.byte	0x03, 0x1b
        /*003e*/ 	.short	0x00ff


	//----- nvinfo : EIATTR_MERCURY_ISA_VERSION
	.align		4
        /*0040*/ 	.byte	0x03, 0x5f
        /*0042*/ 	.short	0x0101


	//----- nvinfo : EIATTR_EXIT_INSTR_OFFSETS
	.align		4
        /*0044*/ 	.byte	0x04, 0x1c
        /*0046*/ 	.short	(.L_1483 - .L_1482)


	//   ....[0]....
.L_1482:
        /*0048*/ 	.word	0x000004a0


	//   ....[1]....
        /*004c*/ 	.word	0x00000e10


	//   ....[2]....
        /*0050*/ 	.word	0x00000eb0


	//----- nvinfo : EIATTR_MAX_THREADS
	.align		4
.L_1483:
        /*0054*/ 	.byte	0x04, 0x05
        /*0056*/ 	.short	(.L_1485 - .L_1484)
.L_1484:
        /*0058*/ 	.word	0x00000080
        /*005c*/ 	.word	0x00000001
        /*0060*/ 	.word	0x00000001


	//----- nvinfo : EIATTR_CRS_STACK_SIZE
	.align		4
.L_1485:
        /*0064*/ 	.byte	0x04, 0x1e
        /*0066*/ 	.short	(.L_1487 - .L_1486)
.L_1486:
        /*0068*/ 	.word	0x00000000


	//----- nvinfo : EIATTR_CBANK_PARAM_SIZE
	.align		4
.L_1487:
        /*006c*/ 	.byte	0x03, 0x19
        /*006e*/ 	.short	0x0018


	//----- nvinfo : EIATTR_PARAM_CBANK
	.align		4
        /*0070*/ 	.byte	0x04, 0x0a
        /*0072*/ 	.short	(.L_1489 - .L_1488)
	.align		4
.L_1488:
        /*0074*/ 	.word	index@(.nv.constant0._ZN2at6native29vectorized_elementwise_kernelILi8ENS0_10AbsFunctorIlEESt5arrayIPcLm2EEEEviT0_T1_)
        /*0078*/ 	.short	0x0210
        /*007a*/ 	.short	0x0018


	//----- nvinfo : EIATTR_SW_WAR
	.align		4
.L_1489:
        /*007c*/ 	.byte	0x04, 0x36
        /*007e*/ 	.short	(.L_1491 - .L_1490)
.L_1490:
        /*0080*/ 	.word	0x00000008
.L_1491:


//--------------------- .nv.info._ZN2at6native18elementwise_kernelILi128ELi4EZNS0_15gpu_kernel_implINS0_10AbsFunctorIiEEEEvRNS_18TensorIteratorBaseERKT_EUliE_EEviT1_ --------------------------
	.section	.nv.info._ZN2at6native18elementwise_kernelILi128ELi4EZNS0_15gpu_kernel_implINS0_10AbsFunctorIiEEEEvRNS_18TensorIteratorBaseERKT_EUliE_EEviT1_,"",@"SHT_CUDA_INFO"
	.sectionflags	@""
	.align	4


	//----- nvinfo : EIATTR_CUDA_API_VERSION
	.align		4
        /*0000*/ 	.byte	0x04, 0x37
        /*0002*/ 	.short	(.L_1493 - .L_1492)
.L_1492:
        /*0004*/ 	.word	0x00000082


	//----- nvinfo : EIATTR_KPARAM_INFO
	.align		4
.L_1493:
        /*0008*/ 	.byte	0x04, 0x17
        /*000a*/ 	.short	(.L_1495 - .L_1494)
.L_1494:
        /*000c*/ 	.word	0x00000000
        /*0010*/ 	.short	0x0001
        /*0012*/ 	.short	0x0008
        /*0014*/ 	.byte	0x00, 0xf0, 0x61, 0x08


	//----- nvinfo : EIATTR_KPARAM_INFO
	.align		4
.L_1495:
        /*0018*/ 	.byte	0x04, 0x17
        /*001a*/ 	.short	(.L_1497 - .L_1496)
.L_1496:
        /*001c*/ 	.word	0x00000000
        /*0020*/ 	.short	0x0000
        /*0022*/ 	.short	0x0000
        /*0024*/ 	.byte	0x00, 0xf0, 0x11, 0x00


	//----- nvinfo : EIATTR_SPARSE_MMA_MASK
	.align		4
.L_1497:
        /*0028*/ 	.byte	0x03, 0x50
        /*002a*/ 	.short	0x0000


	//----- nvinfo : EIATTR_MAXREG_COUNT
	.align		4
        /*002c*/ 	.byte	0x03, 0x1b
        /*002e*/ 	.short	0x0080


	//----- nvinfo : EIATTR_EXTERNS
	.align		4
        /*0030*/ 	.byte	0x04, 0x0f
        /*0032*/ 	.short	(.L_1499 - .L_1498)


	//   ....[0]....
	.align		4
.L_1498:
        /*0034*/ 	.word	index@(__assertfail)


	//----- nvinfo : EIATTR_MERCURY_ISA_VERSION
	.align		4
.L_1499:
        /*0038*/ 	.byte	0x03, 0x5f
        /*003a*/ 	.short	0x0101


	//----- nvinfo : EIATTR_SYSCALL_OFFSETS
	.align		4
        /*003c*/ 	.byte	0x04, 0x46
        /*003e*/ 	.short	(.L_1501 - .L_1500)


	//   ....[0]....
.L_1500:
        /*0040*/ 	.word	0x00002170


	//   ....[1]....
        /*0044*/ 	.word	0x00002fb0


	//   ....[2]....
        /*0048*/ 	.word	0x00005150


	//   ....[3]....
        /*004c*/ 	.word	0x00005f90


	//   ....[4]....
        /*0050*/ 	.word	0x00008120


	//   ....[5]....
        /*0054*/ 	.word	0x00008f60


	//   ....[6]....
        /*0058*/ 	.word	0x0000b0e0


	//   ....[7]....
        /*005c*/ 	.word	0x0000bf20


	//----- nvinfo : EIATTR_EXIT_INSTR_OFFSETS
	.align		4
.L_1501:
        /*0060*/ 	.byte	0x04, 0x1c
        /*0062*/ 	.short	(.L_1503 - .L_1502)


	//   ....[0]....
.L_1502:
        /*0064*/ 	.word	0x00009000


	//   ....[1]....
        /*0068*/ 	.word	0x0000b210


	//   ....[2]....
        /*006c*/ 	.word	0x0000b230


	//   ....[3]....
        /*0070*/ 	.word	0x0000b2c0


	//   ....[4]....
        /*0074*/ 	.word	0x0000b2e0


	//   ....[5]....
        /*0078*/ 	.word	0x0000b300


	//   ....[6]....
        /*007c*/ 	.word	0x0000b390


	//   ....[7]....
        /*0080*/ 	.word	0x0000b3d0


	//   ....[8]....
        /*0084*/ 	.word	0x0000b470


	//   ....[9]....
        /*0088*/ 	.word	0x0000b4c0


	//   ....[10]....
        /*008c*/ 	.word	0x0000b4f0


	//   ....[11]....
        /*0090*/ 	.word	0x0000b5b0


	//   ....[12]....
        /*0094*/ 	.word	0x0000b5f0


	//   ....[13]....
        /*0098*/ 	.word	0x0000b780


	//   ....[14]....
        /*009c*/ 	.word	0x0000b8e0


	//   ....[15]....
        /*00a0*/ 	.word	0x0000b920


	//   ....[16]....
        /*00a4*/ 	.word	0x0000b9c0


	//   ....[17]....
        /*00a8*/ 	.word	0x0000bb40


	//   ....[18]....
        /*00ac*/ 	.word	0x0000bcc0


	//   ....[19]....
        /*00b0*/ 	.word	0x0000be20


	//   ....[20]....
        /*00b4*/ 	.word	0x0000bf30


	//   ....[21]....
        /*00b8*/ 	.word	0x0000bf60


	//   ....[22]....
        /*00bc*/ 	.word	0x0000bf80


	//----- nvinfo : EIATTR_MAX_THREADS
	.align		4
.L_1503:
        /*00c0*/ 	.byte	0x04, 0x05
        /*00c2*/ 	.short	(.L_1505 - .L_1504)
.L_1504:
        /*00c4*/ 	.word	0x00000080
        /*00c8*/ 	.word	0x00000001
        /*00cc*/ 	.word	0x00000001


	//----- nvinfo : EIATTR_CRS_STACK_SIZE
	.align		4
.L_1505:
        /*00d0*/ 	.byte	0x04, 0x1e
        /*00d2*/ 	.short	(.L_1507 - .L_1506)
.L_1506:
        /*00d4*/ 	.word	0x00000000


	//----- nvinfo : EIATTR_CBANK_PARAM_SIZE
	.align		4
.L_1507:
        /*00d8*/ 	.byte	0x03, 0x19
        /*00da*/ 	.short	0x0220


	//----- nvinfo : EIATTR_PARAM_CBANK
	.align		4
        /*00dc*/ 	.byte	0x04, 0x0a
        /*00de*/ 	.short	(.L_1509 - .L_1508)
	.align		4
.L_1508:
        /*00e0*/ 	.word	index@(.nv.constant0._ZN2at6native18elementwise_kernelILi128ELi4EZNS0_15gpu_kernel_implINS0_10AbsFunctorIiEEEEvRNS_18TensorIteratorBaseERKT_EUliE_EEviT1_)
        /*00e4*/ 	.short	0x0210
        /*00e6*/ 	.short	0x0220


	//----- nvinfo : EIATTR_SW_WAR
	.align		4
.L_1509:
        /*00e8*/ 	.byte	0x04, 0x36
        /*00ea*/ 	.short	(.L_1511 - .L_1510)
.L_1510:
        /*00ec*/ 	.word	0x00000008
.L_1511:


//--------------------- .nv.info._ZN2at6native27unrolled_elementwise_kernelINS0_10AbsFunctorIiEESt5arrayIPcLm2EELi4E23TrivialOffsetCalculatorILi1EjES8_NS0_6memory12LoadWithCastILi1EEENS9_13StoreWithCastILi1EEEEEviT_T0_T2_T3_T4_T5_ --------------------------
	.section	.nv.info._ZN2at6native27unrolled_elementwise_kernelINS0_10AbsFunctorIiEESt5arrayIPcLm2EELi4E23TrivialOffsetCalculatorILi1EjES8_NS0_6memory12LoadWithCastILi1EEENS9_13StoreWithCastILi1EEEEEviT_T0_T2_T3_T4_T5_,"",@"SHT_CUDA_INFO"
	.sectionflags	@""
	.align	4


	//----- nvinfo : EIATTR_CUDA_API_VERSION
	.align		4
        /*0000*/ 	.byte	0x04, 0x37
        /*0002*/ 	.short	(.L_1513 - .L_1512)
.L_1512:
        /*0004*/ 	.word	0x00000082


	//----- nvinfo : EIATTR_KPARAM_INFO
	.align		4
.L_1513:
        /*0008*/ 	.byte	0x04, 0x17
        /*000a*/ 	.short	(.L_1515 - .L_1514)
.L_1514:
        /*000c*/ 	.word	0x00000000
        /*0010*/ 	.short	0x0006
        /*0012*/ 	.short	0x0024
        /*0014*/ 	.byte	0x00, 0xf0, 0x21, 0x00


	//----- nvinfo : EIATTR_KPARAM_INFO
	.align		4
.L_1515:
        /*0018*/ 	.byte	0x04, 0x17
        /*001a*/ 	.short	(.L_1517 - .L_1516)
.L_1516:
        /*001c*/ 	.word	0x00000000
        /*0020*/ 	.short	0x0005
        /*0022*/ 	.short	0x001c
        /*0024*/ 	.byte	0x00, 0xf0, 0x21, 0x00


	//----- nvinfo : EIATTR_KPARAM_INFO
	.align		4
.L_1517:
        /*0028*/ 	.byte	0x04, 0x17
        /*002a*/ 	.short	(.L_1519 - .L_1518)
.L_1518:
        /*002c*/ 	.word	0x00000000
        /*0030*/ 	.short	0x0004
        /*0032*/ 	.short	0x0019
        /*0034*/ 	.byte	0x00, 0xf0, 0x05, 0x00


	//----- nvinfo : EIATTR_KPARAM_INFO
	.align		4
.L_1519:
        /*0038*/ 	.byte	0x04, 0x17
        /*003a*/ 	.short	(.L_1521 - .L_1520)
.L_1520:
        /*003c*/ 	.word	0x00000000
        /*0040*/ 	.short	0x0003
        /*0042*/ 	.short	0x0018
        /*0044*/ 	.byte	0x00, 0xf0, 0x05, 0x00


	//----- nvinfo : EIATTR_KPARAM_INFO
	.align		4
.L_1521:
        /*0048*/ 	.byte	0x04, 0x17
        /*004a*/ 	.short	(.L_1523 - .L_1522)
.L_1522:
        /*004c*/ 	.word	0x00000000
        /*0050*/ 	.short	0x0002
        /*0052*/ 	.short	0x0008
        /*0054*/ 	.byte	0x00, 0xf0, 0x41, 0x00


	//----- nvinfo : EIATTR_KPARAM_INFO
	.align		4
.L_1523:
        /*0058*/ 	.byte	0x04, 0x17
        /*005a*/ 	.short	(.L_1525 - .L_1524)
.L_1524:
        /*005c*/ 	.word	0x00000000
        /*0060*/ 	.short	0x0001
        /*0062*/ 	.short	0x0004
        /*0064*/ 	.byte	0x00, 0xf0, 0x05, 0x00


	//----- nvinfo : EIATTR_KPARAM_INFO
	.align		4
.L_1525:
        /*0068*/ 	.byte	0x04, 0x17
        /*006a*/ 	.short	(.L_1527 - .L_1526)
.L_1526:
        /*006c*/ 	.word	0x00000000
        /*0070*/ 	.short	0x0000
        /*0072*/ 	.short	0x0000
        /*0074*/ 	.byte	0x00, 0xf0, 0x11, 0x00


	//----- nvinfo : EIATTR_SPARSE_MMA_MASK
	.align		4
.L_1527:
        /*0078*/ 	.byte	0x03, 0x50
        /*007a*/ 	.short	0x0000


	//----- nvinfo : EIATTR_MAXREG_COUNT
	.align		4
        /*007c*/ 	.byte	0x03, 0x1b
        /*007e*/ 	.short	0x00ff


	//----- nvinfo : EIATTR_EXTERNS
	.align		4
        /*0080*/ 	.byte	0x04, 0x0f
        /*0082*/ 	.short	(.L_1529 - .L_1528)


	//   ....[0]....
	.align		4
.L_1528:
        /*0084*/ 	.word	index@(__assertfail)


	//----- nvinfo : EIATTR_MERCURY_ISA_VERSION
	.align		4
.L_1529:
        /*0088*/ 	.byte	0x03, 0x5f
        /*008a*/ 	.short	0x0101


	//----- nvinfo : EIATTR_SYSCALL_OFFSETS
	.align		4
        /*008c*/ 	.byte	0x04, 0x46
        /*008e*/ 	.short	(.L_1531 - .L_1530)


	//   ....[0]....
.L_1530:
        /*0090*/ 	.word	0x00000ea0


	//   ....[1]....
        /*0094*/ 	.word	0x00001d30


	//   ....[2]....
        /*0098*/ 	.word	0x00002bc0


	//   ....[3]....
        /*009c*/ 	.word	0x00003a20


	//   ....[4]....
        /*00a0*/ 	.word	0x00004950


	//   ....[5]....
        /*00a4*/ 	.word	0x00005900


	//   ....[6]....
        /*00a8*/ 	.word	0x000068b0


	//   ....[7]....
        /*00ac*/ 	.word	0x00007880


	//----- nvinfo : EIATTR_EXIT_INSTR_OFFSETS
	.align		4
.L_1531:
        /*00b0*/ 	.byte	0x04, 0x1c
        /*00b2*/ 	.short	(.L_1533 - .L_1532)


	//   ....[0]....
.L_1532:
        /*00b4*/ 	.word	0x00006950


	//   ....[1]....
        /*00b8*/ 	.word	0x00006aa0


	//   ....[2]....
        /*00bc*/ 	.word	0x00006ac0


	//   ....[3]....
        /*00c0*/ 	.word	0x00006b60


	//   ....[4]....
        /*00c4*/ 	.word	0x00006b80


	//   ....[5]....
        /*00c8*/ 	.word	0x00006ba0


	//   ....[6]....
        /*00cc*/ 	.word	0x00006c40


	//   ....[7]....
        /*00d0*/ 	.word	0x00006c90


	//   ....[8]....
        /*00d4*/ 	.word	0x00006d40


	//   ....[9]....
        /*00d8*/ 	.word	0x00006da0


	//   ....[10]....
        /*00dc*/ 	.word	0x00006de0


	//   ....[11]....
        /*00e0*/ 	.word	0x00006ea0


	//   ....[12]....
        /*00e4*/ 	.word	0x00006ef0


	//   ....[13]....
        /*00e8*/ 	.word	0x00007090


	//   ....[14]....
        /*00ec*/ 	.word	0x00007200


	//   ....[15]....
        /*00f0*/ 	.word	0x00007250


	//   ....[16]....
        /*00f4*/ 	.word	0x000072f0


	//   ....[17]....
        /*00f8*/ 	.word	0x00007480


	//   ....[18]....
        /*00fc*/ 	.word	0x00007610


	//   ....[19]....
        /*0100*/ 	.word	0x00007780


	//   ....[20]....
        /*0104*/ 	.word	0x00007890


	//   ....[21]....
        /*0108*/ 	.word	0x000078d0


	//   ....[22]....
        /*010c*/ 	.word	0x000078f0


	//----- nvinfo : EIATTR_MAX_THREADS
	.align		4
.L_1533:
        /*0110*/ 	.byte	0x04, 0x05
        /*0112*/ 	.short	(.L_1535 - .L_1534)
.L_1534:
        /*0114*/ 	.word	0x00000080
        /*0118*/ 	.word	0x00000001
        /*011c*/ 	.word	0x00000001


	//----- nvinfo : EIATTR_CRS_STACK_SIZE
	.align		4
.L_1535:
        /*0120*/ 	.byte	0x04, 0x1e
        /*0122*/ 	.short	(.L_1537 - .L_1536)
.L_1536:
        /*0124*/ 	.word	0x00000000


	//----- nvinfo : EIATTR_CBANK_PARAM_SIZE
	.align		4
.L_1537:
        /*0128*/ 	.byte	0x03, 0x19
        /*012a*/ 	.short	0x002c


	//----- nvinfo : EIATTR_PARAM_CBANK
	.align		4
        /*012c*/ 	.byte	0x04, 0x0a
        /*012e*/ 	.short	(.L_1539 - .L_1538)
	.align		4
.L_1538:
        /*0130*/ 	.word	index@(.nv.constant0._ZN2at6native27unrolled_elementwise_kernelINS0_10AbsFunctorIiEESt5arrayIPcLm2EELi4E23TrivialOffsetCalculatorILi1EjES8_NS0_6memory12LoadWithCastILi1EEENS9_13StoreWithCastILi1EEEEEviT_T0_T2_T3_T4_T5_)
        /*0134*/ 	.short	0x0210
        /*0136*/ 	.short	0x002c


	//----- nvinfo : EIATTR_SW_WAR
	.align		4
.L_1539:
        /*0138*/ 	.byte	0x04, 0x36
        /*013a*/ 	.short	(.L_1541 - .L_1540)
.L_1540:
        /*013c*/ 	.word	0x00000008
.L_1541:


//--------------------- .nv.info._ZN2at6native18elementwise_kernelILi128ELi2EZNS0_22gpu_kernel_impl_nocastINS0_10AbsFunctorIiEEEEvRNS_18TensorIteratorBaseERKT_EUliE_EEviT1_ --------------------------
	.section	.nv.info._ZN2at6native18elementwise_kernelILi128ELi2EZNS0_22gpu_kernel_impl_nocastINS0_10AbsFunctorIiEEEEvRNS_18TensorIteratorBaseERKT_EUliE_EEviT1_,"",@"SHT_CUDA_INFO"
	.sectionflags	@""
	.align	4


	//----- nvinfo : EIATTR_CUDA_API_VERSION
	.align		4
        /*0000*/ 	.byte	0x04, 0x37
        /*0002*/ 	.short	(.L_1543 - .L_1542)
.L_1542:
        /*0004*/ 	.word	0x00000082


	//----- nvinfo : EIATTR_KPARAM_INFO
	.align		4
.L_1543:
        /*0008*/ 	.byte	0x04, 0x17
        /*000a*/ 	.short	(.L_1545 - .L_1544)
.L_1544:
        /*000c*/ 	.word	0x00000000
        /*0010*/ 	.short	0x0001
        /*0012*/ 	.short	0x0008
        /*0014*/ 	.byte	0x00, 0xf0, 0x61, 0x08


	//----- nvinfo : EIATTR_KPARAM_INFO
	.align		4
.L_1545:
        /*0018*/ 	.byte	0x04, 0x17
        /*001a*/ 	.short	(.L_1547 - .L_1546)
.L_1546:
        /*001c*/ 	.word	0x00000000
        /*0020*/ 	.short	0x0000
        /*0022*/ 	.short	0x0000
        /*0024*/ 	.byte	0x00, 0xf0, 0x11, 0x00


	//----- nvinfo : EIATTR_SPARSE_MMA_MASK
	.align		4
.L_1547:
        /*0028*/ 	.byte	0x03, 0x50
        /*002a*/ 	.short	0x0000


	//----- nvinfo : EIATTR_MAXREG_COUNT
	.align		4
        /*002c*/ 	.byte	0x03, 0x1b
        /*002e*/ 	.short	0x0080


	//----- nvinfo : EIATTR_MERCURY_ISA_VERSION
	.align		4
        /*0030*/ 	.byte	0x03, 0x5f
        /*0032*/ 	.short	0x0101


	//----- nvinfo : EIATTR_EXIT_INSTR_OFFSETS
	.align		4
        /*0034*/ 	.byte	0x04, 0x1c
        /*0036*/ 	.short	(.L_1549 - .L_1548)


	//   ....[0]....
.L_1548:
        /*0038*/ 	.word	0x00001440


	//   ....[1]....
        /*003c*/ 	.word	0x000027d0


	//----- nvinfo : EIATTR_MAX_THREADS
	.align		4
.L_1549:
        /*0040*/ 	.byte	0x04, 0x05
        /*0042*/ 	.short	(.L_1551 - .L_1550)
.L_1550:
        /*0044*/ 	.word	0x00000080
        /*0048*/ 	.word	0x00000001
        /*004c*/ 	.word	0x00000001


	//----- nvinfo : EIATTR_CRS_STACK_SIZE
	.align		4
.L_1551:
        /*0050*/ 	.byte	0x04, 0x1e
        /*0052*/ 	.short	(.L_1553 - .L_1552)
.L_1552:
        /*0054*/ 	.word	0x00000000


	//----- nvinfo : EIATTR_CBANK_PARAM_SIZE
	.align		4
.L_1553:
        /*0058*/ 	.byte	0x03, 0x19
        /*005a*/ 	.short	0x0220


	//----- nvinfo : EIATTR_PARAM_CBANK
	.align		4
        /*005c*/ 	.byte	0x04, 0x0a
        /*005e*/ 	.short	(.L_1555 - .L_1554)
	.align		4
.L_1554:
        /*0060*/ 	.word	index@(.nv.constant0._ZN2at6native18elementwise_kernelILi128ELi2EZNS0_22gpu_kernel_impl_nocastINS0_10AbsFunctorIiEEEEvRNS_18TensorIteratorBaseERKT_EUliE_EEviT1_)
        /*0064*/ 	.short	0x0210
        /*0066*/ 	.short	0x0220


	//----- nvinfo : EIATTR_SW_WAR
	.align		4
.L_1555:
        /*0068*/ 	.byte	0x04, 0x36
        /*006a*/ 	.short	(.L_1557 - .L_1556)
.L_1556:
        /*006c*/ 	.word	0x00000008
.L_1557:


//--------------------- .nv.info._ZN2at6native27unrolled_elementwise_kernelINS0_10AbsFunctorIiEESt5arrayIPcLm2EELi4E23TrivialOffsetCalculatorILi1EjES8_NS0_6memory15LoadWithoutCastENS9_16StoreWithoutCastEEEviT_T0_T2_T3_T4_T5_ --------------------------
	.section	.nv.info._ZN2at6native27unrolled_elementwise_kernelINS0_10AbsFunctorIiEESt5arrayIPcLm2EELi4E23TrivialOffsetCalculatorILi1EjES8_NS0_6memory15LoadWithoutCastENS9_16StoreWithoutCastEEEviT_T0_T2_T3_T4_T5_,"",@"SHT_CUDA_INFO"
	.sectionflags	@""
	.align	4


	//----- nvinfo : EIATTR_CUDA_API_VERSION
	.align		4
        /*0000*/ 	.byte	0x04, 0x37
        /*0002*/ 	.short	(.L_1559 - .L_1558)
.L_1558:
        /*0004*/ 	.word	0x00000082


	//----- nvinfo : EIATTR_KPARAM_INFO
	.align		4
.L_1559:
        /*0008*/ 	.byte	0x04, 0x17
        /*000a*/ 	.short	(.L_1561 - .L_1560)
.L_1560:
        /*000c*/ 	.word	0x00000000
        /*0010*/ 	.short	0x0006
        /*0012*/ 	.short	0x001b
        /*0014*/ 	.byte	0x00, 0xf0, 0x05, 0x00


	//----- nvinfo : EIATTR_KPARAM_INFO
	.align		4
.L_1561:
        /*0018*/ 	.byte	0x04, 0x17
        /*001a*/ 	.short	(.L_1563 - .L_1562)
.L_1562:
        /*001c*/ 	.word	0x00000000
        /*0020*/ 	.short	0x0005
        /*0022*/ 	.short	0x001a
        /*0024*/ 	.byte	0x00, 0xf0, 0x05, 0x00


	//----- nvinfo : EIATTR_KPARAM_INFO
	.align		4
.L_1563:
        /*0028*/ 	.byte	0x04, 0x17
        /*002a*/ 	.short	(.L_1565 - .L_1564)
.L_1564:
        /*002c*/ 	.word	0x00000000
        /*0030*/ 	.short	0x0004
        /*0032*/ 	.short	0x0019
        /*0034*/ 	.byte	0x00, 0xf0, 0x05, 0x00


	//----- nvinfo : EIATTR_KPARAM_INFO
	.align		4
.L_1565:
        /*0038*/ 	.byte	0x04, 0x17
        /*003a*/ 	.short	(.L_1567 - .L_1566)
.L_1566:
        /*003c*/ 	.word	0x00000000
        /*0040*/ 	.short	0x0003
        /*0042*/ 	.short	0x0018
        /*0044*/ 	.byte	0x00, 0xf0, 0x05, 0x00


	//----- nvinfo : EIATTR_KPARAM_INFO
	.align		4
.L_1567:
        /*0048*/ 	.byte	0x04, 0x17
        /*004a*/ 	.short	(.L_1569 - .L_1568)
.L_1568:
        /*004c*/ 	.word	0x00000000
        /*0050*/ 	.short	0x0002
        /*0052*/ 	.short	0x0008
        /*0054*/ 	.byte	0x00, 0xf0, 0x41, 0x00


	//----- nvinfo : EIATTR_KPARAM_INFO
	.align		4
.L_1569:
        /*0058*/ 	.byte	0x04, 0x17
        /*005a*/ 	.short	(.L_1571 - .L_1570)
.L_1570:
        /*005c*/ 	.word	0x00000000
        /*0060*/ 	.short	0x0001
        /*0062*/ 	.short	0x0004
        /*0064*/ 	.byte	0x00, 0xf0, 0x05, 0x00


	//----- nvinfo : EIATTR_KPARAM_INFO
	.align		4
.L_1571:
        /*0068*/ 	.byte	0x04, 0x17
        /*006a*/ 	.short	(.L_1573 - .L_1572)
.L_1572:
        /*006c*/ 	.word	0x00000000
        /*0070*/ 	.short	0x0000
        /*0072*/ 	.short	0x0000
        /*0074*/ 	.byte	0x00, 0xf0, 0x11, 0x00


	//----- nvinfo : EIATTR_SPARSE_MMA_MASK
	.align		4
.L_1573:
        /*0078*/ 	.byte	0x03, 0x50
        /*007a*/ 	.short	0x0000


	//----- nvinfo : EIATTR_MAXREG_COUNT
	.align		4
        /*007c*/ 	.byte	0x03, 0x1b
        /*007e*/ 	.short	0x00ff


	//----- nvinfo : EIATTR_MERCURY_ISA_VERSION
	.align		4
        /*0080*/ 	.byte	0x03, 0x5f
        /*0082*/ 	.short	0x0101


	//----- nvinfo : EIATTR_EXIT_INSTR_OFFSETS
	.align		4
        /*0084*/ 	.byte	0x04, 0x1c
        /*0086*/ 	.short	(.L_1575 - .L_1574)


	//   ....[0]....
.L_1574:
        /*0088*/ 	.word	0x00000380


	//   ....[1]....
        /*008c*/ 	.word	0x000003e0


	//----- nvinfo : EIATTR_MAX_THREADS
	.align		4
.L_1575:
        /*0090*/ 	.byte	0x04, 0x05
        /*0092*/ 	.short	(.L_1577 - .L_1576)
.L_1576:
        /*0094*/ 	.word	0x00000080
        /*0098*/ 	.word	0x00000001
        /*009c*/ 	.word	0x00000001


	//----- nvinfo : EIATTR_CRS_STACK_SIZE
	.align		4
.L_1577:
        /*00a0*/ 	.byte	0x04, 0x1e
        /*00a2*/ 	.short	(.L_1579 - .L_1578)
.L_1578:
        /*00a4*/ 	.word	0x00000000


	//----- nvinfo : EIATTR_CBANK_PARAM_SIZE
	.align		4
.L_1579:
        /*00a8*/ 	.byte	0x03, 0x19
        /*00aa*/ 	.short	0x001c


	//----- nvinfo : EIATTR_PARAM_CBANK
	.align		4
        /*00ac*/ 	.byte	0x04, 0x0a
        /*00ae*/ 	.short	(.L_1581 - .L_1580)
	.align		4
.L_1580:
        /*00b0*/ 	.word	index@(.nv.constant0._ZN2at6native27unrolled_elementwise_kernelINS0_10AbsFunctorIiEESt5arrayIPcLm2EELi4E23TrivialOffsetCalculatorILi1EjES8_NS0_6memory15LoadWithoutCastENS9_16StoreWithoutCastEEEviT_T0_T2_T3_T4_T5_)
        /*00b4*/ 	.short	0x0210
        /*00b6*/ 	.short	0x001c


	//----- nvinfo : EIATTR_SW_WAR
	.align		4
.L_1581:
        /*00b8*/ 	.byte	0x04, 0x36
        /*00ba*/ 	.short	(.L_1583 - .L_1582)
.L_1582:
        /*00bc*/ 	.word	0x00000008
.L_1583:


//--------------------- .nv.info._ZN2at6native29vectorized_elementwise_kernelILi2ENS0_10AbsFunctorIiEESt5arrayIPcLm2EEEEviT0_T1_ --------------------------
	.section	.nv.info._ZN2at6native29vectorized_elementwise_kernelILi2ENS0_10AbsFunctorIiEESt5arrayIPcLm2EEEEviT0_T1_,"",@"SHT_CUDA_INFO"
	.sectionflags	@""
	.align	4


	//----- nvinfo : EIATTR_CUDA_API_VERSION
	.align		4
        /*0000*/ 	.byte	0x04, 0x37
        /*0002*/ 	.short	(.L_1585 - .L_1584)
.L_1584:
        /*0004*/ 	.word	0x00000082


	//----- nvinfo : EIATTR_KPARAM_INFO
	.align		4
.L_1585:
        /*0008*/ 	.byte	0x04, 0x17
        /*000a*/ 	.short	(.L_1587 - .L_1586)
.L_1586:
        /*000c*/ 	.word	0x00000000
        /*0010*/ 	.short	0x0002
        /*0012*/ 	.short	0x0008
        /*0014*/ 	.byte	0x00, 0xf0, 0x41, 0x00


	//----- nvinfo : EIATTR_KPARAM_INFO
	.align		4
.L_1587:
        /*0018*/ 	.byte	0x04, 0x17
        /*001a*/ 	.short	(.L_1589 - .L_1588)
.L_1588:
        /*001c*/ 	.word	0x00000000
        /*0020*/ 	.short	0x0001
        /*0022*/ 	.short	0x0004
        /*0024*/ 	.byte	0x00, 0xf0, 0x05, 0x00


	//----- nvinfo : EIATTR_KPARAM_INFO
	.align		4
.L_1589:
        /*0028*/ 	.byte	0x04, 0x17
        /*002a*/ 	.short	(.L_1591 - .L_1590)
.L_1590:
        /*002c*/ 	.word	0x00000000
        /*0030*/ 	.short	0x0000
        /*0032*/ 	.short	0x0000
        /*0034*/ 	.byte	0x00, 0xf0, 0x11, 0x00


	//----- nvinfo : EIATTR_SPARSE_MMA_MASK
	.align		4
.L_1591:
        /*0038*/ 	.byte	0x03, 0x50
        /*003a*/ 	.short	0x0000


	//----- nvinfo : EIATTR_MAXREG_COUNT
	.align		4
        /*003c*/ 	.byte	0x03, 0x1b
        /*003e*/ 	.short	0x00ff


	//----- nvinfo : EIATTR_MERCURY_ISA_VERSION
	.align		4
        /*0040*/ 	.byte	0x03, 0x5f
        /*0042*/ 	.short	0x0101


	//----- nvinfo : EIATTR_EXIT_INSTR_OFFSETS
	.align		4
        /*0044*/ 	.byte	0x04, 0x1c
        /*0046*/ 	.short	(.L_1593 - .L_1592)


	//   ....[0]....
.L_1592:
        /*0048*/ 	.word	0x00000270


	//   ....[1]....
        /*004c*/ 	.word	0x00000a00


	//   ....[2]....
        /*0050*/ 	.word	0x00000a60


	//----- nvinfo : EIATTR_MAX_THREADS
	.align		4
.L_1593:
        /*0054*/ 	.byte	0x04, 0x05
        /*0056*/ 	.short	(.L_1595 - .L_1594)
.L_1594:
        /*0058*/ 	.word	0x00000080
        /*005c*/ 	.word	0x00000001
        /*0060*/ 	.word	0x00000001


	//----- nvinfo : EIATTR_CRS_STACK_SIZE
	.align		4
.L_1595:
        /*0064*/ 	.byte	0x04, 0x1e
        /*0066*/ 	.short	(.L_1597 - .L_1596)
.L_1596:
        /*0068*/ 	.word	0x00000000


	//----- nvinfo : EIATTR_CBANK_PARAM_SIZE
	.align		4
.L_1597:
        /*006c*/ 	.byte	0x03, 0x19
        /*006e*/ 	.short	0x0018


	//----- nvinfo : EIATTR_PARAM_CBANK
	.align		4
        /*0070*/ 	.byte	0x04, 0x0a
        /*0072*/ 	.short	(.L_1599 - .L_1598)
	.align		4
.L_1598:
        /*0074*/ 	.word	index@(.nv.constant0._ZN2at6native29vectorized_elementwise_kernelILi2ENS0_10AbsFunctorIiEESt5arrayIPcLm2EEEEviT0_T1_)
        /*0078*/ 	.short	0x0210
        /*007a*/ 	.short	0x0018


	//----- nvinfo : EIATTR_SW_WAR
	.align		4
.L_1599:
        /*007c*/ 	.byte	0x04, 0x36
        /*007e*/ 	.short	(.L_1601 - .L_1600)
.L_1600:
        /*0080*/ 	.word	0x00000008
.L_1601:


//--------------------- .nv.info._ZN2at6native29vectorized_elementwise_kernelILi4ENS0_10AbsFunctorIiEESt5arrayIPcLm2EEEEviT0_T1_ --------------------------
	.section	.nv.info._ZN2at6native29vectorized_elementwise_kernelILi4ENS0_10AbsFunctorIiEESt5arrayIPcLm2EEEEviT0_T1_,"",@"SHT_CUDA_INFO"
	.sectionflags	@""
	.align	4


	//----- nvinfo : EIATTR_CUDA_API_VERSION
	.align		4
        /*0000*/ 	.byte	0x04, 0x37
        /*0002*/ 	.short	(.L_1603 - .L_1602)
.L_1602:
        /*0004*/ 	.word	0x00000082


	//----- nvinfo : EIATTR_KPARAM_INFO
	.align		4
.L_1603:
        /*0008*/ 	.byte	0x04, 0x17
        /*000a*/ 	.short	(.L_1605 - .L_1604)
.L_1604:
        /*000c*/ 	.word	0x00000000
        /*0010*/ 	.short	0x0002
        /*0012*/ 	.short	0x0008
        /*0014*/ 	.byte	0x00, 0xf0, 0x41, 0x00


	//----- nvinfo : EIATTR_KPARAM_INFO
	.align		4
.L_1605:
        /*0018*/ 	.byte	0x04, 0x17
        /*001a*/ 	.short	(.L_1607 - .L_1606)
.L_1606:
        /*001c*/ 	.word	0x00000000
        /*0020*/ 	.short	0x0001
        /*0022*/ 	.short	0x0004
        /*0024*/ 	.byte	0x00, 0xf0, 0x05, 0x00


	//----- nvinfo : EIATTR_KPARAM_INFO
	.align		4
.L_1607:
        /*0028*/ 	.byte	0x04, 0x17
        /*002a*/ 	.short	(.L_1609 - .L_1608)
.L_1608:
        /*002c*/ 	.word	0x00000000
        /*0030*/ 	.short	0x0000
        /*0032*/ 	.short	0x0000
        /*0034*/ 	.byte	0x00, 0xf0, 0x11, 0x00


	//----- nvinfo : EIATTR_SPARSE_MMA_MASK
	.align		4
.L_1609:
        /*0038*/ 	.byte	0x03, 0x50
        /*003a*/ 	.short	0x0000


	//----- nvinfo : EIATTR_MAXREG_COUNT
	.align		4
        /*003c*/ 	.byte	0x03, 0x1b
        /*003e*/ 	.short	0x00ff


	//----- nvinfo : EIATTR_MERCURY_ISA_VERSION
	.align		4
        /*0040*/ 	.byte	0x03, 0x5f
        /*0042*/ 	.short	0x0101


	//----- nvinfo : EIATTR_EXIT_INSTR_OFFSETS
	.align		4
        /*0044*/ 	.byte	0x04, 0x1c
        /*0046*/ 	.short	(.L_1611 - .L_1610)


	//   ....[0]....
.L_1610:
        /*0048*/ 	.word	0x000001b0


	//   ....[1]....
        /*004c*/ 	.word	0x00000940


	//   ....[2]....
        /*0050*/ 	.word	0x000009a0


	//----- nvinfo : EIATTR_MAX_THREADS
	.align		4
.L_1611:
        /*0054*/ 	.byte	0x04, 0x05
        /*0056*/ 	.short	(.L_1613 - .L_1612)
.L_1612:
        /*0058*/ 	.word	0x00000080
        /*005c*/ 	.word	0x00000001
        /*0060*/ 	.word	0x00000001


	//----- nvinfo : EIATTR_CRS_STACK_SIZE
	.align		4
.L_1613:
        /*0064*/ 	.byte	0x04, 0x1e
        /*0066*/ 	.short	(.L_1615 - .L_1614)
.L_1614:
        /*0068*/ 	.word	0x00000000


	//----- nvinfo : EIATTR_CBANK_PARAM_SIZE
	.align		4
.L_1615:
        /*006c*/ 	.byte	0x03, 0x19
        /*006e*/ 	.short	0x0018


	//----- nvinfo : EIATTR_PARAM_CBANK
	.align		4
        /*0070*/ 	.byte	0x04, 0x0a
        /*0072*/ 	.short	(.L_1617 - .L_1616)
	.align		4
.L_1616:
        /*0074*/ 	.word	index@(.nv.constant0._ZN2at6native29vectorized_elementwise_kernelILi4ENS0_10AbsFunctorIiEESt5arrayIPcLm2EEEEviT0_T1_)
        /*0078*/ 	.short	0x0210
        /*007a*/ 	.short	0x0018


	//----- nvinfo : EIATTR_SW_WAR
	.align		4
.L_1617:
        /*007c*/ 	.byte	0x04, 0x36
        /*007e*/ 	.short	(.L_1619 - .L_1618)
.L_1618:
        /*0080*/ 	.word	0x00000008
.L_1619:


//--------------------- .nv.info._ZN2at6native29vectorized_elementwise_kernelILi8ENS0_10AbsFunctorIiEESt5arrayIPcLm2EEEEviT0_T1_ --------------------------
	.section	.nv.info._ZN2at6native29vectorized_elementwise_kernelILi8ENS0_10AbsFunctorIiEESt5arrayIPcLm2EEEEviT0_T1_,"",@"SHT_CUDA_INFO"
	.sectionflags	@""
	.align	4


	//----- nvinfo : EIATTR_CUDA_API_VERSION
	.align		4
        /*0000*/ 	.byte	0x04, 0x37
        /*0002*/ 	.short	(.L_1621 - .L_1620)
.L_1620:
        /*0004*/ 	.word	0x00000082


	//----- nvinfo : EIATTR_KPARAM_INFO
	.align		4
.L_1621:
        /*0008*/ 	.byte	0x04, 0x17
        /*000a*/ 	.short	(.L_1623 - .L_1622)
.L_1622:
        /*000c*/ 	.word	0x00000000
        /*0010*/ 	.short	0x0002
        /*0012*/ 	.short	0x0008
        /*0014*/ 	.byte	0x00, 0xf0, 0x41, 0x00


	//----- nvinfo : EIATTR_KPARAM_INFO
	.align		4
.L_1623:
        /*0018*/ 	.byte	0x04, 0x17
        /*001a*/ 	.short	(.L_1625 - .L_1624)
.L_1624:
        /*001c*/ 	.word	0x00000000
        /*0020*/ 	.short	0x0001
        /*0022*/ 	.short	0x0004
        /*0024*/ 	.byte	0x00, 0xf0, 0x05, 0x00


	//----- nvinfo : EIATTR_KPARAM_INFO
	.align		4
.L_1625:
        /*0028*/ 	.byte	0x04, 0x17
        /*002a*/ 	.short	(.L_1627 - .L_1626)
.L_1626:
        /*002c*/ 	.word	0x00000000
        /*0030*/ 	.short	0x0000
        /*0032*/ 	.short	0x0000
        /*0034*/ 	.byte	0x00, 0xf0, 0x11, 0x00


	//----- nvinfo : EIATTR_SPARSE_MMA_MASK
	.align		4
.L_1627:
        /*0038*/ 	.byte	0x03, 0x50
        /*003a*/ 	.short	0x0000


	//----- nvinfo : EIATTR_MAXREG_COUNT
	.align		4
        /*003c*/ 	.byte	0x03, 0x1b
        /*003e*/ 	.short	0x00ff


	//----- nvinfo : EIATTR_MERCURY_ISA_VERSION
	.align		4
        /*0040*/ 	.byte	0x03, 0x5f
        /*0042*/ 	.short	0x0101


	//----- nvinfo : EIATTR_EXIT_INSTR_OFFSETS
	.align		4
        /*0044*/ 	.byte	0x04, 0x1c
        /*0046*/ 	.short	(.L_1629 - .L_1628)


	//   ....[0]....
.L_1628:
        /*0048*/ 	.word	0x000001b0


	//   ....[1]....
        /*004c*/ 	.word	0x00000940


	//   ....[2]....
        /*0050*/ 	.word	0x000009a0


	//----- nvinfo : EIATTR_MAX_THREADS
	.align		4
.L_1629:
        /*0054*/ 	.byte	0x04, 0x05
        /*0056*/ 	.short	(.L_1631 - .L_1630)
.L_1630:
        /*0058*/ 	.word	0x00000080
        /*005c*/ 	.word	0x00000001
        /*0060*/ 	.word	0x00000001


	//----- nvinfo : EIATTR_CRS_STACK_SIZE
	.align		4
.L_1631:
        /*0064*/ 	.byte	0x04, 0x1e
        /*0066*/ 	.short	(.L_1633 - .L_1632)
.L_1632:
        /*0068*/ 	.word	0x00000000


	//----- nvinfo : EIATTR_CBANK_PARAM_SIZE
	.align		4
.L_1633:
        /*006c*/ 	.byte	0x03, 0x19
        /*006e*/ 	.short	0x0018


	//----- nvinfo : EIATTR_PARAM_CBANK
	.align		4
        /*0070*/ 	.byte	0x04, 0x0a
        /*0072*/ 	.short	(.L_1635 - .L_1634)
	.align		4
.L_1634:
        /*0074*/ 	.word	index@(.nv.constant0._ZN2at6native29vectorized_elementwise_kernelILi8ENS0_10AbsFunctorIiEESt5arrayIPcLm2EEEEviT0_T1_)
        /*0078*/ 	.short	0x0210
        /*007a*/ 	.short	0x0018


	//----- nvinfo : EIATTR_SW_WAR
	.align		4
.L_1635:
        /*007c*/ 	.byte	0x04, 0x36
        /*007e*/ 	.short	(.L_1637 - .L_1636)
.L_1636:
        /*0080*/ 	.word	0x00000008
.L_1637:


//--------------------- .nv.info._ZN2at6native18elementwise_kernelILi128ELi4EZNS0_15gpu_kernel_implINS0_10AbsFunctorIaEEEEvRNS_18TensorIteratorBaseERKT_EUliE_EEviT1_ --------------------------
	.section	.nv.info._ZN2at6native18elementwise_kernelILi128ELi4EZNS0_15gpu_kernel_implINS0_10AbsFunctorIaEEEEvRNS_18TensorIteratorBaseERKT_EUliE_EEviT1_,"",@"SHT_CUDA_INFO"
	.sectionflags	@""
	.align	4


	//----- nvinfo : EIATTR_CUDA_API_VERSION
	.align		4
        /*0000*/ 	.byte	0x04, 0x37
        /*0002*/ 	.short	(.L_1639 - .L_1638)
.L_1638:
        /*0004*/ 	.word	0x00000082


	//----- nvinfo : EIATTR_KPARAM_INFO
	.align		4
.L_1639:
        /*0008*/ 	.byte	0x04, 0x17
        /*000a*/ 	.short	(.L_1641 - .L_1640)
.L_1640:
        /*000c*/ 	.word	0x00000000
        /*0010*/ 	.short	0x0001
        /*0012*/ 	.short	0x0008
        /*0014*/ 	.byte	0x00, 0xf0, 0x61, 0x08


	//----- nvinfo : EIATTR_KPARAM_INFO
	.align		4
.L_1641:
        /*0018*/ 	.byte	0x04, 0x17
        /*001a*/ 	.short	(.L_1643 - .L_1642)
.L_1642:
        /*001c*/ 	.word	0x00000000
        /*0020*/ 	.short	0x0000
        /*0022*/ 	.short	0x0000
        /*0024*/ 	.byte	0x00, 0xf0, 0x11, 0x00


	//----- nvinfo : EIATTR_SPARSE_MMA_MASK
	.align		4
.L_1643:
        /*0028*/ 	.byte	0x03, 0x50
        /*002a*/ 	.short	0x0000


	//----- nvinfo : EIATTR_MAXREG_COUNT
	.align		4
        /*002c*/ 	.byte	0x03, 0x1b
        /*002e*/ 	.short	0x0080


	//----- nvinfo : EIATTR_EXTERNS
	.align		4
        /*0030*/ 	.byte	0x04, 0x0f
        /*0032*/ 	.short	(.L_1645 - .L_1644)


	//   ....[0]....
	.align		4
.L_1644:
        /*0034*/ 	.word	index@(__assertfail)


	//----- nvinfo : EIATTR_MERCURY_ISA_VERSION
	.align		4
.L_1645:
        /*0038*/ 	.byte	0x03, 0x5f
        /*003a*/ 	.short	0x0101


	//----- nvinfo : EIATTR_SYSCALL_OFFSETS
	.align		4
        /*003c*/ 	.byte	0x04, 0x46
        /*003e*/ 	.short	(.L_1647 - .L_1646)


	//   ....[0]....
.L_1646:
        /*0040*/ 	.word	0x000021e0


	//   ....[1]....
        /*0044*/ 	.word	0x00003110


	//   ....[2]....
        /*0048*/ 	.word	0x00005360


	//   ....[3]....
        /*004c*/ 	.word	0x00006290


	//   ....[4]....
        /*0050*/ 	.word	0x000084d0


	//   ....[5]....
        /*0054*/ 	.word	0x00009400


	//   ....[6]....
        /*0058*/ 	.word	0x0000b630


	//   ....[7]....
        /*005c*/ 	.word	0x0000c560


	//----- nvinfo : EIATTR_EXIT_INSTR_OFFSETS
	.align		4
.L_1647:
        /*0060*/ 	.byte	0x04, 0x1c
        /*0062*/ 	.short	(.L_1649 - .L_1648)


	//   ....[0]....
.L_1648:
        /*0064*/ 	.word	0x000094e0


	//   ....[1]....
        /*0068*/ 	.word	0x0000b790


	//   ....[2]....
        /*006c*/ 	.word	0x0000b7b0


	//   ....[3]....
        /*0070*/ 	.word	0x0000b870


	//   ....[4]....
        /*0074*/ 	.word	0x0000b8a0


	//   ....[5]....
        /*0078*/ 	.word	0x0000b8e0


	//   ....[6]....
        /*007c*/ 	.word	0x0000b970


	//   ....[7]....
        /*0080*/ 	.word	0x0000b9b0


	//   ....[8]....
        /*0084*/ 	.word	0x0000ba50


	//   ....[9]....
        /*0088*/ 	.word	0x0000baa0


	//   ....[10]....
        /*008c*/ 	.word	0x0000baf0


	//   ....[11]....
        /*0090*/ 	.word	0x0000bbb0


	//   ....[12]....
        /*0094*/ 	.word	0x0000bc10


	//   ....[13]....
        /*0098*/ 	.word	0x0000bda0


	//   ....[14]....
        /*009c*/ 	.word	0x0000bf00


	//   ....[15]....
        /*00a0*/ 	.word	0x0000bf40


	//   ....[16]....
        /*00a4*/ 	.word	0x0000c000


	//   ....[17]....
        /*00a8*/ 	.word	0x0000c180


	//   ....[18]....
        /*00ac*/ 	.word	0x0000c300


	//   ....[19]....
        /*00b0*/ 	.word	0x0000c460


	//   ....[20]....
        /*00b4*/ 	.word	0x0000c570


	//   ....[21]....
        /*00b8*/ 	.word	0x0000c5d0


	//   ....[22]....
        /*00bc*/ 	.word	0x0000c600


	//----- nvinfo : EIATTR_MAX_THREADS
	.align		4
.L_1649:
        /*00c0*/ 	.byte	0x04, 0x05
        /*00c2*/ 	.short	(.L_1651 - .L_1650)
.L_1650:
        /*00c4*/ 	.word	0x00000080
        /*00c8*/ 	.word	0x00000001
        /*00cc*/ 	.word	0x00000001


	//----- nvinfo : EIATTR_CRS_STACK_SIZE
	.align		4
.L_1651:
        /*00d0*/ 	.byte	0x04, 0x1e
        /*00d2*/ 	.short	(.L_1653 - .L_1652)
.L_1652:
        /*00d4*/ 	.word	0x00000000


	//----- nvinfo : EIATTR_CBANK_PARAM_SIZE
	.align		4
.L_1653:
        /*00d8*/ 	.byte	0x03, 0x19
        /*00da*/ 	.short	0x0220


	//----- nvinfo : EIATTR_PARAM_CBANK
	.align		4
        /*00dc*/ 	.byte	0x04, 0x0a
        /*00de*/ 	.short	(.L_1655 - .L_1654)
	.align		4
.L_1654:
        /*00e0*/ 	.word	index@(.nv.constant0._ZN2at6native18elementwise_kernelILi128ELi4EZNS0_15gpu_kernel_implINS0_10AbsFunctorIaEEEEvRNS_18TensorIteratorBaseERKT_EUliE_EEviT1_)
        /*00e4*/ 	.short	0x0210
        /*00e6*/ 	.short	0x0220


	//----- nvinfo : EIATTR_SW_WAR
	.align		4
.L_1655:
        /*00e8*/ 	.byte	0x04, 0x36
        /*00ea*/ 	.short	(.L_1657 - .L_1656)
.L_1656:
        /*00ec*/ 	.word	0x00000008
.L_1657:


//--------------------- .nv.info._ZN2at6native27unrolled_elementwise_kernelINS0_10AbsFunctorIaEESt5arrayIPcLm2EELi4E23TrivialOffsetCalculatorILi1EjES8_NS0_6memory12LoadWithCastILi1EEENS9_13StoreWithCastILi1EEEEEviT_T0_T2_T3_T4_T5_ --------------------------
	.section	.nv.info._ZN2at6native27unrolled_elementwise_kernelINS0_10AbsFunctorIaEESt5arrayIPcLm2EELi4E23TrivialOffsetCalculatorILi1EjES8_NS0_6memory12LoadWithCastILi1EEENS9_13StoreWithCastILi1EEEEEviT_T0_T2_T3_T4_T5_,"",@"SHT_CUDA_INFO"
	.sectionflags	@""
	.align	4


	//----- nvinfo : EIATTR_CUDA_API_VERSION
	.align		4
        /*0000*/ 	.byte	0x04, 0x37
        /*0002*/ 	.short	(.L_1659 - .L_1658)
.L_1658:
        /*0004*/ 	.word	0x00000082


	//----- nvinfo : EIATTR_KPARAM_INFO
	.align		4
.L_1659:
        /*0008*/ 	.byte	0x04, 0x17
        /*000a*/ 	.short	(.L_1661 - .L_1660)
.L_1660:
        /*000c*/ 	.word	0x00000000
        /*0010*/ 	.short	0x0006
        /*0012*/ 	.short	0x0024
        /*0014*/ 	.byte	0x00, 0xf0, 0x21, 0x00


	//----- nvinfo : EIATTR_KPARAM_INFO
	.align		4
.L_1661:
        /*0018*/ 	.byte	0x04, 0x17
        /*001a*/ 	.short	(.L_1663 - .L_1662)
.L_1662:
        /*001c*/ 	.word	0x00000000
        /*0020*/ 	.short	0x0005
        /*0022*/ 	.short	0x001c
        /*0024*/ 	.byte	0x00, 0xf0, 0x21, 0x00


	//----- nvinfo : EIATTR_KPARAM_INFO
	.align		4
.L_1663:
        /*0028*/ 	.byte	0x04, 0x17
        /*002a*/ 	.short	(.L_1665 - .L_1664)
.L_1664:
        /*002c*/ 	.word	0x00000000
        /*0030*/ 	.short	0x0004
        /*0032*/ 	.short	0x0019
        /*0034*/ 	.byte	0x00, 0xf0, 0x05, 0x00


	//----- nvinfo : EIATTR_KPARAM_INFO
	.align		4
.L_1665:
        /*0038*/ 	.byte	0x04, 0x17
        /*003a*/ 	.short	(.L_1667 - .L_1666)
.L_1666:
        /*003c*/ 	.word	0x00000000
        /*0040*/ 	.short	0x0003
        /*0042*/ 	.short	0x0018
        /*0044*/ 	.byte	0x00, 0xf0, 0x05, 0x00


	//----- nvinfo : EIATTR_KPARAM_INFO
	.align		4
.L_1667:
        /*0048*/ 	.byte	0x04, 0x17
        /*004a*/ 	.short	(.L_1669 - .L_1668)
.L_1668:
        /*004c*/ 	.word	0x00000000
        /*0050*/ 	.short	0x0002
        /*0052*/ 	.short	0x0008
        /*0054*/ 	.byte	0x00, 0xf0, 0x41, 0x00


	//----- nvinfo : EIATTR_KPARAM_INFO
	.align		4
.L_1669:
        /*0058*/ 	.byte	0x04, 0x17
        /*005a*/ 	.short	(.L_1671 - .L_1670)
.L_1670:
        /*005c*/ 	.word	0x00000000
        /*0060*/ 	.short	0x0001
        /*0062*/ 	.short	0x0004
        /*0064*/ 	.byte	0x00, 0xf0, 0x05, 0x00


	//----- nvinfo : EIATTR_KPARAM_INFO
	.align		4
.L_1671:
        /*0068*/ 	.byte	0x04, 0x17
        /*006a*/ 	.short	(.L_1673 - .L_1672)
.L_1672:
        /*006c*/ 	.word	0x00000000
        /*0070*/ 	.short	0x0000
        /*0072*/ 	.short	0x0000
        /*0074*/ 	.byte	0x00, 0xf0, 0x11, 0x00


	//----- nvinfo : EIATTR_SPARSE_MMA_MASK
	.align		4
.L_1673:
        /*0078*/ 	.byte	0x03, 0x50
        /*007a*/ 	.short	0x0000


	//----- nvinfo : EIATTR_MAXREG_COUNT
	.align		4
        /*007c*/ 	.byte	0x03, 0x1b
        /*007e*/ 	.short	0x00ff


	//----- nvinfo : EIATTR_EXTERNS
	.align		4
        /*0080*/ 	.byte	0x04, 0x0f
        /*0082*/ 	.short	(.L_1675 - .L_1674)


	//   ....[0]....
	.align		4
.L_1674:
        /*0084*/ 	.word	index@(__assertfail)


	//----- nvinfo : EIATTR_MERCURY_ISA_VERSION
	.align		4
.L_1675:
        /*0088*/ 	.byte	0x03, 0x5f
        /*008a*/ 	.short	0x0101


	//----- nvinfo : EIATTR_SYSCALL_OFFSETS
	.align		4
        /*008c*/ 	.byte	0x04, 0x46
        /*008e*/ 	.short	(.L_1677 - .L_1676)


	//   ....[0]....
.L_1676:
        /*0090*/ 	.word	0x00000f10


	//   ....[1]....
        /*0094*/ 	.word	0x00001e20


	//   ....[2]....
        /*0098*/ 	.word	0x00002d40


	//   ....[3]....
        /*009c*/ 	.word	0x00003c30


	//   ....[4]....
        /*00a0*/ 	.word	0x00004d50


	//   ....[5]....
        /*00a4*/ 	.word	0x00005d50


	//   ....[6]....
        /*00a8*/ 	.word	0x00006d40


	//   ....[7]....
        /*00ac*/ 	.word	0x00007d30


	//----- nvinfo : EIATTR_EXIT_INSTR_OFFSETS
	.align		4
.L_1677:
        /*00b0*/ 	.byte	0x04, 0x1c
        /*00b2*/ 	.short	(.L_1679 - .L_1678)


	//   ....[0]....
.L_1678:
        /*00b4*/ 	.word	0x00006e20


	//   ....[1]....
        /*00b8*/ 	.word	0x00006f50


	//   ....[2]....
        /*00bc*/ 	.word	0x00006f70


	//   ....[3]....
        /*00c0*/ 	.word	0x00007030


	//   ....[4]....
        /*00c4*/ 	.word	0x00007070


	//   ....[5]....
        /*00c8*/ 	.word	0x000070b0


	//   ....[6]....
        /*00cc*/ 	.word	0x00007140


	//   ....[7]....
        /*00d0*/ 	.word	0x00007180


	//   ....[8]....
        /*00d4*/ 	.word	0x00007220


	//   ....[9]....
        /*00d8*/ 	.word	0x00007270


	//   ....[10]....
        /*00dc*/ 	.word	0x000072c0


	//   ....[11]....
        /*00e0*/ 	.word	0x00007380


	//   ....[12]....
        /*00e4*/ 	.word	0x000073e0


	//   ....[13]....
        /*00e8*/ 	.word	0x00007570


	//   ....[14]....
        /*00ec*/ 	.word	0x000076d0


	//   ....[15]....
        /*00f0*/ 	.word	0x00007710


	//   ....[16]....
        /*00f4*/ 	.word	0x000077d0


	//   ....[17]....
        /*00f8*/ 	.word	0x00007950


	//   ....[18]....
        /*00fc*/ 	.word	0x00007ad0


	//   ....[19]....
        /*0100*/ 	.word	0x00007c30


	//   ....[20]....
        /*0104*/ 	.word	0x00007d40


	//   ....[21]....
        /*0108*/ 	.word	0x00007da0


	//   ....[22]....
        /*010c*/ 	.word	0x00007de0


	//----- nvinfo : EIATTR_MAX_THREADS
	.align		4
.L_1679:
        /*0110*/ 	.byte	0x04, 0x05
        /*0112*/ 	.short	(.L_1681 - .L_1680)
.L_1680:
        /*0114*/ 	.word	0x00000080
        /*0118*/ 	.word	0x00000001
        /*011c*/ 	.word	0x00000001


	//----- nvinfo : EIATTR_CRS_STACK_SIZE
	.align		4
.L_1681:
        /*0120*/ 	.byte	0x04, 0x1e
        /*0122*/ 	.short	(.L_1683 - .L_1682)
.L_1682:
        /*0124*/ 	.word	0x00000000


	//----- nvinfo : EIATTR_CBANK_PARAM_SIZE
	.align		4
.L_1683:
        /*0128*/ 	.byte	0x03, 0x19
        /*012a*/ 	.short	0x002c


	//----- nvinfo : EIATTR_PARAM_CBANK
	.align		4
        /*012c*/ 	.byte	0x04, 0x0a
        /*012e*/ 	.short	(.L_1685 - .L_1684)
	.align		4
.L_1684:
        /*0130*/ 	.word	index@(.nv.constant0._ZN2at6native27unrolled_elementwise_kernelINS0_10AbsFunctorIaEESt5arrayIPcLm2EELi4E23TrivialOffsetCalculatorILi1EjES8_NS0_6memory12LoadWithCastILi1EEENS9_13StoreWithCastILi1EEEEEviT_T0_T2_T3_T4_T5_)
        /*0134*/ 	.short	0x0210
        /*0136*/ 	.short	0x002c


	//----- nvinfo : EIATTR_SW_WAR
	.align		4
.L_1685:
        /*0138*/ 	.byte	0x04, 0x36
        /*013a*/ 	.short	(.L_1687 - .L_1686)
.L_1686:
        /*013c*/ 	.word	0x00000008
.L_1687:


//--------------------- .nv.info._ZN2at6native18elementwise_kernelILi128ELi4EZNS0_22gpu_kernel_impl_nocastINS0_10AbsFunctorIaEEEEvRNS_18TensorIteratorBaseERKT_EUliE_EEviT1_ --------------------------
	.section	.nv.info._ZN2at6native18elementwise_kernelILi128ELi4EZNS0_22gpu_kernel_impl_nocastINS0_10AbsFunctorIaEEEEvRNS_18TensorIteratorBaseERKT_EUliE_EEviT1_,"",@"SHT_CUDA_INFO"
	.sectionflags	@""
	.align	4


	//----- nvinfo : EIATTR_CUDA_API_VERSION
	.align		4
        /*0000*/ 	.byte	0x04, 0x37
        /*0002*/ 	.short	(.L_1689 - .L_1688)
.L_1688:
        /*0004*/ 	.word	0x00000082


	//----- nvinfo : EIATTR_KPARAM_INFO
	.align		4
.L_1689:
        /*0008*/ 	.byte	0x04, 0x17
        /*000a*/ 	.short	(.L_1691 - .L_1690)
.L_1690:
        /*000c*/ 	.word	0x00000000
        /*0010*/ 	.short	0x0001
        /*0012*/ 	.short	0x0008
        /*0014*/ 	.byte	0x00, 0xf0, 0x61, 0x08


	//----- nvinfo : EIATTR_KPARAM_INFO
	.align		4
.L_1691:
        /*0018*/ 	.byte	0x04, 0x17
        /*001a*/ 	.short	(.L_1693 - .L_1692)
.L_1692:
        /*001c*/ 	.word	0x00000000
        /*0020*/ 	.short	0x0000
        /*0022*/ 	.short	0x0000
        /*0024*/ 	.byte	0x00, 0xf0, 0x11, 0x00


	//----- nvinfo : EIATTR_SPARSE_MMA_MASK
	.align		4
.L_1693:
        /*0028*/ 	.byte	0x03, 0x50
        /*002a*/ 	.short	0x0000


	//----- nvinfo : EIATTR_MAXREG_COUNT
	.align		4
        /*002c*/ 	.byte	0x03, 0x1b
        /*002e*/ 	.short	0x0080


	//----- nvinfo : EIATTR_MERCURY_ISA_VERSION
	.align		4
        /*0030*/ 	.byte	0x03, 0x5f
        /*0032*/ 	.short	0x0101


	//----- nvinfo : EIATTR_EXIT_INSTR_OFFSETS
	.align		4
        /*0034*/ 	.byte	0x04, 0x1c
        /*0036*/ 	.short	(.L_1695 - .L_1694)


	//   ....[0]....
.L_1694:
        /*0038*/ 	.word	0x00003b90


	//   ....[1]....
        /*003c*/ 	.word	0x00004f10


	//----- nvinfo : EIATTR_MAX_THREADS
	.align		4
.L_1695:
        /*0040*/ 	.byte	0x04, 0x05
        /*0042*/ 	.short	(.L_1697 - .L_1696)
.L_1696:
        /*0044*/ 	.word	0x00000080
        /*0048*/ 	.word	0x00000001
        /*004c*/ 	.word	0x00000001


	//----- nvinfo : EIATTR_CRS_STACK_SIZE
	.align		4
.L_1697:
        /*0050*/ 	.byte	0x04, 0x1e
        /*0052*/ 	.short	(.L_1699 - .L_1698)
.L_1698:
        /*0054*/ 	.word	0x00000000


	//----- nvinfo : EIATTR_CBANK_PARAM_SIZE
	.align		4
.L_1699:
        /*0058*/ 	.byte	0x03, 0x19
        /*005a*/ 	.short	0x0220


	//----- nvinfo : EIATTR_PARAM_CBANK
	.align		4
        /*005c*/ 	.byte	0x04, 0x0a
        /*005e*/ 	.short	(.L_1701 - .L_1700)
	.align		4
.L_1700:
        /*0060*/ 	.word	index@(.nv.constant0._ZN2at6native18elementwise_kernelILi128ELi4EZNS0_22gpu_kernel_impl_nocastINS0_10AbsFunctorIaEEEEvRNS_18TensorIteratorBaseERKT_EUliE_EEviT1_)
        /*0064*/ 	.short	0x0210
        /*0066*/ 	.short	0x0220


	//----- nvinfo : EIATTR_SW_WAR
	.align		4
.L_1701:
        /*0068*/ 	.byte	0x04, 0x36
        /*006a*/ 	.short	(.L_1703 - .L_1702)
.L_1702:
        /*006c*/ 	.word	0x00000008
.L_1703:


//--------------------- .nv.info._ZN2at6native27unrolled_elementwise_kernelINS0_10AbsFunctorIaEESt5arrayIPcLm2EELi4E23TrivialOffsetCalculatorILi1EjES8_NS0_6memory15LoadWithoutCastENS9_16StoreWithoutCastEEEviT_T0_T2_T3_T4_T5_ --------------------------
	.section	.nv.info._ZN2at6native27unrolled_elementwise_kernelINS0_10AbsFunctorIaEESt5arrayIPcLm2EELi4E23TrivialOffsetCalculatorILi1EjES8_NS0_6memory15LoadWithoutCastENS9_16StoreWithoutCastEEEviT_T0_T2_T3_T4_T5_,"",@"SHT_CUDA_INFO"
	.sectionflags	@""
	.align	4


	//----- nvinfo : EIATTR_CUDA_API_VERSION
	.align		4
        /*0000*/ 	.byte	0x04, 0x37
        /*0002*/ 	.short	(.L_1705 - .L_1704)
.L_1704:
        /*0004*/ 	.word	0x00000082


	//----- nvinfo : EIATTR_KPARAM_INFO
	.align		4
.L_1705:
        /*0008*/ 	.byte	0x04, 0x17
        /*000a*/ 	.short	(.L_1707 - .L_1706)
.L_1706:
        /*000c*/ 	.word	0x00000000
        /*0010*/ 	.short	0x0006
        /*0012*/ 	.short	0x001b
        /*0014*/ 	.byte	0x00, 0xf0, 0x05, 0x00


	//----- nvinfo : EIATTR_KPARAM_INFO
	.align		4
.L_1707:
        /*0018*/ 	.byte	0x04, 0x17
        /*001a*/ 	.short	(.L_1709 - .L_1708)
.L_1708:
        /*001c*/ 	.word	0x00000000
        /*0020*/ 	.short	0x0005
        /*0022*/ 	.short	0x001a
        /*0024*/ 	.byte	0x00, 0xf0, 0x05, 0x00


	//----- nvinfo : EIATTR_KPARAM_INFO
	.align		4
.L_1709:
        /*0028*/ 	.byte	0x04, 0x17
        /*002a*/ 	.short	(.L_1711 - .L_1710)
.L_1710:
        /*002c*/ 	.word	0x00000000
        /*0030*/ 	.short	0x0004
        /*0032*/ 	.short	0x0019
        /*0034*/ 	.byte	0x00, 0xf0, 0x05, 0x00


	//----- nvinfo : EIATTR_KPARAM_INFO
	.align		4
.L_1711:
        /*0038*/ 	.byte	0x04, 0x17
        /*003a*/ 	.short	(.L_1713 - .L_1712)
.L_1712:
        /*003c*/ 	.word	0x00000000
        /*0040*/ 	.short	0x0003
        /*0042*/ 	.short	0x0018
        /*0044*/ 	.byte	0x00, 0xf0, 0x05, 0x00


	//----- nvinfo : EIATTR_KPARAM_INFO
	.align		4
.L_1713:
        /*0048*/ 	.byte	0x04, 0x17
        /*004a*/ 	.short	(.L_1715 - .L_1714)
.L_1714:
        /*004c*/ 	.word	0x00000000
        /*0050*/ 	.short	0x0002
        /*0052*/ 	.short	0x0008
        /*0054*/ 	.byte	0x00, 0xf0, 0x41, 0x00


	//----- nvinfo : EIATTR_KPARAM_INFO
	.align		4
.L_1715:
        /*0058*/ 	.byte	0x04, 0x17
        /*005a*/ 	.short	(.L_1717 - .L_1716)
.L_1716:
        /*005c*/ 	.word	0x00000000
        /*0060*/ 	.short	0x0001
        /*0062*/ 	.short	0x0004
        /*0064*/ 	.byte	0x00, 0xf0, 0x05, 0x00


	//----- nvinfo : EIATTR_KPARAM_INFO
	.align		4
.L_1717:
        /*0068*/ 	.byte	0x04, 0x17
        /*006a*/ 	.short	(.L_1719 - .L_1718)
.L_1718:
        /*006c*/ 	.word	0x00000000
        /*0070*/ 	.short	0x0000
        /*0072*/ 	.short	0x0000
        /*0074*/ 	.byte	0x00, 0xf0, 0x11, 0x00


	//----- nvinfo : EIATTR_SPARSE_MMA_MASK
	.align		4
.L_1719:
        /*0078*/ 	.byte	0x03, 0x50
        /*007a*/ 	.short	0x0000


	//----- nvinfo : EIATTR_MAXREG_COUNT
	.align		4
        /*007c*/ 	.byte	0x03, 0x1b
        /*007e*/ 	.short	0x00ff


	//----- nvinfo : EIATTR_MERCURY_ISA_VERSION
	.align		4
        /*0080*/ 	.byte	0x03, 0x5f
        /*0082*/ 	.short	0x0101


	//----- nvinfo : EIATTR_EXIT_INSTR_OFFSETS
	.align		4
        /*0084*/ 	.byte	0x04, 0x1c
        /*0086*/ 	.short	(.L_1721 - .L_1720)


	//   ....[0]....
.L_1720:
        /*0088*/ 	.word	0x000003f0


	//   ....[1]....
        /*008c*/ 	.word	0x00000460


	//----- nvinfo : EIATTR_MAX_THREADS
	.align		4
.L_1721:
        /*0090*/ 	.byte	0x04, 0x05
        /*0092*/ 	.short	(.L_1723 - .L_1722)
.L_1722:
        /*0094*/ 	.word	0x00000080
        /*0098*/ 	.word	0x00000001
        /*009c*/ 	.word	0x00000001


	//----- nvinfo : EIATTR_CRS_STACK_SIZE
	.align		4
.L_1723:
        /*00a0*/ 	.byte	0x04, 0x1e
        /*00a2*/ 	.short	(.L_1725 - .L_1724)
.L_1724:
        /*00a4*/ 	.word	0x00000000


	//----- nvinfo : EIATTR_CBANK_PARAM_SIZE
	.align		4
.L_1725:
        /*00a8*/ 	.byte	0x03, 0x19
        /*00aa*/ 	.short	0x001c


	//----- nvinfo : EIATTR_PARAM_CBANK
	.align		4
        /*00ac*/ 	.byte	0x04, 0x0a
        /*00ae*/ 	.short	(.L_1727 - .L_1726)
	.align		4
.L_1726:
        /*00b0*/ 	.word	index@(.nv.constant0._ZN2at6native27unrolled_elementwise_kernelINS0_10AbsFunctorIaEESt5arrayIPcLm2EELi4E23TrivialOffsetCalculatorILi1EjES8_NS0_6memory15LoadWithoutCastENS9_16StoreWithoutCastEEEviT_T0_T2_T3_T4_T5_)
        /*00b4*/ 	.short	0x0210
        /*00b6*/ 	.short	0x001c


	//----- nvinfo : EIATTR_SW_WAR
	.align		4
.L_1727:
        /*00b8*/ 	.byte	0x04, 0x36
        /*00ba*/ 	.short	(.L_1729 - .L_1728)
.L_1728:
        /*00bc*/ 	.word	0x00000008
.L_1729:


//--------------------- .nv.info._ZN2at6native29vectorized_elementwise_kernelILi2ENS0_10AbsFunctorIaEESt5arrayIPcLm2EEEEviT0_T1_ --------------------------
	.section	.nv.info._ZN2at6native29vectorized_elementwise_kernelILi2ENS0_10AbsFunctorIaEESt5arrayIPcLm2EEEEviT0_T1_,"",@"SHT_CUDA_INFO"
	.sectionflags	@""
	.align	4


	//----- nvinfo : EIATTR_CUDA_API_VERSION
	.align		4
        /*0000*/ 	.byte	0x04, 0x37
        /*0002*/ 	.short	(.L_1731 - .L_1730)
.L_1730:
        /*0004*/ 	.word	0x00000082


	//----- nvinfo : EIATTR_KPARAM_INFO
	.align		4
.L_1731:
        /*0008*/ 	.byte	0x04, 0x17
        /*000a*/ 	.short	(.L_1733 - .L_1732)
.L_1732:
        /*000c*/ 	.word	0x00000000
        /*0010*/ 	.short	0x0002
        /*0012*/ 	.short	0x0008
        /*0014*/ 	.byte	0x00, 0xf0, 0x41, 0x00


	//----- nvinfo : EIATTR_KPARAM_INFO
	.align		4
.L_1733:
        /*0018*/ 	.byte	0x04, 0x17
        /*001a*/ 	.short	(.L_1735 - .L_1734)
.L_1734:
        /*001c*/ 	.word	0x00000000
        /*0020*/ 	.short	0x0001
        /*0022*/ 	.short	0x0004
        /*0024*/ 	.byte	0x00, 0xf0, 0x05, 0x00


	//----- nvinfo : EIATTR_KPARAM_INFO
	.align		4
.L_1735:
        /*0028*/ 	.byte	0x04, 0x17
        /*002a*/ 	.short	(.L_1737 - .L_1736)
.L_1736:
        /*002c*/ 	.word	0x00000000
        /*0030*/ 	.short	0x0000
        /*0032*/ 	.short	0x0000
        /*0034*/ 	.byte	0x00, 0xf0, 0x11, 0x00


	//----- nvinfo : EIATTR_SPARSE_MMA_MASK
	.align		4
.L_1737:
        /*0038*/ 	.byte	0x03, 0x50
        /*003a*/ 	.short	0x0000


	//----- nvinfo : EIATTR_MAXREG_COUNT
	.align		4
        /*003c*/ 	.byte	0x03, 0x1b
        /*003e*/ 	.short	0x00ff


	//----- nvinfo : EIATTR_MERCURY_ISA_VERSION
	.align		4
        /*0040*/ 	.byte	0x03, 0x5f
        /*0042*/ 	.short	0x0101


	//----- nvinfo : EIATTR_EXIT_INSTR_OFFSETS
	.align		4
        /*0044*/ 	.byte	0x04, 0x1c
        /*0046*/ 	.short	(.L_1739 - .L_1738)


	//   ....[0]....
.L_1738:
        /*0048*/ 	.word	0x00000470


	//   ....[1]....
        /*004c*/ 	.word	0x00000cb0


	//   ....[2]....
        /*0050*/ 	.word	0x00000d20


	//----- nvinfo : EIATTR_MAX_THREADS
	.align		4
.L_1739:
        /*0054*/ 	.byte	0x04, 0x05
        /*0056*/ 	.short	(.L_1741 - .L_1740)
.L_1740:
        /*0058*/ 	.word	0x00000080
        /*005c*/ 	.word	0x00000001
        /*0060*/ 	.word	0x00000001


	//----- nvinfo : EIATTR_CRS_STACK_SIZE
	.align		4
.L_1741:
        /*0064*/ 	.byte	0x04, 0x1e
        /*0066*/ 	.short	(.L_1743 - .L_1742)
.L_1742:
        /*0068*/ 	.word	0x00000000


	//----- nvinfo : EIATTR_CBANK_PARAM_SIZE
	.align		4
.L_1743:
        /*006c*/ 	.byte	0x03, 0x19
        /*006e*/ 	.short	0x0018


	//----- nvinfo : EIATTR_PARAM_CBANK
	.align		4
        /*0070*/ 	.byte	0x04, 0x0a
        /*0072*/ 	.short	(.L_1745 - .L_1744)
	.align		4
.L_1744:
        /*0074*/ 	.word	index@(.nv.constant0._ZN2at6native29vectorized_elementwise_kernelILi2ENS0_10AbsFunctorIaEESt5arrayIPcLm2EEEEviT0_T1_)
        /*0078*/ 	.short	0x0210
        /*007a*/ 	.short	0x0018


	//----- nvinfo : EIATTR_SW_WAR
	.align		4
.L_1745:
        /*007c*/ 	.byte	0x04, 0x36
        /*007e*/ 	.short	(.L_1747 - .L_1746)
.L_1746:
        /*0080*/ 	.word	0x00000008
.L_1747:


//--------------------- .nv.info._ZN2at6native29vectorized_elementwise_kernelILi4ENS0_10AbsFunctorIaEESt5arrayIPcLm2EEEEviT0_T1_ --------------------------
	.section	.nv.info._ZN2at6native29vectorized_elementwise_kernelILi4ENS0_10AbsFunctorIaEESt5arrayIPcLm2EEEEviT0_T1_,"",@"SHT_CUDA_INFO"
	.sectionflags	@""
	.align	4


	//----- nvinfo : EIATTR_CUDA_API_VERSION
	.align		4
        /*0000*/ 	.byte	0x04, 0x37
        /*0002*/ 	.short	(.L_1749 - .L_1748)
.L_1748:
        /*0004*/ 	.word	0x00000082


	//----- nvinfo : EIATTR_KPARAM_INFO
	.align		4
.L_1749:
        /*0008*/ 	.byte	0x04, 0x17
        /*000a*/ 	.short	(.L_1751 - .L_1750)
.L_1750:
        /*000c*/ 	.word	0x00000000
        /*0010*/ 	.short	0x0002
        /*0012*/ 	.short	0x0008
        /*0014*/ 	.byte	0x00, 0xf0, 0x41, 0x00


	//----- nvinfo : EIATTR_KPARAM_INFO
	.align		4
.L_1751:
        /*0018*/ 	.byte	0x04, 0x17
        /*001a*/ 	.short	(.L_1753 - .L_1752)
.L_1752:
        /*001c*/ 	.word	0x00000000
        /*0020*/ 	.short	0x0001
        /*0022*/ 	.short	0x0004
        /*0024*/ 	.byte	0x00, 0xf0, 0x05, 0x00


	//----- nvinfo : EIATTR_KPARAM_INFO
	.align		4
.L_1753:
        /*0028*/ 	.byte	0x04, 0x17
        /*002a*/ 	.short	(.L_1755 - .L_1754)
.L_1754:
        /*002c*/ 	.word	0x00000000
        /*0030*/ 	.short	0x0000
        /*0032*/ 	.short	0x0000
        /*0034*/ 	.byte	0x00, 0xf0, 0x11, 0x00


	//----- nvinfo : EIATTR_SPARSE_MMA_MASK
	.align		4
.L_1755:
        /*0038*/ 	.byte	0x03, 0x50
        /*003a*/ 	.short	0x0000


	//----- nvinfo : EIATTR_MAXREG_COUNT
	.align		4
        /*003c*/ 	.byte	0x03, 0x1b
        /*003e*/ 	.short	0x00ff


	//----- nvinfo : EIATTR_MERCURY_ISA_VERSION
	.align		4
        /*0040*/ 	.byte	0x03, 0x5f
        /*0042*/ 	.short	0x0101


	//----- nvinfo : EIATTR_EXIT_INSTR_OFFSETS
	.align		4
        /*0044*/ 	.byte	0x04, 0x1c
        /*0046*/ 	.short	(.L_1757 - .L_1756)


	//   ....[0]....
.L_1756:
        /*0048*/ 	.word	0x00000410


	//   ....[1]....
        /*004c*/ 	.word	0x00000c50


	//   ....[2]....
        /*0050*/ 	.word	0x00000cc0


	//----- nvinfo : EIATTR_MAX_THREADS
	.align		4
.L_1757:
        /*0054*/ 	.byte	0x04, 0x05
        /*0056*/ 	.short	(.L_1759 - .L_1758)
.L_1758:
        /*0058*/ 	.word	0x00000080
        /*005c*/ 	.word	0x00000001
        /*0060*/ 	.word	0x00000001


	//----- nvinfo : EIATTR_CRS_STACK_SIZE
	.align		4
.L_1759:
        /*0064*/ 	.byte	0x04, 0x1e
        /*0066*/ 	.short	(.L_1761 - .L_1760)
.L_1760:
        /*0068*/ 	.word	0x00000000


	//----- nvinfo : EIATTR_CBANK_PARAM_SIZE
	.align		4
.L_1761:
        /*006c*/ 	.byte	0x03, 0x19
        /*006e*/ 	.short	0x0018


	//----- nvinfo : EIATTR_PARAM_CBANK
	.align		4
        /*0070*/ 	.byte	0x04, 0x0a
        /*0072*/ 	.short	(.L_1763 - .L_1762)
	.align		4
.L_1762:
        /*0074*/ 	.word	index@(.nv.constant0._ZN2at6native29vectorized_elementwise_kernelILi4ENS0_10AbsFunctorIaEESt5arrayIPcLm2EEEEviT0_T1_)
        /*0078*/ 	.short	0x0210
        /*007a*/ 	.short	0x0018


	//----- nvinfo : EIATTR_SW_WAR
	.align		4
.L_1763:
        /*007c*/ 	.byte	0x04, 0x36
        /*007e*/ 	.short	(.L_1765 - .L_1764)
.L_1764:
        /*0080*/ 	.word	0x00000008
.L_1765:


//--------------------- .nv.info._ZN2at6native29vectorized_elementwise_kernelILi8ENS0_10AbsFunctorIaEESt5arrayIPcLm2EEEEviT0_T1_ --------------------------
	.section	.nv.info._ZN2at6native29vectorized_elementwise_kernelILi8ENS0_10AbsFunctorIaEESt5arrayIPcLm2EEEEviT0_T1_,"",@"SHT_CUDA_INFO"
	.sectionflags	@""
	.align	4


	//----- nvinfo : EIATTR_CUDA_API_VERSION
	.align		4
        /*0000*/ 	.byte	0x04, 0x37
        /*0002*/ 	.short	(.L_1767 - .L_1766)
.L_1766:
        /*0004*/ 	.word	0x00000082


	//----- nvinfo : EIATTR_KPARAM_INFO
	.align		4
.L_1767:
        /*0008*/ 	.byte	0x04, 0x17
        /*000a*/ 	.short	(.L_1769 - .L_1768)
.L_1768:
        /*000c*/ 	.word	0x00000000
        /*0010*/ 	.short	0x0002
        /*0012*/ 	.short	0x0008
        /*0014*/ 	.byte	0x00, 0xf0, 0x41, 0x00


	//----- nvinfo : EIATTR_KPARAM_INFO
	.align		4
.L_1769:
        /*0018*/ 	.byte	0x04, 0x17
        /*001a*/ 	.short	(.L_1771 - .L_1770)
.L_1770:
        /*001c*/ 	.word	0x00000000
        /*0020*/ 	.short	0x0001
        /*0022*/ 	.short	0x0004
        /*0024*/ 	.byte	0x00, 0xf0, 0x05, 0x00


	//----- nvinfo : EIATTR_KPARAM_INFO
	.align		4
.L_1771:
        /*0028*/ 	.byte	0x04, 0x17
        /*002a*/ 	.short	(.L_1773 - .L_1772)
.L_1772:
        /*002c*/ 	.word	0x00000000
        /*0030*/ 	.short	0x0000
        /*0032*/ 	.short	0x0000
        /*0034*/ 	.byte	0x00, 0xf0, 0x11, 0x00


	//----- nvinfo : EIATTR_SPARSE_MMA_MASK
	.align		4
.L_1773:
        /*0038*/ 	.byte	0x03, 0x50
        /*003a*/ 	.short	0x0000


	//----- nvinfo : EIATTR_MAXREG_COUNT
	.align		4
        /*003c*/ 	.byte	0x03, 0x1b
        /*003e*/ 	.short	0x00ff


	//----- nvinfo : EIATTR_MERCURY_ISA_VERSION
	.align		4
        /*0040*/ 	.byte	0x03, 0x5f
        /*0042*/ 	.short	0x0101


	//----- nvinfo : EIATTR_EXIT_INSTR_OFFSETS
	.align		4
        /*0044*/ 	.byte	0x04, 0x1c
        /*0046*/ 	.short	(.L_1775 - .L_1774)


	//   ....[0]....
.L_1774:
        /*0048*/ 	.word	0x00000490


	//   ....[1]....
        /*004c*/ 	.word	0x00000cd0


	//   ....[2]....
        /*0050*/ 	.word	0x00000d40


	//----- nvinfo : EIATTR_MAX_THREADS
	.align		4
.L_1775:
        /*0054*/ 	.byte	0x04, 0x05
        /*0056*/ 	.short	(.L_1777 - .L_1776)
.L_1776:
        /*0058*/ 	.word	0x00000080
        /*005c*/ 	.word	0x00000001
        /*0060*/ 	.word	0x00000001


	//----- nvinfo : EIATTR_CRS_STACK_SIZE
	.align		4
.L_1777:
        /*0064*/ 	.byte	0x04, 0x1e
        /*0066*/ 	.short	(.L_1779 - .L_1778)
.L_1778:
        /*0068*/ 	.word	0x00000000


	//----- nvinfo : EIATTR_CBANK_PARAM_SIZE
	.align		4
.L_1779:
        /*006c*/ 	.byte	0x03, 0x19
        /*006e*/ 	.short	0x0018


	//----- nvinfo : EIATTR_PARAM_CBANK
	.align		4
        /*0070*/ 	.byte	0x04, 0x0a
        /*0072*/ 	.short	(.L_1781 - .L_1780)
	.align		4
.L_1780:
        /*0074*/ 	.word	index@(.nv.constant0._ZN2at6native29vectorized_elementwise_kernelILi8ENS0_10AbsFunctorIaEESt5arrayIPcLm2EEEEviT0_T1_)
        /*0078*/ 	.short	0x0210
        /*007a*/ 	.short	0x0018


	//----- nvinfo : EIATTR_SW_WAR
	.align		4
.L_1781:
        /*007c*/ 	.byte	0x04, 0x36
        /*007e*/ 	.short	(.L_1783 - .L_1782)
.L_1782:
        /*0080*/ 	.word	0x00000008
.L_1783:


//--------------------- .nv.info._ZN2at6native18elementwise_kernelILi128ELi4EZNS0_15gpu_kernel_implINS0_10AbsFunctorIhEEEEvRNS_18TensorIteratorBaseERKT_EUliE_EEviT1_ --------------------------
	.section	.nv.info._ZN2at6native18elementwise_kernelILi128ELi4EZNS0_15gpu_kernel_implINS0_10AbsFunctorIhEEEEvRNS_18TensorIteratorBaseERKT_EUliE_EEviT1_,"",@"SHT_CUDA_INFO"
	.sectionflags	@""
	.align	4


	//----- nvinfo : EIATTR_CUDA_API_VERSION
	.align		4
        /*0000*/ 	.byte	0x04, 0x37
        /*0002*/ 	.short	(.L_1785 - .L_1784)
.L_1784:
        /*0004*/ 	.word	0x00000082


	//----- nvinfo : EIATTR_KPARAM_INFO
	.align		4
.L_1785:
        /*0008*/ 	.byte	0x04, 0x17
        /*000a*/ 	.short	(.L_1787 - .L_1786)
.L_1786:
        /*000c*/ 	.word	0x00000000
        /*0010*/ 	.short	0x0001
        /*0012*/ 	.short	0x0008
        /*0014*/ 	.byte	0x00, 0xf0, 0x61, 0x08


	//----- nvinfo : EIATTR_KPARAM_INFO
	.align		4
.L_1787:
        /*0018*/ 	.byte	0x04, 0x17
        /*001a*/ 	.short	(.L_1789 - .L_1788)
.L_1788:
        /*001c*/ 	.word	0x00000000
        /*0020*/ 	.short	0x0000
        /*0022*/ 	.short	0x0000
        /*0024*/ 	.byte	0x00, 0xf0, 0x11, 0x00


	//----- nvinfo : EIATTR_SPARSE_MMA_MASK
	.align		4
.L_1789:
        /*0028*/ 	.byte	0x03, 0x50
        /*002a*/ 	.short	0x0000


	//----- nvinfo : EIATTR_MAXREG_COUNT
	.align		4
        /*002c*/ 	.byte	0x03, 0x1b
        /*002e*/ 	.short	0x0080


	//----- nvinfo : EIATTR_EXTERNS
	.align		4
        /*0030*/ 	.byte	0x04, 0x0f
        /*0032*/ 	.short	(.L_1791 - .L_1790)


	//   ....[0]....
	.align		4
.L_1790:
        /*0034*/ 	.word	index@(__assertfail)


	//----- nvinfo : EIATTR_MERCURY_ISA_VERSION
	.align		4
.L_1791:
        /*0038*/ 	.byte	0x03, 0x5f
        /*003a*/ 	.short	0x0101


	//----- nvinfo : EIATTR_SYSCALL_OFFSETS
	.align		4
        /*003c*/ 	.byte	0x04, 0x46
        /*003e*/ 	.short	(.L_1793 - .L_1792)


	//   ....[0]....
.L_1792:
        /*0040*/ 	.word	0x00002220


	//   ....[1]....
        /*0044*/ 	.word	0x00003160


	//   ....[2]....
        /*0048*/ 	.word	0x000053d0


	//   ....[3]....
        /*004c*/ 	.word	0x00006310


	//   ....[4]....
        /*0050*/ 	.word	0x00008570


	//   ....[5]....
        /*0054*/ 	.word	0x000094b0


	//   ....[6]....
        /*0058*/ 	.word	0x0000b700


	//   ....[7]....
        /*005c*/ 	.word	0x0000c640


	//----- nvinfo : EIATTR_EXIT_INSTR_OFFSETS
	.align		4
.L_1793:
        /*0060*/ 	.byte	0x04, 0x1c
        /*0062*/ 	.short	(.L_1795 - .L_1794)


	//   ....[0]....
.L_1794:
        /*0064*/ 	.word	0x00009570


	//   ....[1]....
        /*0068*/ 	.word	0x0000b830


	//   ....[2]....
        /*006c*/ 	.word	0x0000b850


	//   ....[3]....
        /*0070*/ 	.word	0x0000b8f0


	//   ....[4]....
        /*0074*/ 	.word	0x0000b920


	//   ....[5]....
        /*0078*/ 	.word	0x0000b950


	//   ....[6]....
        /*007c*/ 	.word	0x0000b9f0


	//   ....[7]....
        /*0080*/ 	.word	0x0000ba40


	//   ....[8]....
        /*0084*/ 	.word	0x0000baf0


	//   ....[9]....
        /*0088*/ 	.word	0x0000bb50


	//   ....[10]....
        /*008c*/ 	.word	0x0000bb90


	//   ....[11]....
        /*0090*/ 	.word	0x0000bc50


	//   ....[12]....
        /*0094*/ 	.word	0x0000bca0


	//   ....[13]....
        /*0098*/ 	.word	0x0000be40


	//   ....[14]....
        /*009c*/ 	.word	0x0000bfb0


	//   ....[15]....
        /*00a0*/ 	.word	0x0000c000


	//   ....[16]....
        /*00a4*/ 	.word	0x0000c0b0


	//   ....[17]....
        /*00a8*/ 	.word	0x0000c240


	//   ....[18]....
        /*00ac*/ 	.word	0x0000c3d0


	//   ....[19]....
        /*00b0*/ 	.word	0x0000c540


	//   ....[20]....
        /*00b4*/ 	.word	0x0000c650


	//   ....[21]....
        /*00b8*/ 	.word	0x0000c690


	//   ....[22]....
        /*00bc*/ 	.word	0x0000c6c0


	//----- nvinfo : EIATTR_MAX_THREADS
	.align		4
.L_1795:
        /*00c0*/ 	.byte	0x04, 0x05
        /*00c2*/ 	.short	(.L_1797 - .L_1796)
.L_1796:
        /*00c4*/ 	.word	0x00000080
        /*00c8*/ 	.word	0x00000001
        /*00cc*/ 	.word	0x00000001


	//----- nvinfo : EIATTR_CRS_STACK_SIZE
	.align		4
.L_1797:
        /*00d0*/ 	.byte	0x04, 0x1e
        /*00d2*/ 	.short	(.L_1799 - .L_1798)
.L_1798:
        /*00d4*/ 	.word	0x00000000


	//----- nvinfo : EIATTR_CBANK_PARAM_SIZE
	.align		4
.L_1799:
        /*00d8*/ 	.byte	0x03, 0x19
        /*00da*/ 	.short	0x0220


	//----- nvinfo : EIATTR_PARAM_CBANK
	.align		4
        /*00dc*/ 	.byte	0x04, 0x0a
        /*00de*/ 	.short	(.L_1801 - .L_1800)
	.align		4
.L_1800:
        /*00e0*/ 	.word	index@(.nv.constant0._ZN2at6native18elementwise_kernelILi128ELi4EZNS0_15gpu_kernel_implINS0_10AbsFunctorIhEEEEvRNS_18TensorIteratorBaseERKT_EUliE_EEviT1_)
        /*00e4*/ 	.short	0x0210
        /*00e6*/ 	.short	0x0220


	//----- nvinfo : EIATTR_SW_WAR
	.align		4
.L_1801:
        /*00e8*/ 	.byte	0x04, 0x36
        /*00ea*/ 	.short	(.L_1803 - .L_1802)
.L_1802:
        /*00ec*/ 	.word	0x00000008
.L_1803:


//--------------------- .nv.info._ZN2at6native27unrolled_elementwise_kernelINS0_10AbsFunctorIhEESt5arrayIPcLm2EELi4E23TrivialOffsetCalculatorILi1EjES8_NS0_6memory12LoadWithCastILi1EEENS9_13StoreWithCastILi1EEEEEviT_T0_T2_T3_T4_T5_ --------------------------
	.section	.nv.info._ZN2at6native27unrolled_elementwise_kernelINS0_10AbsFunctorIhEESt5arrayIPcLm2EELi4E23TrivialOffsetCalculatorILi1EjES8_NS0_6memory12LoadWithCastILi1EEENS9_13StoreWithCastILi1EEEEEviT_T0_T2_T3_T4_T5_,"",@"SHT_CUDA_INFO"
	.sectionflags	@""
	.align	4


	//----- nvinfo : EIATTR_CUDA_API_VERSION
	.align		4
        /*0000*/ 	.byte	0x04, 0x37
        /*0002*/ 	.short	(.L_1805 - .L_1804)
.L_1804:
        /*0004*/ 	.word	0x00000082


	//----- nvinfo : EIATTR_KPARAM_INFO
	.align		4
.L_1805:
        /*0008*/ 	.byte	0x04, 0x17
        /*000a*/ 	.short	(.L_1807 - .L_1806)
.L_1806:
        /*000c*/ 	.word	0x00000000
        /*0010*/ 	.short	0x0006
        /*0012*/ 	.short	0x0024
        /*0014*/ 	.byte	0x00, 0xf0, 0x21, 0x00


	//----- nvinfo : EIATTR_KPARAM_INFO
	.align		4
.L_1807:
        /*0018*/ 	.byte	0x04, 0x17
        /*001a*/ 	.short	(.L_1809 - .L_1808)
.L_1808:
        /*001c*/ 	.word	0x00000000
        /*0020*/ 	.short	0x0005
        /*0022*/ 	.short	0x001c
        /*0024*/ 	.byte	0x00, 0xf0, 0x21, 0x00


	//----- nvinfo : EIATTR_KPARAM_INFO
	.align		4
.L_1809:
        /*0028*/ 	.byte	0x04, 0x17
        /*002a*/ 	.short	(.L_1811 - .L_1810)
.L_1810:
        /*002c*/ 	.word	0x00000000
        /*0030*/ 	.short	0x0004
        /*0032*/ 	.short	0x0019
        /*0034*/ 	.byte	0x00, 0xf0, 0x05, 0x00


	//----- nvinfo : EIATTR_KPARAM_INFO
	.align		4
.L_1811:
        /*0038*/ 	.byte	0x04, 0x17
        /*003a*/ 	.short	(.L_1813 - .L_1812)
.L_1812:
        /*003c*/ 	.word	0x00000000
        /*0040*/ 	.short	0x0003
        /*0042*/ 	.short	0x0018
        /*0044*/ 	.byte	0x00, 0xf0, 0x05, 0x00


	//----- nvinfo : EIATTR_KPARAM_INFO
	.align		4
.L_1813:
        /*0048*/ 	.byte	0x04, 0x17
        /*004a*/ 	.short	(.L_1815 - .L_1814)
.L_1814:
        /*004c*/ 	.word	0x00000000
        /*0050*/ 	.short	0x0002
        /*0052*/ 	.short	0x0008
        /*0054*/ 	.byte	0x00, 0xf0, 0x41, 0x00


	//----- nvinfo : EIATTR_KPARAM_INFO
	.align		4
.L_1815:
        /*0058*/ 	.byte	0x04, 0x17
        /*005a*/ 	.short	(.L_1817 - .L_1816)
.L_1816:
        /*005c*/ 	.word	0x00000000
        /*0060*/ 	.short	0x0001
        /*0062*/ 	.short	0x0004
        /*0064*/ 	.byte	0x00, 0xf0, 0x05, 0x00


	//----- nvinfo : EIATTR_KPARAM_INFO
	.align		4
.L_1817:
        /*0068*/ 	.byte	0x04, 0x17
        /*006a*/ 	.short	(.L_1819 - .L_1818)
.L_1818:
        /*006c*/ 	.word	0x00000000
        /*0070*/ 	.short	0x0000
        /*0072*/ 	.short	0x0000
        /*0074*/ 	.byte	0x00, 0xf0, 0x11, 0x00


	//----- nvinfo : EIATTR_SPARSE_MMA_MASK
	.align		4
.L_1819:
        /*0078*/ 	.byte	0x03, 0x50
        /*007a*/ 	.short	0x0000


	//----- nvinfo : EIATTR_MAXREG_COUNT
	.align		4
        /*007c*/ 	.byte	0x03, 0x1b
        /*007e*/ 	.short	0x00ff


	//----- nvinfo : EIATTR_EXTERNS
	.align		4
        /*0080*/ 	.byte	0x04, 0x0f
        /*0082*/ 	.short	(.L_1821 - .L_1820)


	//   ....[0]....
	.align		4
.L_1820:
        /*0084*/ 	.word	index@(__assertfail)


	//----- nvinfo : EIATTR_MERCURY_ISA_VERSION
	.align		4
.L_1821:
        /*0088*/ 	.byte	0x03, 0x5f
        /*008a*/ 	.short	0x0101


	//----- nvinfo : EIATTR_SYSCALL_OFFSETS
	.align		4
        /*008c*/ 	.byte	0x04, 0x46
        /*008e*/ 	.short	(.L_1823 - .L_1822)


	//   ....[0]....
.L_1822:
        /*0090*/ 	.word	0x00000f50


	//   ....[1]....
        /*0094*/ 	.word	0x00001ea0


	//   ....[2]....
        /*0098*/ 	.word	0x00002e00


	//   ....[3]....
        /*009c*/ 	.word	0x00003d30


	//   ....[4]....
        /*00a0*/ 	.word	0x00004d30


	//   ....[5]....
        /*00a4*/ 	.word	0x00005d30


	//   ....[6]....
        /*00a8*/ 	.word	0x00006d20


	//   ....[7]....
        /*00ac*/ 	.word	0x00007d10


	//----- nvinfo : EIATTR_EXIT_INSTR_OFFSETS
	.align		4
.L_1823:
        /*00b0*/ 	.byte	0x04, 0x1c
        /*00b2*/ 	.short	(.L_1825 - .L_1824)


	//   ....[0]....
.L_1824:
        /*00b4*/ 	.word	0x00006dd0


	//   ....[1]....
        /*00b8*/ 	.word	0x00006f00


	//   ....[2]....
        /*00bc*/ 	.word	0x00006f20


	//   ....[3]....
        /*00c0*/ 	.word	0x00006fc0


	//   ....[4]....
        /*00c4*/ 	.word	0x00006ff0


	//   ....[5]....
        /*00c8*/ 	.word	0x00007020


	//   ....[6]....
        /*00cc*/ 	.word	0x000070c0


	//   ....[7]....
        /*00d0*/ 	.word	0x00007110


	//   ....[8]....
        /*00d4*/ 	.word	0x000071c0


	//   ....[9]....
        /*00d8*/ 	.word	0x00007220


	//   ....[10]....
        /*00dc*/ 	.word	0x00007260


	//   ....[11]....
        /*00e0*/ 	.word	0x00007320


	//   ....[12]....
        /*00e4*/ 	.word	0x00007370


	//   ....[13]....
        /*00e8*/ 	.word	0x00007510


	//   ....[14]....
        /*00ec*/ 	.word	0x00007680


	//   ....[15]....
        /*00f0*/ 	.word	0x000076d0


	//   ....[16]....
        /*00f4*/ 	.word	0x00007780


	//   ....[17]....
        /*00f8*/ 	.word	0x00007910


	//   ....[18]....
        /*00fc*/ 	.word	0x00007aa0


	//   ....[19]....
        /*0100*/ 	.word	0x00007c10


	//   ....[20]....
        /*0104*/ 	.word	0x00007d20


	//   ....[21]....
        /*0108*/ 	.word	0x00007d60


	//   ....[22]....
        /*010c*/ 	.word	0x00007d90


	//----- nvinfo : EIATTR_MAX_THREADS
	.align		4
.L_1825:
        /*0110*/ 	.byte	0x04, 0x05
        /*0112*/ 	.short	(.L_1827 - .L_1826)
.L_1826:
        /*0114*/ 	.word	0x00000080
        /*0118*/ 	.word	0x00000001
        /*011c*/ 	.word	0x00000001


	//----- nvinfo : EIATTR_CRS_STACK_SIZE
	.align		4
.L_1827:
        /*0120*/ 	.byte	0x04, 0x1e
        /*0122*/ 	.short	(.L_1829 - .L_1828)
.L_1828:
        /*0124*/ 	.word	0x00000000


	//----- nvinfo : EIATTR_CBANK_PARAM_SIZE
	.align		4
.L_1829:
        /*0128*/ 	.byte	0x03, 0x19
        /*012a*/ 	.short	0x002c


	//----- nvinfo : EIATTR_PARAM_CBANK
	.align		4
        /*012c*/ 	.byte	0x04, 0x0a
        /*012e*/ 	.short	(.L_1831 - .L_1830)
	.align		4
.L_1830:
        /*0130*/ 	.word	index@(.nv.constant0._ZN2at6native27unrolled_elementwise_kernelINS0_10AbsFunctorIhEESt5arrayIPcLm2EELi4E23TrivialOffsetCalculatorILi1EjES8_NS0_6memory12LoadWithCastILi1EEENS9_13StoreWithCastILi1EEEEEviT_T0_T2_T3_T4_T5_)
        /*0134*/ 	.short	0x0210
        /*0136*/ 	.short	0x002c


	//----- nvinfo : EIATTR_SW_WAR
	.align		4
.L_1831:
        /*0138*/ 	.byte	0x04, 0x36
        /*013a*/ 	.short	(.L_1833 - .L_1832)
.L_1832:
        /*013c*/ 	.word	0x00000008
.L_1833:


//--------------------- .nv.info._ZN2at6native18elementwise_kernelILi128ELi4EZNS0_22gpu_kernel_impl_nocastINS0_10AbsFunctorIhEEEEvRNS_18TensorIteratorBaseERKT_EUliE_EEviT1_ --------------------------
	.section	.nv.info._ZN2at6native18elementwise_kernelILi128ELi4EZNS0_22gpu_kernel_impl_nocastINS0_10AbsFunctorIhEEEEvRNS_18TensorIteratorBaseERKT_EUliE_EEviT1_,"",@"SHT_CUDA_INFO"
	.sectionflags	@""
	.align	4


	//----- nvinfo : EIATTR_CUDA_API_VERSION
	.align		4
        /*0000*/ 	.byte	0x04, 0x37
        /*0002*/ 	.short	(.L_1835 - .L_1834)
.L_1834:
        /*0004*/ 	.word	0x00000082


	//----- nvinfo : EIATTR_KPARAM_INFO
	.align		4
.L_1835:
        /*0008*/ 	.byte	0x04, 0x17
        /*000a*/ 	.short	(.L_1837 - .L_1836)
.L_1836:
        /*000c*/ 	.word	0x00000000
        /*0010*/ 	.short	0x0001
        /*0012*/ 	.short	0x0008
        /*0014*/ 	.byte	0x00, 0xf0, 0x61, 0x08


	//----- nvinfo : EIATTR_KPARAM_INFO
	.align		4
.L_1837:
        /*0018*/ 	.byte	0x04, 0x17
        /*001a*/ 	.short	(.L_1839 - .L_1838)
.L_1838:
        /*001c*/ 	.word	0x00000000
        /*0020*/ 	.short	0x0000
        /*0022*/ 	.short	0x0000
        /*0024*/ 	.byte	0x00, 0xf0, 0x11, 0x00


	//----- nvinfo : EIATTR_SPARSE_MMA_MASK
	.align		4
.L_1839:
        /*0028*/ 	.byte	0x03, 0x50
        /*002a*/ 	.short	0x0000


	//----- nvinfo : EIATTR_MAXREG_COUNT
	.align		4
        /*002c*/ 	.byte	0x03, 0x1b
        /*002e*/ 	.short	0x0080


	//----- nvinfo : EIATTR_MERCURY_ISA_VERSION
	.align		4
        /*0030*/ 	.byte	0x03, 0x5f
        /*0032*/ 	.short	0x0101


	//----- nvinfo : EIATTR_EXIT_INSTR_OFFSETS
	.align		4
        /*0034*/ 	.byte	0x04, 0x1c
        /*0036*/ 	.short	(.L_1841 - .L_1840)


	//   ....[0]....
.L_1840:
        /*0038*/ 	.word	0x00003b60


	//   ....[1]....
        /*003c*/ 	.word	0x00004ed0


	//----- nvinfo : EIATTR_MAX_THREADS
	.align		4
.L_1841:
        /*0040*/ 	.byte	0x04, 0x05
        /*0042*/ 	.short	(.L_1843 - .L_1842)
.L_1842:
        /*0044*/ 	.word	0x00000080
        /*0048*/ 	.word	0x00000001
        /*004c*/ 	.word	0x00000001


	//----- nvinfo : EIATTR_CRS_STACK_SIZE
	.align		4
.L_1843:
        /*0050*/ 	.byte	0x04, 0x1e
        /*0052*/ 	.short	(.L_1845 - .L_1844)
.L_1844:
        /*0054*/ 	.word	0x00000000


	//----- nvinfo : EIATTR_CBANK_PARAM_SIZE
	.align		4
.L_1845:
        /*0058*/ 	.byte	0x03, 0x19
        /*005a*/ 	.short	0x0220


	//----- nvinfo : EIATTR_PARAM_CBANK
	.align		4
        /*005c*/ 	.byte	0x04, 0x0a
        /*005e*/ 	.short	(.L_1847 - .L_1846)
	.align		4
.L_1846:
        /*0060*/ 	.word	index@(.nv.constant0._ZN2at6native18elementwise_kernelILi128ELi4EZNS0_22gpu_kernel_impl_nocastINS0_10AbsFunctorIhEEEEvRNS_18TensorIteratorBaseERKT_EUliE_EEviT1_)
        /*0064*/ 	.short	0x0210
        /*0066*/ 	.short	0x0220


	//----- nvinfo : EIATTR_SW_WAR
	.align		4
.L_1847:
        /*0068*/ 	.byte	0x04, 0x36
        /*006a*/ 	.short	(.L_1849 - .L_1848)
.L_1848:
        /*006c*/ 	.word	0x00000008
.L_1849:


//--------------------- .nv.info._ZN2at6native27unrolled_elementwise_kernelINS0_10AbsFunctorIhEESt5arrayIPcLm2EELi4E23TrivialOffsetCalculatorILi1EjES8_NS0_6memory15LoadWithoutCastENS9_16StoreWithoutCastEEEviT_T0_T2_T3_T4_T5_ --------------------------
	.section	.nv.info._ZN2at6native27unrolled_elementwise_kernelINS0_10AbsFunctorIhEESt5arrayIPcLm2EELi4E23TrivialOffsetCalculatorILi1EjES8_NS0_6memory15LoadWithoutCastENS9_16StoreWithoutCastEEEviT_T0_T2_T3_T4_T5_,"",@"SHT_CUDA_INFO"
	.sectionflags	@""
	.align	4


	//----- nvinfo : EIATTR_CUDA_API_VERSION
	.align		4
        /*0000*/ 	.byte	0x04, 0x37
        /*0002*/ 	.short	(.L_1851 - .L_1850)
.L_1850:
        /*0004*/ 	.word	0x00000082


	//----- nvinfo : EIATTR_KPARAM_INFO
	.align		4
.L_1851:
        /*0008*/ 	.byte	0x04, 0x17
        /*000a*/ 	.short	(.L_1853 - .L_1852)
.L_1852:
        /*000c*/ 	.word	0x00000000
        /*0010*/ 	.short	0x0006
        /*0012*/ 	.short	0x001b
        /*0014*/ 	.byte	0x00, 0xf0, 0x05, 0x00


	//----- nvinfo : EIATTR_KPARAM_INFO
	.align		4
.L_1853:
        /*0018*/ 	.byte	0x04, 0x17
        /*001a*/ 	.short	(.L_1855 - .L_1854)
.L_1854:
        /*001c*/ 	.word	0x00000000
        /*0020*/ 	.short	0x0005
        /*0022*/ 	.short	0x001a
        /*0024*/ 	.byte	0x00, 0xf0, 0x05, 0x00


	//----- nvinfo : EIATTR_KPARAM_INFO
	.align		4
.L_1855:
        /*0028*/ 	.byte	0x04, 0x17
        /*002a*/ 	.short	(.L_1857 - .L_1856)
.L_1856:
        /*002c*/ 	.word	0x00000000
        /*0030*/ 	.short	0x0004
        /*0032*/ 	.short	0x0019
        /*0034*/ 	.byte	0x00, 0xf0, 0x05, 0x00


	//----- nvinfo : EIATTR_KPARAM_INFO
	.align		4
.L_1857:
        /*0038*/ 	.byte	0x04, 0x17
        /*003a*/ 	.short	(.L_1859 - .L_1858)
.L_1858:
        /*003c*/ 	.word	0x00000000
        /*0040*/ 	.short	0x0003
        /*0042*/ 	.short	0x0018
        /*0044*/ 	.byte	0x00, 0xf0, 0x05, 0x00


	//----- nvinfo : EIATTR_KPARAM_INFO
	.align		4
.L_1859:
        /*0048*/ 	.byte	0x04, 0x17
        /*004a*/ 	.short	(.L_1861 - .L_1860)
.L_1860:
        /*004c*/ 	.word	0x00000000
        /*0050*/ 	.short	0x0002
        /*0052*/ 	.short	0x0008
        /*0054*/ 	.byte	0x00, 0xf0, 0x41, 0x00


	//----- nvinfo : EIATTR_KPARAM_INFO
	.align		4
.L_1861:
        /*0058*/ 	.byte	0x04, 0x17
        /*005a*/ 	.short	(.L_1863 - .L_1862)
.L_1862:
        /*005c*/ 	.word	0x00000000
        /*0060*/ 	.short	0x0001
        /*0062*/ 	.short	0x0004
        /*0064*/ 	.byte	0x00, 0xf0, 0x05, 0x00


	//----- nvinfo : EIATTR_KPARAM_INFO
	.align		4
.L_1863:
        /*0068*/ 	.byte	0x04, 0x17
        /*006a*/ 	.short	(.L_1865 - .L_1864)
.L_1864:
        /*006c*/ 	.word	0x00000000
        /*0070*/ 	.short	0x0000
        /*0072*/ 	.short	0x0000
        /*0074*/ 	.byte	0x00, 0xf0, 0x11, 0x00


	//----- nvinfo : EIATTR_SPARSE_MMA_MASK
	.align		4
.L_1865:
        /*0078*/ 	.byte	0x03, 0x50
        /*007a*/ 	.short	0x0000


	//----- nvinfo : EIATTR_MAXREG_COUNT
	.align		4
        /*007c*/ 	.byte	0x03, 0x1b
        /*007e*/ 	.short	0x00ff


	//----- nvinfo : EIATTR_MERCURY_ISA_VERSION
	.align		4
        /*0080*/ 	.byte	0x03, 0x5f
        /*0082*/ 	.short	0x0101


	//----- nvinfo : EIATTR_EXIT_INSTR_OFFSETS
	.align		4
        /*0084*/ 	.byte	0x04, 0x1c
        /*0086*/ 	.short	(.L_1867 - .L_1866)


	//   ....[0]....
.L_1866:
        /*0088*/ 	.word	0x000003d0


	//   ....[1]....
        /*008c*/ 	.word	0x00000430


	//----- nvinfo : EIATTR_MAX_THREADS
	.align		4
.L_1867:
        /*0090*/ 	.byte	0x04, 0x05
        /*0092*/ 	.short	(.L_1869 - .L_1868)
.L_1868:
        /*0094*/ 	.word	0x00000080
        /*0098*/ 	.word	0x00000001
        /*009c*/ 	.word	0x00000001


	//----- nvinfo : EIATTR_CRS_STACK_SIZE
	.align		4
.L_1869:
        /*00a0*/ 	.byte	0x04, 0x1e
        /*00a2*/ 	.short	(.L_1871 - .L_1870)
.L_1870:
        /*00a4*/ 	.word	0x00000000


	//----- nvinfo : EIATTR_CBANK_PARAM_SIZE
	.align		4
.L_1871:
        /*00a8*/ 	.byte	0x03, 0x19
        /*00aa*/ 	.short	0x001c


	//----- nvinfo : EIATTR_PARAM_CBANK
	.align		4
        /*00ac*/ 	.byte	0x04, 0x0a
        /*00ae*/ 	.short	(.L_1873 - .L_1872)
	.align		4
.L_1872:
        /*00b0*/ 	.word	index@(.nv.constant0._ZN2at6native27unrolled_elementwise_kernelINS0_10AbsFunctorIhEESt5arrayIPcLm2EELi4E23TrivialOffsetCalculatorILi1EjES8_NS0_6memory15LoadWithoutCastENS9_16StoreWithoutCastEEEviT_T0_T2_T3_T4_T5_)
        /*00b4*/ 	.short	0x0210
        /*00b6*/ 	.short	0x001c


	//----- nvinfo : EIATTR_SW_WAR
	.align		4
.L_1873:
        /*00b8*/ 	.byte	0x04, 0x36
        /*00ba*/ 	.short	(.L_1875 - .L_1874)
.L_1874:
        /*00bc*/ 	.word	0x00000008
.L_1875:


//--------------------- .nv.info._ZN2at6native29vectorized_elementwise_kernelILi2ENS0_10AbsFunctorIhEESt5arrayIPcLm2EEEEviT0_T1_ --------------------------
	.section	.nv.info._ZN2at6native29vectorized_elementwise_kernelILi2ENS0_10AbsFunctorIhEESt5arrayIPcLm2EEEEviT0_T1_,"",@"SHT_CUDA_INFO"
	.sectionflags	@""
	.align	4


	//----- nvinfo : EIATTR_CUDA_API_VERSION
	.align		4
        /*0000*/ 	.byte	0x04, 0x37
        /*0002*/ 	.short	(.L_1877 - .L_1876)
.L_1876:
        /*0004*/ 	.word	0x00000082


	//----- nvinfo : EIATTR_KPARAM_INFO
	.align		4
.L_1877:
        /*0008*/ 	.byte	0x04, 0x17
        /*000a*/ 	.short	(.L_1879 - .L_1878)
.L_1878:
        /*000c*/ 	.word	0x00000000
        /*0010*/ 	.short	0x0002
        /*0012*/ 	.short	0x0008
        /*0014*/ 	.byte	0x00, 0xf0, 0x41, 0x00


	//----- nvinfo : EIATTR_KPARAM_INFO
	.align		4
.L_1879:
        /*0018*/ 	.byte	0x04, 0x17
        /*001a*/ 	.short	(.L_1881 - .L_1880)
.L_1880:
        /*001c*/ 	.word	0x00000000
        /*0020*/ 	.short	0x0001
        /*0022*/ 	.short	0x0004
        /*0024*/ 	.byte	0x00, 0xf0, 0x05, 0x00


	//----- nvinfo : EIATTR_KPARAM_INFO
	.align		4
.L_1881:
        /*0028*/ 	.byte	0x04, 0x17
        /*002a*/ 	.short	(.L_1883 - .L_1882)
.L_1882:
        /*002c*/ 	.word	0x00000000
        /*0030*/ 	.short	0x0000
        /*0032*/ 	.short	0x0000
        /*0034*/ 	.byte	0x00, 0xf0, 0x11, 0x00


	//----- nvinfo : EIATTR_SPARSE_MMA_MASK
	.align		4
.L_1883:
        /*0038*/ 	.byte	0x03, 0x50
        /*003a*/ 	.short	0x0000


	//----- nvinfo : EIATTR_MAXREG_COUNT
	.align		4
        /*003c*/ 	.byte	0x03, 0x1b
        /*003e*/ 	.short	0x00ff


	//----- nvinfo : EIATTR_MERCURY_ISA_VERSION
	.align		4
        /*0040*/ 	.byte	0x03, 0x5f
        /*0042*/ 	.short	0x0101


	//----- nvinfo : EIATTR_EXIT_INSTR_OFFSETS
	.align		4
        /*0044*/ 	.byte	0x04, 0x1c
        /*0046*/ 	.short	(.L_1885 - .L_1884)


	//   ....[0]....
.L_1884:
        /*0048*/ 	.word	0x00000210


	//   ....[1]....
        /*004c*/ 	.word	0x000009f0


	//   ....[2]....
        /*0050*/ 	.word	0x00000a50


	//----- nvinfo : EIATTR_MAX_THREADS
	.align		4
.L_1885:
        /*0054*/ 	.byte	0x04, 0x05
        /*0056*/ 	.short	(.L_1887 - .L_1886)
.L_1886:
        /*0058*/ 	.word	0x00000080
        /*005c*/ 	.word	0x00000001
        /*0060*/ 	.word	0x00000001


	//----- nvinfo : EIATTR_CRS_STACK_SIZE
	.align		4
.L_1887:
        /*0064*/ 	.byte	0x04, 0x1e
        /*0066*/ 	.short	(.L_1889 - .L_1888)
.L_1888:
        /*0068*/ 	.word	0x00000000


	//----- nvinfo : EIATTR_CBANK_PARAM_SIZE
	.align		4
.L_1889:
        /*006c*/ 	.byte	0x03, 0x19
        /*006e*/ 	.short	0x0018


	//----- nvinfo : EIATTR_PARAM_CBANK
	.align		4
        /*0070*/ 	.byte	0x04, 0x0a
        /*0072*/ 	.short	(.L_1891 - .L_1890)
	.align		4
.L_1890:
        /*0074*/ 	.word	index@(.nv.constant0._ZN2at6native29vectorized_elementwise_kernelILi2ENS0_10AbsFunctorIhEESt5arrayIPcLm2EEEEviT0_T1_)
        /*0078*/ 	.short	0x0210
        /*007a*/ 	.short	0x0018


	//----- nvinfo : EIATTR_SW_WAR
	.align		4
.L_1891:
        /*007c*/ 	.byte	0x04, 0x36
        /*007e*/ 	.short	(.L_1893 - .L_1892)
.L_1892:
        /*0080*/ 	.word	0x00000008
.L_1893:


//--------------------- .nv.info._ZN2at6native29vectorized_elementwise_kernelILi4ENS0_10AbsFunctorIhEESt5arrayIPcLm2EEEEviT0_T1_ --------------------------
	.section	.nv.info._ZN2at6native29vectorized_elementwise_kernelILi4ENS0_10AbsFunctorIhEESt5arrayIPcLm2EEEEviT0_T1_,"",@"SHT_CUDA_INFO"
	.sectionflags	@""
	.align	4


	//----- nvinfo : EIATTR_CUDA_API_VERSION
	.align		4
        /*0000*/ 	.byte	0x04, 0x37
        /*0002*/ 	.short	(.L_1895 - .L_1894)
.L_1894:
        /*0004*/ 	.word	0x00000082


	//----- nvinfo : EIATTR_KPARAM_INFO
	.align		4
.L_1895:
        /*0008*/ 	.byte	0x04, 0x17
        /*000a*/ 	.short	(.L_1897 - .L_1896)
.L_1896:
        /*000c*/ 	.word	0x00000000
        /*0010*/ 	.short	0x0002
        /*0012*/ 	.short	0x0008
        /*0014*/ 	.byte	0x00, 0xf0, 0x41, 0x00


	//----- nvinfo : EIATTR_KPARAM_INFO
	.align		4
.L_1897:
        /*0018*/ 	.byte	0x04, 0x17
        /*001a*/ 	.short	(.L_1899 - .L_1898)
.L_1898:
        /*001c*/ 	.word	0x00000000
        /*0020*/ 	.short	0x0001
        /*0022*/ 	.short	0x0004
        /*0024*/ 	.byte	0x00, 0xf0, 0x05, 0x00


	//----- nvinfo : EIATTR_KPARAM_INFO
	.align		4
.L_1899:
        /*0028*/ 	.byte	0x04, 0x17
        /*002a*/ 	.short	(.L_1901 - .L_1900)
.L_1900:
        /*002c*/ 	.word	0x00000000
        /*0030*/ 	.short	0x0000
        /*0032*/ 	.short	0x0000
        /*0034*/ 	.byte	0x00, 0xf0, 0x11, 0x00


	//----- nvinfo : EIATTR_SPARSE_MMA_MASK
	.align		4
.L_1901:
        /*0038*/ 	.byte	0x03, 0x50
        /*003a*/ 	.short	0x0000


	//----- nvinfo : EIATTR_MAXREG_COUNT
	.align		4
        /*003c*/ 	.byte	0x03, 0x1b
        /*003e*/ 	.short	0x00ff


	//----- nvinfo : EIATTR_MERCURY_ISA_VERSION
	.align		4
        /*0040*/ 	.byte	0x03, 0x5f
        /*0042*/ 	.short	0x0101


	//----- nvinfo : EIATTR_EXIT_INSTR_OFFSETS
	.align		4
        /*0044*/ 	.byte	0x04, 0x1c
        /*0046*/ 	.short	(.L_1903 - .L_1902)


	//   ....[0]....
.L_1902:
        /*0048*/ 	.word	0x00000190


	//   ....[1]....
        /*004c*/ 	.word	0x00000970


	//   ....[2]....
        /*0050*/ 	.word	0x000009d0


	//----- nvinfo : EIATTR_MAX_THREADS
	.align		4
.L_1903:
        /*0054*/ 	.byte	0x04, 0x05
        /*0056*/ 	.short	(.L_1905 - .L_1904)
.L_1904:
        /*0058*/ 	.word	0x00000080
        /*005c*/ 	.word	0x00000001
        /*0060*/ 	.word	0x00000001


	//----- nvinfo : EIATTR_CRS_STACK_SIZE
	.align		4
.L_1905:
        /*0064*/ 	.byte	0x04, 0x1e
        /*0066*/ 	.short	(.L_1907 - .L_1906)
.L_1906:
        /*0068*/ 	.word	0x00000000


	//----- nvinfo : EIATTR_CBANK_PARAM_SIZE
	.align		4
.L_1907:
        /*006c*/ 	.byte	0x03, 0x19
        /*006e*/ 	.short	0x0018


	//----- nvinfo : EIATTR_PARAM_CBANK
	.align		4
        /*0070*/ 	.byte	0x04, 0x0a
        /*0072*/ 	.short	(.L_1909 - .L_1908)
	.align		4
.L_1908:
        /*0074*/ 	.word	index@(.nv.constant0._ZN2at6native29vectorized_elementwise_kernelILi4ENS0_10AbsFunctorIhEESt5arrayIPcLm2EEEEviT0_T1_)
        /*0078*/ 	.short	0x0210
        /*007a*/ 	.short	0x0018


	//----- nvinfo : EIATTR_SW_WAR
	.align		4
.L_1909:
        /*007c*/ 	.byte	0x04, 0x36
        /*007e*/ 	.short	(.L_1911 - .L_1910)
.L_1910:
        /*0080*/ 	.word	0x00000008
.L_1911:


//--------------------- .nv.info._ZN2at6native29vectorized_elementwise_kernelILi8ENS0_10AbsFunctorIhEESt5arrayIPcLm2EEEEviT0_T1_ --------------------------
	.section	.nv.info._ZN2at6native29vectorized_elementwise_kernelILi8ENS0_10AbsFunctorIhEESt5arrayIPcLm2EEEEviT0_T1_,"",@"SHT_CUDA_INFO"
	.sectionflags	@""
	.align	4


	//----- nvinfo : EIATTR_CUDA_API_VERSION
	.align		4
        /*0000*/ 	.byte	0x04, 0x37
        /*0002*/ 	.short	(.L_1913 - .L_1912)
.L_1912:
        /*0004*/ 	.word	0x00000082


	//----- nvinfo : EIATTR_KPARAM_INFO
	.align		4
.L_1913:
        /*0008*/ 	.byte	0x04, 0x17
        /*000a*/ 	.short	(.L_1915 - .L_1914)
.L_1914:
        /*000c*/ 	.word	0x00000000
        /*0010*/ 	.short	0x0002
        /*0012*/ 	.short	0x0008
        /*0014*/ 	.byte	0x00, 0xf0, 0x41, 0x00


	//----- nvinfo : EIATTR_KPARAM_INFO
	.align		4
.L_1915:
        /*0018*/ 	.byte	0x04, 0x17
        /*001a*/ 	.short	(.L_1917 - .L_1916)
.L_1916:
        /*001c*/ 	.word	0x00000000
        /*0020*/ 	.short	0x0001
        /*0022*/ 	.short	0x0004
        /*0024*/ 	.byte	0x00, 0xf0, 0x05, 0x00


	//----- nvinfo : EIATTR_KPARAM_INFO
	.align		4
.L_1917:
        /*0028*/ 	.byte	0x04, 0x17
        /*002a*/ 	.short	(.L_1919 - .L_1918)
.L_1918:
        /*002c*/ 	.word	0x00000000
        /*0030*/ 	.short	0x0000
        /*0032*/ 	.short	0x0000
        /*0034*/ 	.byte	0x00, 0xf0, 0x11, 0x00


	//----- nvinfo : EIATTR_SPARSE_MMA_MASK
	.align		4
.L_1919:
        /*0038*/ 	.byte	0x03, 0x50
        /*003a*/ 	.short	0x0000


	//----- nvinfo : EIATTR_MAXREG_COUNT
	.align		4
        /*003c*/ 	.byte	0x03, 0x1b
        /*003e*/ 	.short	0x00ff


	//----- nvinfo : EIATTR_MERCURY_ISA_VERSION
	.align		4
        /*0040*/ 	.byte	0x03, 0x5f
        /*0042*/ 	.short	0x0101


	//----- nvinfo : EIATTR_EXIT_INSTR_OFFSETS
	.align		4
        /*0044*/ 	.byte	0x04, 0x1c
        /*0046*/ 	.short	(.L_1921 - .L_1920)


	//   ....[0]....
.L_1920:
        /*0048*/ 	.word	0x00000170


	//   ....[1]....
        /*004c*/ 	.word	0x00000950


	//   ....[2]....
        /*0050*/ 	.word	0x000009b0


	//----- nvinfo : EIATTR_MAX_THREADS
	.align		4
.L_1921:
        /*0054*/ 	.byte	0x04, 0x05
        /*0056*/ 	.short	(.L_1923 - .L_1922)
.L_1922:
        /*0058*/ 	.word	0x00000080
        /*005c*/ 	.word	0x00000001
        /*0060*/ 	.word	0x00000001


	//----- nvinfo : EIATTR_CRS_STACK_SIZE
	.align		4
.L_1923:
        /*0064*/ 	.byte	0x04, 0x1e
        /*0066*/ 	.short	(.L_1925 - .L_1924)
.L_1924:
        /*0068*/ 	.word	0x00000000


	//----- nvinfo : EIATTR_CBANK_PARAM_SIZE
	.align		4
.L_1925:
        /*006c*/ 	.byte	0x03, 0x19
        /*006e*/ 	.short	0x0018


	//----- nvinfo : EIATTR_PARAM_CBANK
	.align		4
        /*0070*/ 	.byte	0x04, 0x0a
        /*0072*/ 	.short	(.L_1927 - .L_1926)
	.align		4
.L_1926:
        /*0074*/ 	.word	index@(.nv.constant0._ZN2at6native29vectorized_elementwise_kernelILi8ENS0_10AbsFunctorIhEESt5arrayIPcLm2EEEEviT0_T1_)
        /*0078*/ 	.short	0x0210
        /*007a*/ 	.short	0x0018


	//----- nvinfo : EIATTR_SW_WAR
	.align		4
.L_1927:
        /*007c*/ 	.byte	0x04, 0x36
        /*007e*/ 	.short	(.L_1929 - .L_1928)
.L_1928:
        /*0080*/ 	.word	0x00000008
.L_1929:


//--------------------- .nv.callgraph             --------------------------
	.section	.nv.callgraph,"",@"SHT_CUDA_CALLGRAPH"
	.align	4
	.sectionentsize	8
	.align		4
        /*0000*/ 	.word	0x00000000
	.align		4
        /*0004*/ 	.word	0xffffffff
	.align		4
        /*0008*/ 	.word	index@(_ZN2at6native18elementwise_kernelILi128ELi4EZNS0_15gpu_kernel_implINS0_10AbsFunctorIbEEEEvRNS_18TensorIteratorBaseERKT_EUliE_EEviT1_)
	.align		4
        /*000c*/ 	.word	index@(__assertfail)
	.align		4
        /*0010*/ 	.word	index@(_ZN2at6native27unrolled_elementwise_kernelINS0_10AbsFunctorIbEESt5arrayIPcLm2EELi4E23TrivialOffsetCalculatorILi1EjES8_NS0_6memory12LoadWithCastILi1EEENS9_13StoreWithCastILi1EEEEEviT_T0_T2_T3_T4_T5_)
	.align		4
        /*0014*/ 	.word	index@(__assertfail)
	.align		4
        /*0018*/ 	.word	index@(_ZN2at6native18elementwise_kernelILi128ELi4EZNS0_15gpu_kernel_implINS0_10AbsFunctorIN3c108BFloat16EEEEEvRNS_18TensorIteratorBaseERKT_EUliE_EEviT1_)
	.align		4
        /*001c*/ 	.word	index@(__assertfail)
	.align		4
        /*0020*/ 	.word	index@(_ZN2at6native27unrolled_elementwise_kernelINS0_10AbsFunctorIN3c108BFloat16EEESt5arrayIPcLm2EELi4E23TrivialOffsetCalculatorILi1EjESA_NS0_6memory12LoadWithCastILi1EEENSB_13StoreWithCastILi1EEEEEviT_T0_T2_T3_T4_T5_)
	.align		4
        /*0024*/ 	.word	index@(__assertfail)
	.align		4
        /*0028*/ 	.word	index@(_ZN2at6native18elementwise_kernelILi128ELi4EZNS0_15gpu_kernel_implINS0_10AbsFunctorIN3c104HalfEEEEEvRNS_18TensorIteratorBaseERKT_EUliE_EEviT1_)
	.align		4
        /*002c*/ 	.word	index@(__assertfail)
	.align		4
        /*0030*/ 	.word	index@(_ZN2at6native27unrolled_elementwise_kernelINS0_10AbsFunctorIN3c104HalfEEESt5arrayIPcLm2EELi4E23TrivialOffsetCalculatorILi1EjESA_NS0_6memory12LoadWithCastILi1EEENSB_13StoreWithCastILi1EEEEEviT_T0_T2_T3_T4_T5_)
	.align		4
        /*0034*/ 	.word	index@(__assertfail)
	.align		4
        /*0038*/ 	.word	index@(_ZN2at6native18elementwise_kernelILi128ELi4EZNS0_15gpu_kernel_implINS0_10AbsFunctorIfEEEEvRNS_18TensorIteratorBaseERKT_EUliE_EEviT1_)
	.align		4
        /*003c*/ 	.word	index@(__assertfail)
	.align		4
        /*0040*/ 	.word	index@(_ZN2at6native27unrolled_elementwise_kernelINS0_10AbsFunctorIfEESt5arrayIPcLm2EELi4E23TrivialOffsetCalculatorILi1EjES8_NS0_6memory12LoadWithCastILi1EEENS9_13StoreWithCastILi1EEEEEviT_T0_T2_T3_T4_T5_)
	.align		4
        /*0044*/ 	.word	index@(__assertfail)
	.align		4
        /*0048*/ 	.word	index@(_ZN2at6native18elementwise_kernelILi128ELi4EZNS0_15gpu_kernel_implINS0_10AbsFunctorIdEEEEvRNS_18TensorIteratorBaseERKT_EUliE_EEviT1_)
	.align		4
        /*004c*/ 	.word	index@(__assertfail)
	.align		4
        /*0050*/ 	.word	index@(_ZN2at6native27unrolled_elementwise_kernelINS0_10AbsFunctorIdEESt5arrayIPcLm2EELi4E23TrivialOffsetCalculatorILi1EjES8_NS0_6memory12LoadWithCastILi1EEENS9_13StoreWithCastILi1EEEEEviT_T0_T2_T3_T4_T5_)
	.align		4
        /*0054*/ 	.word	index@(__assertfail)
	.align		4
        /*0058*/ 	.word	index@(_ZN2at6native18elementwise_kernelILi128ELi4EZNS0_15gpu_kernel_implINS0_10AbsFunctorIsEEEEvRNS_18TensorIteratorBaseERKT_EUliE_EEviT1_)
	.align		4
        /*005c*/ 	.word	index@(__assertfail)
	.align		4
        /*0060*/ 	.word	index@(_ZN2at6native27unrolled_elementwise_kernelINS0_10AbsFunctorIsEESt5arrayIPcLm2EELi4E23TrivialOffsetCalculatorILi1EjES8_NS0_6memory12LoadWithCastILi1EEENS9_13StoreWithCastILi1EEEEEviT_T0_T2_T3_T4_T5_)
	.align		4
        /*0064*/ 	.word	index@(__assertfail)
	.align		4
        /*0068*/ 	.word	index@(_ZN2at6native18elementwise_kernelILi128ELi4EZNS0_15gpu_kernel_implINS0_10AbsFunctorIlEEEEvRNS_18TensorIteratorBaseERKT_EUliE_EEviT1_)
	.align		4
        /*006c*/ 	.word	index@(__assertfail)
	.align		4
        /*0070*/ 	.word	index@(_ZN2at6native27unrolled_elementwise_kernelINS0_10AbsFunctorIlEESt5arrayIPcLm2EELi4E23TrivialOffsetCalculatorILi1EjES8_NS0_6memory12LoadWithCastILi1EEENS9_13StoreWithCastILi1EEEEEviT_T0_T2_T3_T4_T5_)
	.align		4
        /*0074*/ 	.word	index@(__assertfail)
	.align		4
        /*0078*/ 	.word	index@(_ZN2at6native18elementwise_kernelILi128ELi4EZNS0_15gpu_kernel_implINS0_10AbsFunctorIiEEEEvRNS_18TensorIteratorBaseERKT_EUliE_EEviT1_)
	.align		4
        /*007c*/ 	.word	index@(__assertfail)
	.align		4
        /*0080*/ 	.word	index@(_ZN2at6native27unrolled_elementwise_kernelINS0_10AbsFunctorIiEESt5arrayIPcLm2EELi4E23TrivialOffsetCalculatorILi1EjES8_NS0_6memory12LoadWithCastILi1EEENS9_13StoreWithCastILi1EEEEEviT_T0_T2_T3_T4_T5_)
	.align		4
        /*0084*/ 	.word	index@(__assertfail)
	.align		4
        /*0088*/ 	.word	index@(_ZN2at6native18elementwise_kernelILi128ELi4EZNS0_15gpu_kernel_implINS0_10AbsFunctorIaEEEEvRNS_18TensorIteratorBaseERKT_EUliE_EEviT1_)
	.align		4
        /*008c*/ 	.word	index@(__assertfail)
	.align		4
        /*0090*/ 	.word	index@(_ZN2at6native27unrolled_elementwise_kernelINS0_10AbsFunctorIaEESt5arrayIPcLm2EELi4E23TrivialOffsetCalculatorILi1EjES8_NS0_6memory12LoadWithCastILi1EEENS9_13StoreWithCastILi1EEEEEviT_T0_T2_T3_T4_T5_)
	.align		4
        /*0094*/ 	.word	index@(__assertfail)
	.align		4
        /*0098*/ 	.word	index@(_ZN2at6native18elementwise_kernelILi128ELi4EZNS0_15gpu_kernel_implINS0_10AbsFunctorIhEEEEvRNS_18TensorIteratorBaseERKT_EUliE_EEviT1_)
	.align		4
        /*009c*/ 	.word	index@(__assertfail)
	.align		4
        /*00a0*/ 	.word	index@(_ZN2at6native27unrolled_elementwise_kernelINS0_10AbsFunctorIhEESt5arrayIPcLm2EELi4E23TrivialOffsetCalculatorILi1EjES8_NS0_6memory12LoadWithCastILi1EEENS9_13StoreWithCastILi1EEEEEviT_T0_T2_T3_T4_T5_)
	.align		4
        /*00a4*/ 	.word	index@(__assertfail)
	.align		4
        /*00a8*/ 	.word	0x00000000
	.align		4
        /*00ac*/ 	.word	0xfffffffe
	.align		4
        /*00b0*/ 	.word	0x00000000
	.align		4
        /*00b4*/ 	.word	0xfffffffd
	.align		4
        /*00b8*/ 	.word	0x00000000
	.align		4
        /*00bc*/ 	.word	0xfffffffc


//--------------------- .nv.constant4             --------------------------
	.section	.nv.constant4,"a",@progbits
	.align	8
	.align		8
.nv.constant4:
        /*0000*/ 	.dword	__assertfail
	.align		8
        /*0008*/ 	.dword	__unnamed_1
	.align		8
        /*0010*/ 	.dword	__unnamed_2
	.align		8
        /*0018*/ 	.dword	__unnamed_3
	.align		8
        /*0020*/ 	.dword	__unnamed_4
	.align		8
        /*0028*/ 	.dword	__unnamed_5
	.align		8
        /*0030*/ 	.dword	__unnamed_6
	.align		8
        /*0038*/ 	.dword	__unnamed_7
	.align		8
        /*0040*/ 	.dword	__unnamed_8
	.align		8
        /*0048*/ 	.dword	__unnamed_9
	.align		8
        /*0050*/ 	.dword	__unnamed_10
	.align		8
        /*0058*/ 	.dword	__unnamed_11
	.align		8
        /*0060*/ 	.dword	__unnamed_12
	.align		8
        /*0068*/ 	.dword	__unnamed_13
	.align		8
        /*0070*/ 	.dword	__unnamed_14
	.align		8
        /*0078*/ 	.dword	__unnamed_15
	.align		8
        /*0080*/ 	.dword	__unnamed_16
	.align		8
        /*0088*/ 	.dword	__unnamed_17
	.align		8
        /*0090*/ 	.dword	__unnamed_18
	.align		8
        /*0098*/ 	.dword	__unnamed_19
	.align		8
        /*00a0*/ 	.dword	__unnamed_20
	.align		8
        /*00a8*/ 	.dword	_ZN43_INTERNAL_73428b55_12_AbsKernel_cu_200199c64cuda3std3__45__cpo5beginE
	.align		8
        /*00b0*/ 	.dword	_ZN43_INTERNAL_73428b55_12_AbsKernel_cu_200199c64cuda3std3__45__cpo3endE
	.align		8
        /*00b8*/ 	.dword	_ZN43_INTERNAL_73428b55_12_AbsKernel_cu_200199c64cuda3std3__45__cpo6cbeginE
	.align		8
        /*00c0*/ 	.dword	_ZN43_INTERNAL_73428b55_12_AbsKernel_cu_200199c64cuda3std3__45__cpo4cendE
	.align		8
        /*00c8*/ 	.dword	_ZN43_INTERNAL_73428b55_12_AbsKernel_cu_200199c64cuda3std3__45__cpo6rbeginE
	.align		8
        /*00d0*/ 	.dword	_ZN43_INTERNAL_73428b55_12_AbsKernel_cu_200199c64cuda3std3__45__cpo4rendE
	.align		8
        /*00d8*/ 	.dword	_ZN43_INTERNAL_73428b55_12_AbsKernel_cu_200199c64cuda3std3__45__cpo7crbeginE
	.align		8
        /*00e0*/ 	.dword	_ZN43_INTERNAL_73428b55_12_AbsKernel_cu_200199c64cuda3std3__45__cpo5crendE
	.align		8
        /*00e8*/ 	.dword	_ZN43_INTERNAL_73428b55_12_AbsKernel_cu_200199c64cuda3std3__445_GLOBAL__N__73428b55_12_AbsKernel_cu_200199c66ignoreE
	.align		8
        /*00f0*/ 	.dword	_ZN43_INTERNAL_73428b55_12_AbsKernel_cu_200199c64cuda3std3__419piecewise_constructE
	.align		8
        /*00f8*/ 	.dword	_ZN43_INTERNAL_73428b55_12_AbsKernel_cu_200199c64cuda3std3__48in_placeE
	.align		8
        /*0100*/ 	.dword	_ZN43_INTERNAL_73428b55_12_AbsKernel_cu_200199c64cuda3std3__420unreachable_sentinelE
	.align		8
        /*0108*/ 	.dword	_ZN43_INTERNAL_73428b55_12_AbsKernel_cu_200199c64cuda3std6ranges3__45__cpo4swapE
	.align		8
        /*0110*/ 	.dword	_ZN43_INTERNAL_73428b55_12_AbsKernel_cu_200199c64cuda3std6ranges3__45__cpo9iter_moveE
	.align		8
        /*0118*/ 	.dword	_ZN43_INTERNAL_73428b55_12_AbsKernel_cu_200199c64cuda3std6ranges3__45__cpo5beginE
	.align		8
        /*0120*/ 	.dword	_ZN43_INTERNAL_73428b55_12_AbsKernel_cu_200199c64cuda3std6ranges3__45__cpo3endE
	.align		8
        /*0128*/ 	.dword	_ZN43_INTERNAL_73428b55_12_AbsKernel_cu_200199c64cuda3std6ranges3__45__cpo6cbeginE
	.align		8
        /*0130*/ 	.dword	_ZN43_INTERNAL_73428b55_12_AbsKernel_cu_200199c64cuda3std6ranges3__45__cpo4cendE
	.align		8
        /*0138*/ 	.dword	_ZN43_INTERNAL_73428b55_12_AbsKernel_cu_200199c64cuda3std6ranges3__45__cpo7advanceE
	.align		8
        /*0140*/ 	.dword	_ZN43_INTERNAL_73428b55_12_AbsKernel_cu_200199c64cuda3std6ranges3__45__cpo9iter_swapE
	.align		8
        /*0148*/ 	.dword	_ZN43_INTERNAL_73428b55_12_AbsKernel_cu_200199c64cuda3std6ranges3__45__cpo4nextE
	.align		8
        /*0150*/ 	.dword	_ZN43_INTERNAL_73428b55_12_AbsKernel_cu_200199c64cuda3std6ranges3__45__cpo4prevE
	.align		8
        /*0158*/ 	.dword	_ZN43_INTERNAL_73428b55_12_AbsKernel_cu_200199c64cuda3std6ranges3__45__cpo4dataE
	.align		8
        /*0160*/ 	.dword	_ZN43_INTERNAL_73428b55_12_AbsKernel_cu_200199c64cuda3std6ranges3__45__cpo5cdataE
	.align		8
        /*0168*/ 	.dword	_ZN43_INTERNAL_73428b55_12_AbsKernel_cu_200199c64cuda3std6ranges3__45__cpo4sizeE
	.align		8
        /*0170*/ 	.dword	_ZN43_INTERNAL_73428b55_12_AbsKernel_cu_200199c64cuda3std6ranges3__45__cpo5ssizeE
	.align		8
        /*0178*/ 	.dword	_ZN43_INTERNAL_73428b55_12_AbsKernel_cu_200199c64cuda3std6ranges3__45__cpo8distanceE
	.align		8
        /*0180*/ 	.dword	_ZN43_INTERNAL_73428b55_12_AbsKernel_cu_200199c66thrust23THRUST_300001_SM_900_NS6system6detail10sequential3seqE
	.align		8
        /*0188*/ 	.dword	$str$5
	.align		8
        /*0190*/ 	.dword	$str$6


//--------------------- .text._ZN2at6native18elementwise_kernelILi128ELi4EZNS0_15gpu_kernel_implINS0_10AbsFunctorIbEEEEvRNS_18TensorIteratorBaseERKT_EUliE_EEviT1_ --------------------------
	.section	.text._ZN2at6native18elementwise_kernelILi128ELi4EZNS0_15gpu_kernel_implINS0_10AbsFunctorIbEEEEvRNS_18TensorIteratorBaseERKT_EUliE_EEviT1_,"ax",@progbits
	.align	128
        .global         _ZN2at6native18elementwise_kernelILi128ELi4EZNS0_15gpu_kernel_implINS0_10AbsFunctorIbEEEEvRNS_18TensorIteratorBaseERKT_EUliE_EEviT1_
        .type           _ZN2at6native18elementwise_kernelILi128ELi4EZNS0_15gpu_kernel_implINS0_10AbsFunctorIbEEEEvRNS_18TensorIteratorBaseERKT_EUliE_EEviT1_,@function
        .size           _ZN2at6native18elementwise_kernelILi128ELi4EZNS0_15gpu_kernel_implINS0_10AbsFunctorIbEEEEvRNS_18TensorIteratorBaseERKT_EUliE_EEviT1_,(.L_x_5902 - _ZN2at6native18elementwise_kernelILi128ELi4EZNS0_15gpu_kernel_implINS0_10AbsFunctorIbEEEEvRNS_18TensorIteratorBaseERKT_EUliE_EEviT1_)
        .other          _ZN2at6native18elementwise_kernelILi128ELi4EZNS0_15gpu_kernel_implINS0_10AbsFunctorIbEEEEvRNS_18TensorIteratorBaseERKT_EUliE_EEviT1_,@"STO_CUDA_ENTRY STV_DEFAULT"
_ZN2at6native18elementwise_kernelILi128ELi4EZNS0_15gpu_kernel_implINS0_10AbsFunctorIbEEEEvRNS_18TensorIteratorBaseERKT_EUliE_EEviT1_:
.text._ZN2at6native18elementwise_kernelILi128ELi4EZNS0_15gpu_kernel_implINS0_10AbsFunctorIbEEEEvRNS_18TensorIteratorBaseERKT_EUliE_EEviT1_:
[----:B------:R-:W0:Y:S01]  /*0000*/  LDC R1, c[0x0][0x28] ;  /* 0x00000a00ff017b82 */ /* 0x000e220000000800 */
[----:B------:R-:W1:Y:S01]  /*0010*/  S2R R23, SR_CTAID.X ;  /* 0x0000000000177919 */ /* 0x000e620000002500 */
[----:B------:R-:W-:Y:S01]  /*0020*/  ULDC UR4, c[0x0][0x210] ;  /* 0x0000840000047ab9 */ /* 0x000fe20000000800 */
[----:B------:R-:W-:Y:S01]  /*0030*/  ULDC.64 UR36, c[0x0][0x208] ;  /* 0x0000820000247ab9 */ /* 0x000fe20000000a00 */
[----:B------:R-:W-:Y:S01]  /*0040*/  BSSY B6, `(.L_x_0) ;  /* 0x000030f000067945 */ /* 0x000fe20003800000 */
[----:B------:R-:W1:Y:S02]  /*0050*/  S2R R18, SR_TID.X ;  /* 0x0000000000127919 */ /* 0x000e640000002100 */
[----:B-1----:R-:W-:-:S05]  /*0060*/  IMAD R19, R23, 0x200, R18 ;  /* 0x0000020017137824 */ /* 0x002fca00078e0212 */
[----:B------:R-:W-:-:S13]  /*0070*/  ISETP.GE.AND P0, PT, R19, UR4, PT ;  /* 0x0000000413007c0c */ /* 0x000fda000bf06270 */
[----:B0-----:R-:W-:Y:S05]  /*0080*/  @P0 BRA `(.L_x_1) ;  /* 0x0000003000280947 */ /* 0x001fea0003800000 */
[----:B------:R-:W0:Y:S01]  /*0090*/  LDC R6, c[0x0][0x218] ;  /* 0x00008600ff067b82 */ /* 0x000e220000000800 */
[----:B------:R-:W-:Y:S02]  /*00a0*/  IMAD.MOV.U32 R0, RZ, RZ, RZ ;  /* 0x000000ffff007224 */ /* 0x000fe400078e00ff */
[----:B------:R-:W-:Y:S01]  /*00b0*/  IMAD.MOV.U32 R16, RZ, RZ, RZ ;  /* 0x000000ffff107224 */ /* 0x000fe200078e00ff */
[----:B0-----:R-:W-:-:S13]  /*00c0*/  ISETP.NE.AND P0, PT, R6, RZ, PT ;  /* 0x000000ff0600720c */ /* 0x001fda0003f05270 */
[----:B------:R-:W-:Y:S05]  /*00d0*/  @!P0 BRA `(.L_x_2) ;  /* 0x0000001000ac8947 */ /* 0x000fea0003800000 */
[----:B------:R-:W-:Y:S01]  /*00e0*/  IMAD.MOV.U32 R2, RZ, RZ, RZ ;  /* 0x000000ffff027224 */ /* 0x000fe200078e00ff */
[----:B------:R-:W-:Y:S01]  /*00f0*/  ULDC.64 UR4, c[0x0][0x220] ;  /* 0x0000880000047ab9 */ /* 0x000fe20000000a00 */
[----:B------:R-:W-:Y:S01]  /*0100*/  IMAD.MOV.U32 R3, RZ, RZ, R19 ;  /* 0x000000ffff037224 */ /* 0x000fe200078e0013 */
[----:B------:R-:W-:Y:S01]  /*0110*/  ISETP.NE.AND P0, PT, R6, 0x1, PT ;  /* 0x000000010600780c */ /* 0x000fe20003f05270 */
[----:B------:R-:W-:Y:S01]  /*0120*/  IMAD.HI.U32 R2, R19, UR4, R2 ;  /* 0x0000000413027c27 */ /* 0x000fe2000f8e0002 */
[----:B------:R-:W-:-:S04]  /*0130*/  ULDC UR4, c[0x0][0x21c] ;  /* 0x0000870000047ab9 */ /* 0x000fc80000000800 */
[----:B------:R-:W-:-:S05]  /*0140*/  SHF.R.U32.HI R3, RZ, UR5, R2 ;  /* 0x00000005ff037c19 */ /* 0x000fca0008011602 */
[----:B------:R-:W-:-:S04]  /*0150*/  IMAD.MOV R0, RZ, RZ, -R3 ;  /* 0x000000ffff007224 */ /* 0x000fc800078e0a03 */
[----:B------:R-:W-:Y:S01]  /*0160*/  IMAD R0, R0, UR4, R19 ;  /* 0x0000000400007c24 */ /* 0x000fe2000f8e0213 */
[----:B------:R-:W-:-:S03]  /*0170*/  ULDC.64 UR4, c[0x0][0x348] ;  /* 0x0000d20000047ab9 */ /* 0x000fc60000000a00 */
[C---:B------:R-:W-:Y:S02]  /*0180*/  IMAD R16, R0.reuse, UR4, RZ ;  /* 0x0000000400107c24 */ /* 0x040fe4000f8e02ff */
[----:B------:R-:W-:Y:S01]  /*0190*/  IMAD R0, R0, UR5, RZ ;  /* 0x0000000500007c24 */ /* 0x000fe2000f8e02ff */
[----:B------:R-:W-:Y:S06]  /*01a0*/  @!P0 BRA `(.L_x_2) ;  /* 0x0000001000788947 */ /* 0x000fec0003800000 */
[----:B------:R-:W-:Y:S01]  /*01b0*/  IMAD.MOV.U32 R2, RZ, RZ, RZ ;  /* 0x000000ffff027224 */ /* 0x000fe200078e00ff */
[----:B------:R-:W-:Y:S01]  /*01c0*/  ULDC.64 UR6, c[0x0][0x228] ;  /* 0x00008a0000067ab9 */ /* 0x000fe20000000a00 */
[----:B------:R-:W-:Y:S01]  /*01d0*/  ULDC UR4, c[0x0][0x230] ;  /* 0x00008c0000047ab9 */ /* 0x000fe20000000800 */
[----:B------:R-:W-:Y:S01]  /*01e0*/  ISETP.NE.AND P0, PT, R6, 0x2, PT ;  /* 0x000000020600780c */ /* 0x000fe20003f05270 */
[----:B------:R-:W-:-:S05]  /*01f0*/  IMAD.HI.U32 R4, R3, UR7, R2 ;  /* 0x0000000703047c27 */ /* 0x000fca000f8e0002 */
[----:B------:R-:W-:Y:S01]  /*0200*/  SHF.R.U32.HI R5, RZ, UR4, R4 ;  /* 0x00000004ff057c19 */ /* 0x000fe20008011604 */
[----:B------:R-:W-:-:S04]  /*0210*/  ULDC.64 UR4, c[0x0][0x350] ;  /* 0x0000d40000047ab9 */ /* 0x000fc80000000a00 */
[----:B------:R-:W-:-:S04]  /*0220*/  IMAD.MOV R2, RZ, RZ, -R5 ;  /* 0x000000ffff027224 */ /* 0x000fc800078e0a05 */
[----:B------:R-:W-:-:S04]  /*0230*/  IMAD R3, R2, UR6, R3 ;  /* 0x0000000602037c24 */ /* 0x000fc8000f8e0203 */
[C---:B------:R-:W-:Y:S02]  /*0240*/  IMAD R16, R3.reuse, UR4, R16 ;  /* 0x0000000403107c24 */ /* 0x040fe4000f8e0210 */
[----:B------:R-:W-:Y:S01]  /*0250*/  IMAD R0, R3, UR5, R0 ;  /* 0x0000000503007c24 */ /* 0x000fe2000f8e0200 */
[----:B------:R-:W-:Y:S06]  /*0260*/  @!P0 BRA `(.L_x_2) ;  /* 0x0000001000488947 */ /* 0x000fec0003800000 */
[----:B------:R-:W-:Y:S01]  /*0270*/  IMAD.MOV.U32 R4, RZ, RZ, RZ ;  /* 0x000000ffff047224 */ /* 0x000fe200078e00ff */
[----:B------:R-:W-:Y:S01]  /*0280*/  ULDC.64 UR4, c[0x0][0x238] ;  /* 0x00008e0000047ab9 */ /* 0x000fe20000000a00 */
[----:B------:R-:W-:Y:S02]  /*0290*/  ISETP.NE.AND P0, PT, R6, 0x3, PT ;  /* 0x000000030600780c */ /* 0x000fe40003f05270 */
[----:B------:R-:W-:Y:S01]  /*02a0*/  IMAD.HI.U32 R2, R5, UR4, R4 ;  /* 0x0000000405027c27 */ /* 0x000fe2000f8e0004 */
[----:B------:R-:W-:-:S04]  /*02b0*/  ULDC UR4, c[0x0][0x234] ;  /* 0x00008d0000047ab9 */ /* 0x000fc80000000800 */
[----:B------:R-:W-:-:S05]  /*02c0*/  SHF.R.U32.HI R3, RZ, UR5, R2 ;  /* 0x00000005ff037c19 */ /* 0x000fca0008011602 */
[----:B------:R-:W-:-:S04]  /*02d0*/  IMAD.MOV R4, RZ, RZ, -R3 ;  /* 0x000000ffff047224 */ /* 0x000fc800078e0a03 */
[----:B------:R-:W-:Y:S01]  /*02e0*/  IMAD R5, R4, UR4, R5 ;  /* 0x0000000404057c24 */ /* 0x000fe2000f8e0205 */
[----:B------:R-:W-:-:S03]  /*02f0*/  ULDC.64 UR4, c[0x0][0x358] ;  /* 0x0000d60000047ab9 */ /* 0x000fc60000000a00 */
[C---:B------:R-:W-:Y:S02]  /*0300*/  IMAD R16, R5.reuse, UR4, R16 ;  /* 0x0000000405107c24 */ /* 0x040fe4000f8e0210 */
[----:B------:R-:W-:Y:S01]  /*0310*/  IMAD R0, R5, UR5, R0 ;  /* 0x0000000505007c24 */ /* 0x000fe2000f8e0200 */
        /* <DEDUP_REMOVED lines=254> */
[----:B------:R-:W-:-:S03]  /*1300*/  ULDC.64 UR4, c[0x0][0x340] ;  /* 0x0000d00000047ab9 */ /* 0x000fc60000000a00 */
[----:B------:R-:W-:Y:S01]  /*1310*/  IMAD.HI.U32 R2, R5, UR4, R4 ;  /* 0x0000000405027c27 */ /* 0x000fe2000f8e0004 */
[----:B------:R-:W-:-:S04]  /*1320*/  ULDC UR4, c[0x0][0x33c] ;  /* 0x0000cf0000047ab9 */ /* 0x000fc80000000800 */
[----:B------:R-:W-:-:S05]  /*1330*/  SHF.R.U32.HI R2, RZ, UR5, R2 ;  /* 0x00000005ff027c19 */ /* 0x000fca0008011602 */
[----:B------:R-:W-:-:S04]  /*1340*/  IMAD.MOV R3, RZ, RZ, -R2 ;  /* 0x000000ffff037224 */ /* 0x000fc800078e0a02 */
[----:B------:R-:W-:Y:S01]  /*1350*/  IMAD R5, R3, UR4, R5 ;  /* 0x0000000403057c24 */ /* 0x000fe2000f8e0205 */
[----:B------:R-:W-:-:S03]  /*1360*/  ULDC.64 UR4, c[0x0][0x408] ;  /* 0x0001020000047ab9 */ /* 0x000fc60000000a00 */
[C---:B------:R-:W-:Y:S02]  /*1370*/  IMAD R16, R5.reuse, UR4, R16 ;  /* 0x0000000405107c24 */ /* 0x040fe4000f8e0210 */
[----:B------:R-:W-:-:S07]  /*1380*/  IMAD R0, R5, UR5, R0 ;  /* 0x0000000505007c24 */ /* 0x000fce000f8e0200 */
.L_x_2:
[----:B------:R-:W0:Y:S01]  /*1390*/  LDC.U8 R5, c[0x0][0x422] ;  /* 0x00010880ff057b82 */ /* 0x000e220000000000 */
[----:B------:R-:W-:Y:S01]  /*13a0*/  ULDC.64 UR4, c[0x0][0x410] ;  /* 0x0001040000047ab9 */ /* 0x000fe20000000a00 */
[----:B------:R-:W-:Y:S01]  /*13b0*/  ULDC.64 UR6, c[0x0][0x418] ;  /* 0x0001060000067ab9 */ /* 0x000fe20000000a00 */
[----:B------:R-:W-:Y:S02]  /*13c0*/  IADD3 R16, P1, R16, UR4, RZ ;  /* 0x0000000410107c10 */ /* 0x000fe4000ff3e0ff */
[----:B------:R-:W-:-:S03]  /*13d0*/  IADD3 R2, P2, R0, UR6, RZ ;  /* 0x0000000600027c10 */ /* 0x000fc6000ff5e0ff */
[----:B------:R-:W-:Y:S02]  /*13e0*/  IMAD.X R17, RZ, RZ, UR5, P1 ;  /* 0x00000005ff117e24 */ /* 0x000fe400088e06ff */
[----:B------:R-:W-:Y:S01]  /*13f0*/  IMAD.X R3, RZ, RZ, UR7, P2 ;  /* 0x00000007ff037e24 */ /* 0x000fe200090e06ff */
[----:B0-----:R-:W-:-:S04]  /*1400*/  PRMT R4, R5, 0x9910, RZ ;  /* 0x0000991005047816 */ /* 0x001fc800000000ff */
[----:B------:R-:W-:-:S13]  /*1410*/  ISETP.GT.AND P0, PT, R4, 0x9, PT ;  /* 0x000000090400780c */ /* 0x000fda0003f04270 */
[----:B------:R-:W-:Y:S05]  /*1420*/  @P0 BRA `(.L_x_3) ;  /* 0x00000004000c0947 */ /* 0x000fea0003800000 */
[----:B------:R-:W-:-:S13]  /*1430*/  ISETP.GT.AND P0, PT, R4, 0x4, PT ;  /* 0x000000040400780c */ /* 0x000fda0003f04270 */
[----:B------:R-:W-:Y:S05]  /*1440*/  @P0 BRA `(.L_x_4) ;  /* 0x0000000000700947 */ /* 0x000fea0003800000 */
[----:B------:R-:W-:-:S13]  /*1450*/  ISETP.GT.AND P0, PT, R4, 0x1, PT ;  /* 0x000000010400780c */ /* 0x000fda0003f04270 */
[----:B------:R-:W-:Y:S05]  /*1460*/  @P0 BRA `(.L_x_5) ;  /* 0x0000000000280947 */ /* 0x000fea0003800000 */
[----:B------:R-:W-:-:S13]  /*1470*/  ISETP.NE.AND P0, PT, R5, RZ, PT ;  /* 0x000000ff0500720c */ /* 0x000fda0003f05270 */
[----:B------:R-:W-:Y:S05]  /*1480*/  @!P0 BRA `(.L_x_6) ;  /* 0x0000000000148947 */ /* 0x000fea0003800000 */
[----:B------:R-:W-:-:S13]  /*1490*/  ISETP.NE.AND P0, PT, R4, 0x1, PT ;  /* 0x000000010400780c */ /* 0x000fda0003f05270 */
[----:B------:R-:W-:Y:S05]  /*14a0*/  @P0 BRA `(.L_x_7) ;  /* 0x0000000c002c0947 */ /* 0x000fea0003800000 */
[----:B------:R-:W2:Y:S02]  /*14b0*/  LDG.E.U8 R2, desc[UR36][R2.64] ;  /* 0x0000002402027981 */ /* 0x000ea4000c1e1100 */
[----:B--2---:R-:W-:Y:S01]  /*14c0*/  ISETP.NE.AND P0, PT, R2, RZ, PT ;  /* 0x000000ff0200720c */ /* 0x004fe20003f05270 */
[----:B------:R-:W-:-:S12]  /*14d0*/  BRA `(.L_x_8) ;  /* 0x0000000c00807947 */ /* 0x000fd80003800000 */
.L_x_6:
[----:B------:R-:W2:Y:S02]  /*14e0*/  LDG.E.U8 R2, desc[UR36][R2.64] ;  /* 0x0000002402027981 */ /* 0x000ea4000c1e1100 */
[----:B--2---:R-:W-:Y:S01]  /*14f0*/  ISETP.NE.AND P0, PT, R2, RZ, PT ;  /* 0x000000ff0200720c */ /* 0x004fe20003f05270 */
[----:B------:R-:W-:-:S12]  /*1500*/  BRA `(.L_x_8) ;  /* 0x0000000c00747947 */ /* 0x000fd80003800000 */
.L_x_5:
[----:B------:R-:W-:-:S13]  /*1510*/  ISETP.NE.AND P0, PT, R4, 0x2, PT ;  /* 0x000000020400780c */ /* 0x000fda0003f05270 */
[----:B------:R-:W-:Y:S05]  /*1520*/  @!P0 BRA `(.L_x_9) ;  /* 0x00000000002c8947 */ /* 0x000fea0003800000 */
[----:B------:R-:W-:-:S13]  /*1530*/  ISETP.NE.AND P0, PT, R4, 0x3, PT ;  /* 0x000000030400780c */ /* 0x000fda0003f05270 */
[----:B------:R-:W-:Y:S05]  /*1540*/  @!P0 BRA `(.L_x_10) ;  /* 0x0000000000188947 */ /* 0x000fea0003800000 */
[----:B------:R-:W-:-:S13]  /*1550*/  ISETP.NE.AND P0, PT, R4, 0x4, PT ;  /* 0x000000040400780c */ /* 0x000fda0003f05270 */
[----:B------:R-:W-:Y:S05]  /*1560*/  @P0 BRA `(.L_x_7) ;  /* 0x0000000800fc0947 */ /* 0x000fea0003800000 */
[----:B------:R-:W2:Y:S02]  /*1570*/  LDG.E.64 R2, desc[UR36][R2.64] ;  /* 0x0000002402027981 */ /* 0x000ea4000c1e1b00 */
[----:B--2---:R-:W-:-:S04]  /*1580*/  ISETP.NE.U32.AND P0, PT, R2, RZ, PT ;  /* 0x000000ff0200720c */ /* 0x004fc80003f05070 */
[----:B------:R-:W-:Y:S01]  /*1590*/  ISETP.NE.AND.EX P0, PT, R3, RZ, PT, P0 ;  /* 0x000000ff0300720c */ /* 0x000fe20003f05300 */
[----:B------:R-:W-:-:S12]  /*15a0*/  BRA `(.L_x_8) ;  /* 0x0000000c004c7947 */ /* 0x000fd80003800000 */
.L_x_10:
[----:B------:R-:W2:Y:S02]  /*15b0*/  LDG.E R2, desc[UR36][R2.64] ;  /* 0x0000002402027981 */ /* 0x000ea4000c1e1900 */
[----:B--2---:R-:W-:Y:S01]  /*15c0*/  ISETP.NE.AND P0, PT, R2, RZ, PT ;  /* 0x000000ff0200720c */ /* 0x004fe20003f05270 */
[----:B------:R-:W-:-:S12]  /*15d0*/  BRA `(.L_x_8) ;  /* 0x0000000c00407947 */ /* 0x000fd80003800000 */
.L_x_9:
[----:B------:R-:W2:Y:S02]  /*15e0*/  LDG.E.U16 R2, desc[UR36][R2.64] ;  /* 0x0000002402027981 */ /* 0x000ea4000c1e1500 */
[----:B--2---:R-:W-:Y:S01]  /*15f0*/  ISETP.NE.AND P0, PT, R2, RZ, PT ;  /* 0x000000ff0200720c */ /* 0x004fe20003f05270 */
[----:B------:R-:W-:-:S12]  /*1600*/  BRA `(.L_x_8) ;  /* 0x0000000c00347947 */ /* 0x000fd80003800000 */
.L_x_4:
[----:B------:R-:W-:-:S13]  /*1610*/  ISETP.GT.AND P0, PT, R4, 0x6, PT ;  /* 0x000000060400780c */ /* 0x000fda0003f04270 */
[----:B------:R-:W-:Y:S05]  /*1620*/  @P0 BRA `(.L_x_11) ;  /* 0x00000000002c0947 */ /* 0x000fea0003800000 */
[----:B------:R-:W-:-:S13]  /*1630*/  ISETP.NE.AND P0, PT, R4, 0x5, PT ;  /* 0x000000050400780c */ /* 0x000fda0003f05270 */
[----:B------:R-:W-:Y:S05]  /*1640*/  @!P0 BRA `(.L_x_12) ;  /* 0x0000000000148947 */ /* 0x000fea0003800000 */
[----:B------:R-:W-:-:S13]  /*1650*/  ISETP.NE.AND P0, PT, R4, 0x6, PT ;  /* 0x000000060400780c */ /* 0x000fda0003f05270 */
[----:B------:R-:W-:Y:S05]  /*1660*/  @P0 BRA `(.L_x_7) ;  /* 0x0000000800bc0947 */ /* 0x000fea0003800000 */
[----:B------:R-:W2:Y:S02]  /*1670*/  LDG.E R2, desc[UR36][R2.64] ;  /* 0x0000002402027981 */ /* 0x000ea4000c1e1900 */
[----:B--2---:R-:W-:Y:S01]  /*1680*/  FSETP.NEU.FTZ.AND P0, PT, R2, RZ, PT ;  /* 0x000000ff0200720b */ /* 0x004fe20003f1d000 */
[----:B------:R-:W-:-:S12]  /*1690*/  BRA `(.L_x_8) ;  /* 0x0000000c00107947 */ /* 0x000fd80003800000 */
.L_x_12:
[----:B------:R-:W2:Y:S02]  /*16a0*/  LDG.E.U16 R0, desc[UR36][R2.64] ;  /* 0x0000002402007981 */ /* 0x000ea4000c1e1500 */
[----:B--2---:R-:W-:-:S05]  /*16b0*/  HADD2.F32 R0, -RZ, R0.H0_H0 ;  /* 0x20000000ff007230 */ /* 0x004fca0000004100 */
[----:B------:R-:W-:Y:S01]  /*16c0*/  FSETP.NEU.FTZ.AND P0, PT, R0, RZ, PT ;  /* 0x000000ff0000720b */ /* 0x000fe20003f1d000 */
[----:B------:R-:W-:-:S12]  /*16d0*/  BRA `(.L_x_8) ;  /* 0x0000000c00007947 */ /* 0x000fd80003800000 */
.L_x_11:
[----:B------:R-:W-:-:S13]  /*16e0*/  ISETP.NE.AND P0, PT, R4, 0x7, PT ;  /* 0x000000070400780c */ /* 0x000fda0003f05270 */
[----:B------:R-:W-:Y:S05]  /*16f0*/  @!P0 BRA `(.L_x_13) ;  /* 0x00000000004c8947 */ /* 0x000fea0003800000 */
[----:B------:R-:W-:-:S13]  /*1700*/  ISETP.NE.AND P0, PT, R4, 0x8, PT ;  /* 0x000000080400780c */ /* 0x000fda0003f05270 */
[----:B------:R-:W-:Y:S05]  /*1710*/  @!P0 BRA `(.L_x_14) ;  /* 0x00000000001c8947 */ /* 0x000fea0003800000 */
[----:B------:R-:W-:-:S13]  /*1720*/  ISETP.NE.AND P0, PT, R4, 0x9, PT ;  /* 0x000000090400780c */ /* 0x000fda0003f05270 */
[----:B------:R-:W-:Y:S05]  /*1730*/  @P0 BRA `(.L_x_7) ;  /* 0x0000000800880947 */ /* 0x000fea0003800000 */
[----:B------:R-:W2:Y:S02]  /*1740*/  LDG.E.64 R2, desc[UR36][R2.64] ;  /* 0x0000002402027981 */ /* 0x000ea4000c1e1b00 */
[----:B--2---:R-:W-:Y:S02]  /*1750*/  FSETP.NEU.FTZ.AND P0, PT, R2, RZ, PT ;  /* 0x000000ff0200720b */ /* 0x004fe40003f1d000 */
[----:B------:R-:W-:-:S04]  /*1760*/  FSETP.NEU.FTZ.AND P1, PT, R3, RZ, PT ;  /* 0x000000ff0300720b */ /* 0x000fc80003f3d000 */
[----:B------:R-:W-:Y:S01]  /*1770*/  PLOP3.LUT P0, PT, P0, P1, PT, 0xa8, 0x0 ;  /* 0x000000000000781c */ /* 0x000fe20000703570 */
[----:B------:R-:W-:-:S12]  /*1780*/  BRA `(.L_x_8) ;  /* 0x0000000800d47947 */ /* 0x000fd80003800000 */
.L_x_14:
[----:B------:R-:W2:Y:S02]  /*1790*/  LDG.E R2, desc[UR36][R2.64] ;  /* 0x0000002402027981 */ /* 0x000ea4000c1e1900 */
[----:B--2---:R-:W-:-:S05]  /*17a0*/  HADD2.F32 R0, -RZ, R2.H0_H0 ;  /* 0x20000002ff007230 */ /* 0x004fca0000004100 */
[----:B------:R-:W-:Y:S01]  /*17b0*/  FSETP.NEU.FTZ.AND P0, PT, R0, RZ, PT ;  /* 0x000000ff0000720b */ /* 0x000fe20003f1d000 */
[----:B------:R-:W-:-:S12]  /*17c0*/  IMAD.MOV.U32 R0, RZ, RZ, 0x1 ;  /* 0x00000001ff007424 */ /* 0x000fd800078e00ff */
[----:B------:R-:W-:-:S05]  /*17d0*/  @!P0 HADD2.F32 R4, -RZ, R2.H1_H1 ;  /* 0x30000002ff048230 */ /* 0x000fca0000004100 */
[----:B------:R-:W-:-:S04]  /*17e0*/  @!P0 FSETP.NEU.FTZ.AND P1, PT, R4, RZ, PT ;  /* 0x000000ff0400820b */ /* 0x000fc80003f3d000 */
[----:B------:R-:W-:-:S04]  /*17f0*/  @!P0 SEL R0, RZ, 0x1, !P1 ;  /* 0x00000001ff008807 */ /* 0x000fc80004800000 */
[----:B------:R-:W-:-:S04]  /*1800*/  PRMT R0, R0, 0x9910, RZ ;  /* 0x0000991000007816 */ /* 0x000fc800000000ff */
[----:B------:R-:W-:Y:S01]  /*1810*/  ISETP.NE.AND P0, PT, R0, RZ, PT ;  /* 0x000000ff0000720c */ /* 0x000fe20003f05270 */
[----:B------:R-:W-:-:S12]  /*1820*/  BRA `(.L_x_8) ;  /* 0x0000000800ac7947 */ /* 0x000fd80003800000 */
.L_x_13:
[----:B------:R-:W2:Y:S02]  /*1830*/  LDG.E.64 R2, desc[UR36][R2.64] ;  /* 0x0000002402027981 */ /* 0x000ea4000c1e1b00 */
[----:B--2---:R-:W-:Y:S01]  /*1840*/  DSETP.NEU.AND P0, PT, R2, RZ, PT ;  /* 0x000000ff0200722a */ /* 0x004fe20003f0d000 */
[----:B------:R-:W-:-:S13]  /*1850*/  BRA `(.L_x_8) ;  /* 0x0000000800a07947 */ /* 0x000fda0003800000 */
.L_x_3:
[----:B------:R-:W-:-:S13]  /*1860*/  ISETP.GT.AND P0, PT, R4, 0x18, PT ;  /* 0x000000180400780c */ /* 0x000fda0003f04270 */
[----:B------:R-:W-:Y:S05]  /*1870*/  @P0 BRA `(.L_x_15) ;  /* 0x0000000000e80947 */ /* 0x000fea0003800000 */
[----:B------:R-:W-:-:S13]  /*1880*/  ISETP.GT.AND P0, PT, R4, 0xe, PT ;  /* 0x0000000e0400780c */ /* 0x000fda0003f04270 */
[----:B------:R-:W-:Y:S05]  /*1890*/  @P0 BRA `(.L_x_16) ;  /* 0x00000000002c0947 */ /* 0x000fea0003800000 */
[----:B------:R-:W-:-:S13]  /*18a0*/  ISETP.NE.AND P0, PT, R4, 0xa, PT ;  /* 0x0000000a0400780c */ /* 0x000fda0003f05270 */
[----:B------:R-:W-:Y:S05]  /*18b0*/  @!P0 BRA `(.L_x_17) ;  /* 0x0000000000148947 */ /* 0x000fea0003800000 */
[----:B------:R-:W-:-:S13]  /*18c0*/  ISETP.NE.AND P0, PT, R4, 0xb, PT ;  /* 0x0000000b0400780c */ /* 0x000fda0003f05270 */
[----:B------:R-:W-:Y:S05]  /*18d0*/  @P0 BRA `(.L_x_7) ;  /* 0x0000000800200947 */ /* 0x000fea0003800000 */
[----:B------:R-:W2:Y:S02]  /*18e0*/  LDG.E.U8 R2, desc[UR36][R2.64] ;  /* 0x0000002402027981 */ /* 0x000ea4000c1e1100 */
[----:B--2---:R-:W-:Y:S01]  /*18f0*/  ISETP.NE.AND P0, PT, R2, RZ, PT ;  /* 0x000000ff0200720c */ /* 0x004fe20003f05270 */
[----:B------:R-:W-:-:S12]  /*1900*/  BRA `(.L_x_8) ;  /* 0x0000000800747947 */ /* 0x000fd80003800000 */
.L_x_17:
[----:B------:R-:W2:Y:S02]  /*1910*/  LDG.E.128 R4, desc[UR36][R2.64] ;  /* 0x0000002402047981 */ /* 0x000ea4000c1e1d00 */
[----:B--2---:R-:W-:-:S06]  /*1920*/  DSETP.NEU.AND P0, PT, R6, RZ, PT ;  /* 0x000000ff0600722a */ /* 0x004fcc0003f0d000 */
[----:B------:R-:W-:Y:S01]  /*1930*/  DSETP.NEU.OR P0, PT, R4, RZ, P0 ;  /* 0x000000ff0400722a */ /* 0x000fe2000070d400 */
[----:B------:R-:W-:-:S13]  /*1940*/  BRA `(.L_x_8) ;  /* 0x0000000800647947 */ /* 0x000fda0003800000 */
.L_x_16:
[----:B------:R-:W-:-:S13]  /*1950*/  ISETP.NE.AND P0, PT, R4, 0xf, PT ;  /* 0x0000000f0400780c */ /* 0x000fda0003f05270 */
[----:B------:R-:W-:Y:S05]  /*1960*/  @!P0 BRA `(.L_x_18) ;  /* 0x00000000009c8947 */ /* 0x000fea0003800000 */
[----:B------:R-:W-:-:S13]  /*1970*/  ISETP.NE.AND P0, PT, R4, 0x17, PT ;  /* 0x000000170400780c */ /* 0x000fda0003f05270 */
[----:B------:R-:W-:Y:S05]  /*1980*/  @!P0 BRA `(.L_x_19) ;  /* 0x00000000005c8947 */ /* 0x000fea0003800000 */
[----:B------:R-:W-:-:S13]  /*1990*/  ISETP.NE.AND P0, PT, R4, 0x18, PT ;  /* 0x000000180400780c */ /* 0x000fda0003f05270 */
[----:B------:R-:W-:Y:S05]  /*19a0*/  @P0 BRA `(.L_x_7) ;  /* 0x0000000400ec0947 */ /* 0x000fea0003800000 */
[----:B------:R-:W2:Y:S01]  /*19b0*/  LDG.E.U8 R0, desc[UR36][R2.64] ;  /* 0x0000002402007981 */ /* 0x000ea2000c1e1100 */
[----:B------:R-:W-:Y:S02]  /*19c0*/  IMAD.MOV.U32 R8, RZ, RZ, -0x800000 ;  /* 0xff800000ff087424 */ /* 0x000fe400078e00ff */
[----:B--2---:R-:W-:-:S05]  /*19d0*/  IMAD.SHL.U32 R0, R0, 0x1000000, RZ ;  /* 0x0100000000007824 */ /* 0x004fca00078e00ff */
[----:B------:R-:W-:-:S04]  /*19e0*/  LOP3.LUT R4, R0, 0x7f000000, RZ, 0xc0, !PT ;  /* 0x7f00000000047812 */ /* 0x000fc800078ec0ff */
[----:B------:R-:W0:Y:S01]  /*19f0*/  FLO.U32 R5, R4 ;  /* 0x0000000400057300 */ /* 0x000e2200000e0000 */
[C---:B------:R-:W-:Y:S02]  /*1a00*/  VIADD R6, R4.reuse, 0x1000000 ;  /* 0x0100000004067836 */ /* 0x040fe40000000000 */
[----:B------:R-:W-:-:S03]  /*1a10*/  VIADD R2, R4, 0xffffffff ;  /* 0xffffffff04027836 */ /* 0x000fc60000000000 */
[----:B------:R-:W-:Y:S02]  /*1a20*/  SHF.R.S32.HI R6, RZ, 0x8, R6 ;  /* 0x00000008ff067819 */ /* 0x000fe40000011406 */
[----:B------:R-:W-:Y:S02]  /*1a30*/  SHF.R.S32.HI R2, RZ, 0x1f, R2 ;  /* 0x0000001fff027819 */ /* 0x000fe40000011402 */
[----:B0-----:R-:W-:-:S04]  /*1a40*/  IADD3 R5, -R5, 0x1f, RZ ;  /* 0x0000001f05057810 */ /* 0x001fc80007ffe1ff */
[C---:B------:R-:W-:Y:S01]  /*1a50*/  ISETP.GT.U32.AND P0, PT, R5.reuse, 0x4, PT ;  /* 0x000000040500780c */ /* 0x040fe20003f04070 */
[----:B------:R-:W-:-:S05]  /*1a60*/  VIADD R5, R5, 0xfffffffc ;  /* 0xfffffffc05057836 */ /* 0x000fca0000000000 */
[----:B------:R-:W-:-:S05]  /*1a70*/  SEL R5, R5, RZ, P0 ;  /* 0x000000ff05057207 */ /* 0x000fca0000000000 */
[----:B------:R-:W-:Y:S01]  /*1a80*/  IMAD R8, R5, R8, 0x3c000000 ;  /* 0x3c00000005087424 */ /* 0x000fe200078e0208 */
[----:B------:R-:W-:-:S04]  /*1a90*/  SHF.L.U32 R5, R4, R5, RZ ;  /* 0x0000000504057219 */ /* 0x000fc800000006ff */
[----:B------:R-:W-:-:S04]  /*1aa0*/  LEA.HI R5, R5, R8, RZ, 0x1c ;  /* 0x0000000805057211 */ /* 0x000fc800078fe0ff */
[----:B------:R-:W-:-:S04]  /*1ab0*/  LOP3.LUT R5, R5, 0x7f800000, R6, 0xf8, !PT ;  /* 0x7f80000005057812 */ /* 0x000fc800078ef806 */
[----:B------:R-:W-:-:S04]  /*1ac0*/  LOP3.LUT R5, R5, R2, RZ, 0x30, !PT ;  /* 0x0000000205057212 */ /* 0x000fc800078e30ff */
[----:B------:R-:W-:-:S04]  /*1ad0*/  LOP3.LUT R5, R5, 0x80000000, R0, 0xf8, !PT ;  /* 0x8000000005057812 */ /* 0x000fc800078ef800 */
[----:B------:R-:W-:Y:S01]  /*1ae0*/  FSETP.NEU.FTZ.AND P0, PT, R5, RZ, PT ;  /* 0x000000ff0500720b */ /* 0x000fe20003f1d000 */
[----:B------:R-:W-:-:S12]  /*1af0*/  BRA `(.L_x_8) ;  /* 0x0000000400f87947 */ /* 0x000fd80003800000 */
.L_x_19:
[----:B------:R-:W2:Y:S02]  /*1b00*/  LDG.E.U8 R2, desc[UR36][R2.64] ;  /* 0x0000002402027981 */ /* 0x000ea4000c1e1100 */
[C---:B--2---:R-:W-:Y:S02]  /*1b10*/  IMAD.SHL.U32 R0, R2.reuse, 0x2000000, RZ ;  /* 0x0200000002007824 */ /* 0x044fe400078e00ff */
[----:B------:R-:W-:-:S03]  /*1b20*/  IMAD.SHL.U32 R5, R2, 0x1000000, RZ ;  /* 0x0100000002057824 */ /* 0x000fc600078e00ff */
[----:B------:R-:W-:-:S13]  /*1b30*/  ISETP.GE.U32.AND P0, PT, R0, 0x8000000, PT ;  /* 0x080000000000780c */ /* 0x000fda0003f06070 */
[C---:B------:R-:W-:Y:S02]  /*1b40*/  @!P0 IMAD.SHL.U32 R0, R2.reuse, 0x100, RZ ;  /* 0x0000010002008824 */ /* 0x040fe400078e00ff */
[----:B------:R-:W-:-:S03]  /*1b50*/  @P0 IMAD.SHL.U32 R4, R2, 0x200000, RZ ;  /* 0x0020000002040824 */ /* 0x000fc600078e00ff */
[----:B------:R-:W-:Y:S02]  /*1b60*/  @!P0 LOP3.LUT R0, R0, 0x7f00, RZ, 0xc0, !PT ;  /* 0x00007f0000008812 */ /* 0x000fe400078ec0ff */
[----:B------:R-:W-:Y:S02]  /*1b70*/  @P0 LOP3.LUT R4, R4, 0x70000000, RZ, 0xfc, !PT ;  /* 0x7000000004040812 */ /* 0x000fe400078efcff */
[----:B------:R-:W-:-:S03]  /*1b80*/  @!P0 LOP3.LUT R0, R0, 0x3f000000, RZ, 0xfc, !PT ;  /* 0x3f00000000008812 */ /* 0x000fc600078efcff */
[----:B------:R-:W-:Y:S02]  /*1b90*/  @P0 FMUL.FTZ R4, R4, 1.9259299443872358531e-34 ;  /* 0x0780000004040820 */ /* 0x000fe40000410000 */
[----:B------:R-:W-:-:S05]  /*1ba0*/  @!P0 FADD.FTZ R4, R0, -0.5 ;  /* 0xbf00000000048421 */ /* 0x000fca0000010000 */
[----:B------:R-:W-:-:S04]  /*1bb0*/  LOP3.LUT R4, R4, 0x80000000, R5, 0xf8, !PT ;  /* 0x8000000004047812 */ /* 0x000fc800078ef805 */
[----:B------:R-:W-:Y:S01]  /*1bc0*/  FSETP.NEU.FTZ.AND P0, PT, R4, RZ, PT ;  /* 0x000000ff0400720b */ /* 0x000fe20003f1d000 */
[----:B------:R-:W-:-:S12]  /*1bd0*/  BRA `(.L_x_8) ;  /* 0x0000000400c07947 */ /* 0x000fd80003800000 */
.L_x_18:
[----:B------:R-:W2:Y:S02]  /*1be0*/  LDG.E.U16 R0, desc[UR36][R2.64] ;  /* 0x0000002402007981 */ /* 0x000ea4000c1e1500 */
[----:B--2---:R-:W-:-:S05]  /*1bf0*/  IMAD.U32 R0, R0, 0x10000, RZ ;  /* 0x0001000000007824 */ /* 0x004fca00078e00ff */
[----:B------:R-:W-:Y:S01]  /*1c00*/  FSETP.NEU.FTZ.AND P0, PT, R0, RZ, PT ;  /* 0x000000ff0000720b */ /* 0x000fe20003f1d000 */
[----:B------:R-:W-:-:S12]  /*1c10*/  BRA `(.L_x_8) ;  /* 0x0000000400b07947 */ /* 0x000fd80003800000 */
.L_x_15:
[----:B------:R-:W-:-:S13]  /*1c20*/  ISETP.GT.AND P0, PT, R4, 0x1b, PT ;  /* 0x0000001b0400780c */ /* 0x000fda0003f04270 */
[----:B------:R-:W-:Y:S05]  /*1c30*/  @P0 BRA `(.L_x_20) ;  /* 0x0000000400040947 */ /* 0x000fea0003800000 */
[----:B------:R-:W-:-:S13]  /*1c40*/  ISETP.NE.AND P0, PT, R4, 0x19, PT ;  /* 0x000000190400780c */ /* 0x000fda0003f05270 */
[----:B------:R-:W-:Y:S05]  /*1c50*/  @!P0 BRA `(.L_x_21) ;  /* 0x00000000008c8947 */ /* 0x000fea0003800000 */
[----:B------:R-:W-:-:S13]  /*1c60*/  ISETP.NE.AND P0, PT, R4, 0x1a, PT ;  /* 0x0000001a0400780c */ /* 0x000fda0003f05270 */
[----:B------:R-:W-:Y:S05]  /*1c70*/  @!P0 BRA `(.L_x_22) ;  /* 0x0000000000148947 */ /* 0x000fea0003800000 */
[----:B------:R-:W-:-:S13]  /*1c80*/  ISETP.NE.AND P0, PT, R4, 0x1b, PT ;  /* 0x0000001b0400780c */ /* 0x000fda0003f05270 */
[----:B------:R-:W-:Y:S05]  /*1c90*/  @P0 BRA `(.L_x_7) ;  /* 0x0000000400300947 */ /* 0x000fea0003800000 */
[----:B------:R-:W2:Y:S02]  /*1ca0*/  LDG.E.U16 R2, desc[UR36][R2.64] ;  /* 0x0000002402027981 */ /* 0x000ea4000c1e1500 */
[----:B--2---:R-:W-:Y:S01]  /*1cb0*/  ISETP.NE.AND P0, PT, R2, RZ, PT ;  /* 0x000000ff0200720c */ /* 0x004fe20003f05270 */
[----:B------:R-:W-:-:S12]  /*1cc0*/  BRA `(.L_x_8) ;  /* 0x0000000400847947 */ /* 0x000fd80003800000 */
.L_x_22:
[----:B------:R-:W2:Y:S01]  /*1cd0*/  LDG.E.U8 R2, desc[UR36][R2.64] ;  /* 0x0000002402027981 */ /* 0x000ea2000c1e1100 */
[----:B------:R-:W-:Y:S01]  /*1ce0*/  BSSY B0, `(.L_x_23) ;  /* 0x0000018000007945 */ /* 0x000fe20003800000 */
[----:B------:R-:W-:Y:S01]  /*1cf0*/  IMAD.MOV.U32 R0, RZ, RZ, RZ ;  /* 0x000000ffff007224 */ /* 0x000fe200078e00ff */
[----:B--2---:R-:W-:-:S13]  /*1d00*/  ISETP.NE.AND P0, PT, R2, RZ, PT ;  /* 0x000000ff0200720c */ /* 0x004fda0003f05270 */
[----:B------:R-:W-:Y:S05]  /*1d10*/  @!P0 BRA `(.L_x_24) ;  /* 0x0000000000508947 */ /* 0x000fea0003800000 */
[----:B------:R-:W-:-:S13]  /*1d20*/  ISETP.NE.AND P0, PT, R2, 0x80, PT ;  /* 0x000000800200780c */ /* 0x000fda0003f05270 */
[----:B------:R-:W-:Y:S01]  /*1d30*/  @!P0 IMAD.MOV.U32 R0, RZ, RZ, 0x7f800001 ;  /* 0x7f800001ff008424 */ /* 0x000fe200078e00ff */
[----:B------:R-:W-:Y:S06]  /*1d40*/  @!P0 BRA `(.L_x_24) ;  /* 0x0000000000448947 */ /* 0x000fec0003800000 */
[C---:B------:R-:W-:Y:S01]  /*1d50*/  LOP3.LUT P0, R0, R2.reuse, 0x78, RZ, 0xc0, !PT ;  /* 0x0000007802007812 */ /* 0x040fe2000780c0ff */
[----:B------:R-:W-:Y:S01]  /*1d60*/  BSSY B1, `(.L_x_25) ;  /* 0x000000c000017945 */ /* 0x000fe20003800000 */
[----:B------:R-:W-:Y:S02]  /*1d70*/  SHF.R.U32.HI R3, RZ, 0x7, R2 ;  /* 0x00000007ff037819 */ /* 0x000fe40000011602 */
[----:B------:R-:W-:Y:S02]  /*1d80*/  LOP3.LUT R2, R2, 0x7, RZ, 0xc0, !PT ;  /* 0x0000000702027812 */ /* 0x000fe400078ec0ff */
[----:B------:R-:W-:Y:S01]  /*1d90*/  SHF.R.U32.HI R0, RZ, 0x3, R0 ;  /* 0x00000003ff007819 */ /* 0x000fe20000011600 */
[----:B------:R-:W-:-:S06]  /*1da0*/  IMAD.U32 R4, R3, -0x80000000, RZ ;  /* 0x8000000003047824 */ /* 0x000fcc00078e00ff */
[----:B------:R-:W-:Y:S05]  /*1db0*/  @P0 BRA `(.L_x_26) ;  /* 0x0000000000180947 */ /* 0x000fea0003800000 */
[----:B------:R-:W0:Y:S02]  /*1dc0*/  FLO.U32 R3, R2 ;  /* 0x0000000200037300 */ /* 0x000e2400000e0000 */
[----:B0-----:R-:W-:-:S04]  /*1dd0*/  IADD3 R3, -R3, 0x1f, RZ ;  /* 0x0000001f03037810 */ /* 0x001fc80007ffe1ff */
[----:B------:R-:W-:Y:S01]  /*1de0*/  IADD3 R0, R0, 0x1d, -R3 ;  /* 0x0000001d00007810 */ /* 0x000fe20007ffe803 */
[----:B------:R-:W-:-:S05]  /*1df0*/  VIADD R5, R3, 0xffffffe4 ;  /* 0xffffffe403057836 */ /* 0x000fca0000000000 */
[----:B------:R-:W-:-:S04]  /*1e00*/  SHF.L.U32 R5, R2, R5, RZ ;  /* 0x0000000502057219 */ /* 0x000fc800000006ff */
[----:B------:R-:W-:-:S07]  /*1e10*/  LOP3.LUT R2, R5, 0x7, RZ, 0xc0, !PT ;  /* 0x0000000705027812 */ /* 0x000fce00078ec0ff */
.L_x_26:
[----:B------:R-:W-:Y:S05]  /*1e20*/  BSYNC B1 ;  /* 0x0000000000017941 */ /* 0x000fea0003800000 */
.L_x_25:
[----:B------:R-:W-:Y:S01]  /*1e30*/  LEA R3, R0, 0x3b800000, 0x17 ;  /* 0x3b80000000037811 */ /* 0x000fe200078eb8ff */
[----:B------:R-:W-:-:S05]  /*1e40*/  IMAD.SHL.U32 R0, R2, 0x100000, RZ ;  /* 0x0010000002007824 */ /* 0x000fca00078e00ff */
[----:B------:R-:W-:-:S07]  /*1e50*/  LOP3.LUT R0, R3, R0, R4, 0xfe, !PT ;  /* 0x0000000003007212 */ /* 0x000fce00078efe04 */
.L_x_24:
[----:B------:R-:W-:Y:S05]  /*1e60*/  BSYNC B0 ;  /* 0x0000000000007941 */ /* 0x000fea0003800000 */
.L_x_23:
[----:B------:R-:W-:Y:S01]  /*1e70*/  FSETP.NEU.FTZ.AND P0, PT, R0, RZ, PT ;  /* 0x000000ff0000720b */ /* 0x000fe20003f1d000 */
[----:B------:R-:W-:-:S12]  /*1e80*/  BRA `(.L_x_8) ;  /* 0x0000000400147947 */ /* 0x000fd80003800000 */
.L_x_21:
        /* <DEDUP_REMOVED lines=21> */
.L_x_30:
[----:B------:R-:W-:Y:S05]  /*1fe0*/  BSYNC B1 ;  /* 0x0000000000017941 */ /* 0x000fea0003800000 */
.L_x_29:
[----:B------:R-:W-:Y:S01]  /*1ff0*/  LEA R3, R0, 0x37800000, 0x17 ;  /* 0x3780000000037811 */ /* 0x000fe200078eb8ff */
[----:B------:R-:W-:-:S05]  /*2000*/  IMAD.SHL.U32 R0, R2, 0x200000, RZ ;  /* 0x0020000002007824 */ /* 0x000fca00078e00ff */
[----:B------:R-:W-:-:S07]  /*2010*/  LOP3.LUT R0, R3, R0, R4, 0xfe, !PT ;  /* 0x0000000003007212 */ /* 0x000fce00078efe04 */
.L_x_28:
[----:B------:R-:W-:Y:S05]  /*2020*/  BSYNC B0 ;  /* 0x0000000000007941 */ /* 0x000fea0003800000 */
.L_x_27:
[----:B------:R-:W-:Y:S01]  /*2030*/  FSETP.NEU.FTZ.AND P0, PT, R0, RZ, PT ;  /* 0x000000ff0000720b */ /* 0x000fe20003f1d000 */
[----:B------:R-:W-:-:S12]  /*2040*/  BRA `(.L_x_8) ;  /* 0x0000000000a47947 */ /* 0x000fd80003800000 */
.L_x_20:
[----:B------:R-:W-:-:S13]  /*2050*/  ISETP.NE.AND P0, PT, R4, 0x1c, PT ;  /* 0x0000001c0400780c */ /* 0x000fda0003f05270 */
[----:B------:R-:W-:Y:S05]  /*2060*/  @!P0 BRA `(.L_x_31) ;  /* 0x0000000000948947 */ /* 0x000fea0003800000 */
[----:B------:R-:W-:-:S13]  /*2070*/  ISETP.NE.AND P0, PT, R4, 0x1d, PT ;  /* 0x0000001d0400780c */ /* 0x000fda0003f05270 */
[----:B------:R-:W-:Y:S05]  /*2080*/  @!P0 BRA `(.L_x_32) ;  /* 0x00000000007c8947 */ /* 0x000fea0003800000 */
[----:B------:R-:W-:-:S13]  /*2090*/  ISETP.NE.AND P0, PT, R4, 0x2c, PT ;  /* 0x0000002c0400780c */ /* 0x000fda0003f05270 */
[----:B------:R-:W-:Y:S05]  /*20a0*/  @P0 BRA `(.L_x_7) ;  /* 0x00000000002c0947 */ /* 0x000fea0003800000 */
[----:B------:R-:W2:Y:S01]  /*20b0*/  LDG.E.U8 R2, desc[UR36][R2.64] ;  /* 0x0000002402027981 */ /* 0x000ea2000c1e1100 */
[----:B------:R-:W-:Y:S01]  /*20c0*/  BSSY B0, `(.L_x_33) ;  /* 0x0000007000007945 */ /* 0x000fe20003800000 */
[----:B------:R-:W-:Y:S01]  /*20d0*/  IMAD.MOV.U32 R0, RZ, RZ, 0x400000 ;  /* 0x00400000ff007424 */ /* 0x000fe200078e00ff */
[----:B--2---:R-:W-:-:S13]  /*20e0*/  ISETP.NE.AND P0, PT, R2, RZ, PT ;  /* 0x000000ff0200720c */ /* 0x004fda0003f05270 */
[----:B------:R-:W-:Y:S05]  /*20f0*/  @!P0 BRA `(.L_x_34) ;  /* 0x00000000000c8947 */ /* 0x000fea0003800000 */
[----:B------:R-:W-:-:S13]  /*2100*/  ISETP.NE.AND P0, PT, R2, 0xff, PT ;  /* 0x000000ff0200780c */ /* 0x000fda0003f05270 */
[----:B------:R-:W-:Y:S02]  /*2110*/  @!P0 IMAD.MOV.U32 R0, RZ, RZ, 0x7f800001 ;  /* 0x7f800001ff008424 */ /* 0x000fe400078e00ff */
[----:B------:R-:W-:-:S07]  /*2120*/  @P0 IMAD.SHL.U32 R0, R2, 0x800000, RZ ;  /* 0x0080000002000824 */ /* 0x000fce00078e00ff */
.L_x_34:
[----:B------:R-:W-:Y:S05]  /*2130*/  BSYNC B0 ;  /* 0x0000000000007941 */ /* 0x000fea0003800000 */
.L_x_33:
[----:B------:R-:W-:Y:S01]  /*2140*/  FSETP.NEU.FTZ.AND P0, PT, R0, RZ, PT ;  /* 0x000000ff0000720b */ /* 0x000fe20003f1d000 */
[----:B------:R-:W-:-:S12]  /*2150*/  BRA `(.L_x_8) ;  /* 0x0000000000607947 */ /* 0x000fd80003800000 */
.L_x_7:
[----:B------:R-:W-:Y:S01]  /*2160*/  MOV R2, 0x0 ;  /* 0x0000000000027802 */ /* 0x000fe20000000f00 */
[----:B------:R-:W-:Y:S01]  /*2170*/  ULDC.64 UR4, c[0x4][0x188] ;  /* 0x0100620000047ab9 */ /* 0x000fe20000000a00 */
[----:B------:R-:W-:Y:S01]  /*2180*/  ULDC.64 UR6, c[0x4][0x98] ;  /* 0x0100260000067ab9 */ /* 0x000fe20000000a00 */
[----:B------:R-:W-:Y:S02]  /*2190*/  IMAD.U32 R4, RZ, RZ, UR4 ;  /* 0x00000004ff047e24 */ /* 0x000fe4000f8e00ff */
[----:B------:R-:W-:Y:S01]  /*21a0*/  IMAD.U32 R5, RZ, RZ, UR5 ;  /* 0x00000005ff057e24 */ /* 0x000fe2000f8e00ff */
[----:B------:R-:W0:Y:S01]  /*21b0*/  LDC.64 R2, c[0x4][R2] ;  /* 0x0100000002027b82 */ /* 0x000e220000000a00 */
[----:B------:R-:W-:Y:S01]  /*21c0*/  ULDC.64 UR4, c[0x4][0x190] ;  /* 0x0100640000047ab9 */ /* 0x000fe20000000a00 */
[----:B------:R-:W-:Y:S02]  /*21d0*/  IMAD.U32 R10, RZ, RZ, UR6 ;  /* 0x00000006ff0a7e24 */ /* 0x000fe4000f8e00ff */
[----:B------:R-:W-:-:S02]  /*21e0*/  IMAD.U32 R6, RZ, RZ, UR4 ;  /* 0x00000004ff067e24 */ /* 0x000fc4000f8e00ff */
[----:B------:R-:W-:Y:S02]  /*21f0*/  IMAD.U32 R7, RZ, RZ, UR5 ;  /* 0x00000005ff077e24 */ /* 0x000fe4000f8e00ff */
[----:B------:R-:W-:Y:S02]  /*2200*/  IMAD.U32 R11, RZ, RZ, UR7 ;  /* 0x00000007ff0b7e24 */ /* 0x000fe4000f8e00ff */
[----:B------:R-:W-:Y:S02]  /*2210*/  IMAD.MOV.U32 R8, RZ, RZ, 0x4e ;  /* 0x0000004eff087424 */ /* 0x000fe400078e00ff */
[----:B------:R-:W-:Y:S02]  /*2220*/  IMAD.MOV.U32 R12, RZ, RZ, 0x1 ;  /* 0x00000001ff0c7424 */ /* 0x000fe400078e00ff */
[----:B------:R-:W-:-:S07]  /*2230*/  IMAD.MOV.U32 R13, RZ, RZ, RZ ;  /* 0x000000ffff0d7224 */ /* 0x000fce00078e00ff */
[----:B------:R-:W-:-:S07]  /*2240*/  LEPC R20, `(.L_x_35) ;  /* 0x000000001014794e */ /* 0x000fce0000000000 */
[----:B0-----:R-:W-:Y:S05]  /*2250*/  CALL.ABS.NOINC R2 ;  /* 0x0000000002007343 */ /* 0x001fea0003c00000 */
.L_x_35:
[----:B------:R-:W-:Y:S01]  /*2260*/  PLOP3.LUT P0, PT, PT, PT, PT, 0x8, 0x0 ;  /* 0x000000000000781c */ /* 0x000fe20003f0e170 */
[----:B------:R-:W-:-:S12]  /*2270*/  BRA `(.L_x_8) ;  /* 0x0000000000187947 */ /* 0x000fd80003800000 */
.L_x_32:
[----:B------:R-:W2:Y:S02]  /*2280*/  LDG.E.64 R2, desc[UR36][R2.64] ;  /* 0x0000002402027981 */ /* 0x000ea4000c1e1b00 */
[----:B--2---:R-:W-:-:S04]  /*2290*/  ISETP.NE.U32.AND P0, PT, R2, RZ, PT ;  /* 0x000000ff0200720c */ /* 0x004fc80003f05070 */
[----:B------:R-:W-:Y:S01]  /*22a0*/  ISETP.NE.AND.EX P0, PT, R3, RZ, PT, P0 ;  /* 0x000000ff0300720c */ /* 0x000fe20003f05300 */
[----:B------:R-:W-:-:S12]  /*22b0*/  BRA `(.L_x_8) ;  /* 0x0000000000087947 */ /* 0x000fd80003800000 */
.L_x_31:
[----:B------:R-:W2:Y:S02]  /*22c0*/  LDG.E R2, desc[UR36][R2.64] ;  /* 0x0000002402027981 */ /* 0x000ea4000c1e1900 */
[----:B--2---:R-:W-:-:S13]  /*22d0*/  ISETP.NE.AND P0, PT, R2, RZ, PT ;  /* 0x000000ff0200720c */ /* 0x004fda0003f05270 */
.L_x_8:
[----:B------:R-:W0:Y:S01]  /*22e0*/  LDC.U8 R3, c[0x0][0x421] ;  /* 0x00010840ff037b82 */ /* 0x000e220000000000 */
[----:B------:R-:W-:Y:S02]  /*22f0*/  SEL R2, RZ, 0x1, !P0 ;  /* 0x00000001ff027807 */ /* 0x000fe40004000000 */
        /* <DEDUP_REMOVED lines=11> */
[----:B------:R4:W-:Y:S01]  /*23b0*/  STG.E.U8 desc[UR36][R16.64], R2 ;  /* 0x0000000210007986 */ /* 0x0009e2000c101124 */
[----:B------:R-:W-:Y:S05]  /*23c0*/  BRA `(.L_x_41) ;  /* 0x0000000c00507947 */ /* 0x000fea0003800000 */
.L_x_39:
[----:B------:R3:W-:Y:S01]  /*23d0*/  STG.E.U8 desc[UR36][R16.64], R2 ;  /* 0x0000000210007986 */ /* 0x0007e2000c101124 */
[----:B------:R-:W-:Y:S05]  /*23e0*/  BRA `(.L_x_41) ;  /* 0x0000000c00487947 */ /* 0x000fea0003800000 */
.L_x_38:
[----:B------:R-:W-:-:S13]  /*23f0*/  ISETP.NE.AND P0, PT, R0, 0x2, PT ;  /* 0x000000020000780c */ /* 0x000fda0003f05270 */
[----:B------:R-:W-:Y:S05]  /*2400*/  @!P0 BRA `(.L_x_42) ;  /* 0x0000000000248947 */ /* 0x000fea0003800000 */
[----:B------:R-:W-:-:S13]  /*2410*/  ISETP.NE.AND P0, PT, R0, 0x3, PT ;  /* 0x000000030000780c */ /* 0x000fda0003f05270 */
[----:B------:R-:W-:Y:S05]  /*2420*/  @!P0 BRA `(.L_x_43) ;  /* 0x0000000000148947 */ /* 0x000fea0003800000 */
[----:B------:R-:W-:-:S13]  /*2430*/  ISETP.NE.AND P0, PT, R0, 0x4, PT ;  /* 0x000000040000780c */ /* 0x000fda0003f05270 */
[----:B------:R-:W-:Y:S05]  /*2440*/  @P0 BRA `(.L_x_40) ;  /* 0x0000000800dc0947 */ /* 0x000fea0003800000 */
[----:B------:R-:W-:-:S05]  /*2450*/  IMAD.MOV.U32 R3, RZ, RZ, RZ ;  /* 0x000000ffff037224 */ /* 0x000fca00078e00ff */
[----:B------:R0:W-:Y:S01]  /*2460*/  STG.E.64 desc[UR36][R16.64], R2 ;  /* 0x0000000210007986 */ /* 0x0001e2000c101b24 */
[----:B------:R-:W-:Y:S05]  /*2470*/  BRA `(.L_x_41) ;  /* 0x0000000c00247947 */ /* 0x000fea0003800000 */
.L_x_43:
[----:B------:R1:W-:Y:S01]  /*2480*/  STG.E desc[UR36][R16.64], R2 ;  /* 0x0000000210007986 */ /* 0x0003e2000c101924 */
[----:B------:R-:W-:Y:S05]  /*2490*/  BRA `(.L_x_41) ;  /* 0x0000000c001c7947 */ /* 0x000fea0003800000 */
.L_x_42:
[----:B------:R2:W-:Y:S01]  /*24a0*/  STG.E.U16 desc[UR36][R16.64], R2 ;  /* 0x0000000210007986 */ /* 0x0005e2000c101524 */
[----:B------:R-:W-:Y:S05]  /*24b0*/  BRA `(.L_x_41) ;  /* 0x0000000c00147947 */ /* 0x000fea0003800000 */
.L_x_37:
[----:B------:R-:W-:-:S13]  /*24c0*/  ISETP.GT.AND P0, PT, R0, 0x6, PT ;  /* 0x000000060000780c */ /* 0x000fda0003f04270 */
[----:B------:R-:W-:Y:S05]  /*24d0*/  @P0 BRA `(.L_x_44) ;  /* 0x00000000002c0947 */ /* 0x000fea0003800000 */
[----:B------:R-:W-:-:S13]  /*24e0*/  ISETP.NE.AND P0, PT, R0, 0x5, PT ;  /* 0x000000050000780c */ /* 0x000fda0003f05270 */
[----:B------:R-:W-:Y:S05]  /*24f0*/  @!P0 BRA `(.L_x_45) ;  /* 0x0000000000148947 */ /* 0x000fea0003800000 */
[----:B------:R-:W-:-:S13]  /*2500*/  ISETP.NE.AND P0, PT, R0, 0x6, PT ;  /* 0x000000060000780c */ /* 0x000fda0003f05270 */
[----:B------:R-:W-:Y:S05]  /*2510*/  @P0 BRA `(.L_x_40) ;  /* 0x0000000800a80947 */ /* 0x000fea0003800000 */
[----:B------:R-:W-:-:S05]  /*2520*/  I2FP.F32.U32 R3, R2 ;  /* 0x0000000200037245 */ /* 0x000fca0000201000 */
[----:B------:R0:W-:Y:S01]  /*2530*/  STG.E desc[UR36][R16.64], R3 ;  /* 0x0000000310007986 */ /* 0x0001e2000c101924 */
[----:B------:R-:W-:Y:S05]  /*2540*/  BRA `(.L_x_41) ;  /* 0x0000000800f07947 */ /* 0x000fea0003800000 */
.L_x_45:
[----:B------:R-:W-:-:S04]  /*2550*/  I2FP.F32.U32 R0, R2 ;  /* 0x0000000200007245 */ /* 0x000fc80000201000 */
[----:B------:R-:W-:-:S05]  /*2560*/  F2FP.F16.F32.PACK_AB R0, RZ, R0 ;  /* 0x00000000ff00723e */ /* 0x000fca00000000ff */
[----:B------:R0:W-:Y:S01]  /*2570*/  STG.E.U16 desc[UR36][R16.64], R0 ;  /* 0x0000000010007986 */ /* 0x0001e2000c101524 */
[----:B------:R-:W-:Y:S05]  /*2580*/  BRA `(.L_x_41) ;  /* 0x0000000800e07947 */ /* 0x000fea0003800000 */
.L_x_44:
[----:B------:R-:W-:-:S13]  /*2590*/  ISETP.NE.AND P0, PT, R0, 0x7, PT ;  /* 0x000000070000780c */ /* 0x000fda0003f05270 */
[----:B------:R-:W-:Y:S05]  /*25a0*/  @!P0 BRA `(.L_x_46) ;  /* 0x0000000000348947 */ /* 0x000fea0003800000 */
[----:B------:R-:W-:-:S13]  /*25b0*/  ISETP.NE.AND P0, PT, R0, 0x8, PT ;  /* 0x000000080000780c */ /* 0x000fda0003f05270 */
[----:B------:R-:W-:Y:S05]  /*25c0*/  @!P0 BRA `(.L_x_47) ;  /* 0x0000000000188947 */ /* 0x000fea0003800000 */
[----:B------:R-:W-:-:S13]  /*25d0*/  ISETP.NE.AND P0, PT, R0, 0x9, PT ;  /* 0x000000090000780c */ /* 0x000fda0003f05270 */
[----:B------:R-:W-:Y:S05]  /*25e0*/  @P0 BRA `(.L_x_40) ;  /* 0x0000000800740947 */ /* 0x000fea0003800000 */
[----:B------:R-:W-:Y:S01]  /*25f0*/  I2FP.F32.U32 R2, R2 ;  /* 0x0000000200027245 */ /* 0x000fe20000201000 */
[----:B------:R-:W-:-:S05]  /*2600*/  IMAD.MOV.U32 R3, RZ, RZ, RZ ;  /* 0x000000ffff037224 */ /* 0x000fca00078e00ff */
[----:B------:R0:W-:Y:S01]  /*2610*/  STG.E.64 desc[UR36][R16.64], R2 ;  /* 0x0000000210007986 */ /* 0x0001e2000c101b24 */
[----:B------:R-:W-:Y:S05]  /*2620*/  BRA `(.L_x_41) ;  /* 0x0000000800b87947 */ /* 0x000fea0003800000 */
.L_x_47:
[----:B------:R-:W-:-:S04]  /*2630*/  I2FP.F32.U32 R2, R2 ;  /* 0x0000000200027245 */ /* 0x000fc80000201000 */
[----:B------:R-:W-:-:S04]  /*2640*/  F2FP.F16.F32.PACK_AB R3, RZ, R2 ;  /* 0x00000002ff03723e */ /* 0x000fc800000000ff */
[----:B------:R-:W-:-:S05]  /*2650*/  PRMT R3, R3, 0x5410, RZ ;  /* 0x0000541003037816 */ /* 0x000fca00000000ff */
[----:B------:R0:W-:Y:S01]  /*2660*/  STG.E desc[UR36][R16.64], R3 ;  /* 0x0000000310007986 */ /* 0x0001e2000c101924 */
[----:B------:R-:W-:Y:S05]  /*2670*/  BRA `(.L_x_41) ;  /* 0x0000000800a47947 */ /* 0x000fea0003800000 */
.L_x_46:
[----:B------:R-:W0:Y:S02]  /*2680*/  I2F.F64.U32 R2, R2 ;  /* 0x0000000200027312 */ /* 0x000e240000201800 */
[----:B0-----:R0:W-:Y:S01]  /*2690*/  STG.E.64 desc[UR36][R16.64], R2 ;  /* 0x0000000210007986 */ /* 0x0011e2000c101b24 */
[----:B------:R-:W-:Y:S05]  /*26a0*/  BRA `(.L_x_41) ;  /* 0x0000000800987947 */ /* 0x000fea0003800000 */
.L_x_36:
        /* <DEDUP_REMOVED lines=8> */
[----:B------:R0:W-:Y:S01]  /*2730*/  STG.E.U8 desc[UR36][R16.64], R2 ;  /* 0x0000000210007986 */ /* 0x0001e2000c101124 */
[----:B------:R-:W-:Y:S05]  /*2740*/  BRA `(.L_x_41) ;  /* 0x0000000800707947 */ /* 0x000fea0003800000 */
.L_x_50:
[----:B------:R-:W0:Y:S01]  /*2750*/  I2F.F64.U32 R4, R2 ;  /* 0x0000000200047312 */ /* 0x000e220000201800 */
[----:B------:R-:W-:-:S05]  /*2760*/  CS2R R6, SRZ ;  /* 0x0000000000067805 */ /* 0x000fca000001ff00 */
[----:B0-----:R0:W-:Y:S01]  /*2770*/  STG.E.128 desc[UR36][R16.64], R4 ;  /* 0x0000000410007986 */ /* 0x0011e2000c101d24 */
[----:B------:R-:W-:Y:S05]  /*2780*/  BRA `(.L_x_41) ;  /* 0x0000000800607947 */ /* 0x000fea0003800000 */
.L_x_49:
[----:B------:R-:W-:-:S13]  /*2790*/  ISETP.NE.AND P0, PT, R0, 0xf, PT ;  /* 0x0000000f0000780c */ /* 0x000fda0003f05270 */
[----:B------:R-:W-:Y:S05]  /*27a0*/  @!P0 BRA `(.L_x_51) ;  /* 0x0000000000b48947 */ /* 0x000fea0003800000 */
[----:B------:R-:W-:-:S13]  /*27b0*/  ISETP.NE.AND P0, PT, R0, 0x17, PT ;  /* 0x000000170000780c */ /* 0x000fda0003f05270 */
[----:B------:R-:W-:Y:S05]  /*27c0*/  @!P0 BRA `(.L_x_52) ;  /* 0x0000000000548947 */ /* 0x000fea0003800000 */
[----:B------:R-:W-:-:S13]  /*27d0*/  ISETP.NE.AND P0, PT, R0, 0x18, PT ;  /* 0x000000180000780c */ /* 0x000fda0003f05270 */
[----:B------:R-:W-:Y:S05]  /*27e0*/  @P0 BRA `(.L_x_40) ;  /* 0x0000000400f40947 */ /* 0x000fea0003800000 */
[----:B------:R-:W-:Y:S01]  /*27f0*/  I2FP.F32.U32 R5, R2 ;  /* 0x0000000200057245 */ /* 0x000fe20000201000 */
[----:B------:R-:W-:Y:S03]  /*2800*/  BSSY B0, `(.L_x_53) ;  /* 0x000000e000007945 */ /* 0x000fe60003800000 */
[C---:B------:R-:W-:Y:S02]  /*2810*/  LOP3.LUT R2, R5.reuse, 0x7fffffff, RZ, 0xc0, !PT ;  /* 0x7fffffff05027812 */ /* 0x040fe400078ec0ff */
[----:B------:R-:W-:Y:S02]  /*2820*/  LOP3.LUT R0, R5, 0x80000000, RZ, 0xc0, !PT ;  /* 0x8000000005007812 */ /* 0x000fe400078ec0ff */
[----:B------:R-:W-:Y:S02]  /*2830*/  ISETP.GT.U32.AND P0, PT, R2, 0x43efffff, PT ;  /* 0x43efffff0200780c */ /* 0x000fe40003f04070 */
[----:B------:R-:W-:Y:S01]  /*2840*/  SHF.R.U32.HI R3, RZ, 0x18, R0 ;  /* 0x00000018ff037819 */ /* 0x000fe20000011600 */
[----:B------:R-:W-:-:S10]  /*2850*/  IMAD.MOV.U32 R0, RZ, RZ, 0x7f ;  /* 0x0000007fff007424 */ /* 0x000fd400078e00ff */
[----:B------:R-:W-:Y:S05]  /*2860*/  @P0 BRA `(.L_x_54) ;  /* 0x00000000001c0947 */ /* 0x000fea0003800000 */
[----:B------:R-:W-:-:S13]  /*2870*/  ISETP.GE.U32.AND P0, PT, R2, 0x3c800000, PT ;  /* 0x3c8000000200780c */ /* 0x000fda0003f06070 */
[----:B------:R-:W-:Y:S01]  /*2880*/  @P0 SHF.R.U32.HI R0, RZ, 0x14, R5 ;  /* 0x00000014ff000819 */ /* 0x000fe20000011605 */
[----:B------:R-:W-:-:S03]  /*2890*/  @!P0 FADD.FTZ R2, R2, 16384 ;  /* 0x4680000002028421 */ /* 0x000fc60000010000 */
[----:B------:R-:W-:-:S04]  /*28a0*/  @P0 LOP3.LUT R0, R0, 0x1, RZ, 0xc0, !PT ;  /* 0x0000000100000812 */ /* 0x000fc800078ec0ff */
[----:B------:R-:W-:-:S04]  /*28b0*/  @P0 IADD3 R0, R5, 0x407ffff, R0 ;  /* 0x0407ffff05000810 */ /* 0x000fc80007ffe000 */
[----:B------:R-:W-:Y:S01]  /*28c0*/  @P0 SHF.R.U32.HI R0, RZ, 0x14, R0 ;  /* 0x00000014ff000819 */ /* 0x000fe20000011600 */
[----:B------:R-:W-:-:S07]  /*28d0*/  @!P0 VIADD R0, R2, 0xb9800000 ;  /* 0xb980000002008836 */ /* 0x000fce0000000000 */
.L_x_54:
[----:B------:R-:W-:Y:S05]  /*28e0*/  BSYNC B0 ;  /* 0x0000000000007941 */ /* 0x000fea0003800000 */
.L_x_53:
[----:B------:R-:W-:-:S05]  /*28f0*/  LOP3.LUT R3, R0, R3, RZ, 0xfc, !PT ;  /* 0x0000000300037212 */ /* 0x000fca00078efcff */
[----:B------:R0:W-:Y:S01]  /*2900*/  STG.E.U8 desc[UR36][R16.64], R3 ;  /* 0x0000000310007986 */ /* 0x0001e2000c101124 */
[----:B------:R-:W-:Y:S05]  /*2910*/  BRA `(.L_x_41) ;  /* 0x0000000400fc7947 */ /* 0x000fea0003800000 */
.L_x_52:
[----:B------:R-:W-:Y:S01]  /*2920*/  I2FP.F32.U32 R3, R2 ;  /* 0x0000000200037245 */ /* 0x000fe20000201000 */
[----:B------:R-:W-:Y:S03]  /*2930*/  BSSY B0, `(.L_x_55) ;  /* 0x000000f000007945 */ /* 0x000fe60003800000 */
[----:B------:R-:W-:-:S04]  /*2940*/  LOP3.LUT R2, R3, 0x7fffffff, RZ, 0xc0, !PT ;  /* 0x7fffffff03027812 */ /* 0x000fc800078ec0ff */
[----:B------:R-:W-:-:S13]  /*2950*/  ISETP.GT.U32.AND P0, PT, R2, 0x477fffff, PT ;  /* 0x477fffff0200780c */ /* 0x000fda0003f04070 */
[----:B------:R-:W-:Y:S05]  /*2960*/  @P0 BRA `(.L_x_56) ;  /* 0x0000000000200947 */ /* 0x000fea0003800000 */
[----:B------:R-:W-:-:S13]  /*2970*/  ISETP.GE.U32.AND P0, PT, R2, 0x38800000, PT ;  /* 0x388000000200780c */ /* 0x000fda0003f06070 */
[----:B------:R-:W-:Y:S01]  /*2980*/  @P0 SHF.R.U32.HI R0, RZ, 0x15, R3 ;  /* 0x00000015ff000819 */ /* 0x000fe20000011603 */
[----:B------:R-:W-:-:S03]  /*2990*/  @!P0 FADD.FTZ R2, R2, 128 ;  /* 0x4300000002028421 */ /* 0x000fc60000010000 */
[----:B------:R-:W-:-:S04]  /*29a0*/  @P0 LOP3.LUT R0, R0, 0x1, RZ, 0xc0, !PT ;  /* 0x0000000100000812 */ /* 0x000fc800078ec0ff */
[----:B------:R-:W-:-:S04]  /*29b0*/  @P0 IADD3 R0, R3, 0x80fffff, R0 ;  /* 0x080fffff03000810 */ /* 0x000fc80007ffe000 */
[----:B------:R-:W-:Y:S01]  /*29c0*/  @P0 SHF.R.U32.HI R0, RZ, 0x15, R0 ;  /* 0x00000015ff000819 */ /* 0x000fe20000011600 */
[----:B------:R-:W-:Y:S01]  /*29d0*/  @!P0 VIADD R0, R2, 0xbd000000 ;  /* 0xbd00000002008836 */ /* 0x000fe20000000000 */
[----:B------:R-:W-:Y:S06]  /*29e0*/  BRA `(.L_x_57) ;  /* 0x00000000000c7947 */ /* 0x000fec0003800000 */
.L_x_56:
[----:B------:R-:W-:Y:S01]  /*29f0*/  IMAD.MOV.U32 R0, RZ, RZ, 0x7f ;  /* 0x0000007fff007424 */ /* 0x000fe200078e00ff */
[----:B------:R-:W-:-:S04]  /*2a00*/  ISETP.GT.U32.AND P0, PT, R2, 0x7f800000, PT ;  /* 0x7f8000000200780c */ /* 0x000fc80003f04070 */
[----:B------:R-:W-:-:S09]  /*2a10*/  SEL R0, R0, 0x7c, P0 ;  /* 0x0000007c00007807 */ /* 0x000fd20000000000 */
.L_x_57:
[----:B------:R-:W-:Y:S05]  /*2a20*/  BSYNC B0 ;  /* 0x0000000000007941 */ /* 0x000fea0003800000 */
.L_x_55:
[----:B------:R-:W-:-:S04]  /*2a30*/  LOP3.LUT R2, R3, 0x80000000, RZ, 0xc0, !PT ;  /* 0x8000000003027812 */ /* 0x000fc800078ec0ff */
[----:B------:R-:W-:-:S04]  /*2a40*/  SHF.R.U32.HI R3, RZ, 0x18, R2 ;  /* 0x00000018ff037819 */ /* 0x000fc80000011602 */
[----:B------:R-:W-:-:S05]  /*2a50*/  LOP3.LUT R3, R0, R3, RZ, 0xfc, !PT ;  /* 0x0000000300037212 */ /* 0x000fca00078efcff */
[----:B------:R0:W-:Y:S01]  /*2a60*/  STG.E.U8 desc[UR36][R16.64], R3 ;  /* 0x0000000310007986 */ /* 0x0001e2000c101124 */
[----:B------:R-:W-:Y:S05]  /*2a70*/  BRA `(.L_x_41) ;  /* 0x0000000400a47947 */ /* 0x000fea0003800000 */
.L_x_51:
[----:B------:R-:W-:-:S04]  /*2a80*/  I2FP.F32.U32 R0, R2 ;  /* 0x0000000200007245 */ /* 0x000fc80000201000 */
[----:B------:R-:W-:-:S05]  /*2a90*/  F2FP.BF16.F32.PACK_AB R0, RZ, R0 ;  /* 0x00000000ff00723e */ /* 0x000fca00000010ff */
[----:B------:R0:W-:Y:S01]  /*2aa0*/  STG.E.U16 desc[UR36][R16.64], R0 ;  /* 0x0000000010007986 */ /* 0x0001e2000c101524 */
[----:B------:R-:W-:Y:S05]  /*2ab0*/  BRA `(.L_x_41) ;  /* 0x0000000400947947 */ /* 0x000fea0003800000 */
.L_x_48:
        /* <DEDUP_REMOVED lines=8> */
[----:B------:R0:W-:Y:S01]  /*2b40*/  STG.E.U16 desc[UR36][R16.64], R2 ;  /* 0x0000000210007986 */ /* 0x0001e2000c101524 */
[----:B------:R-:W-:Y:S05]  /*2b50*/  BRA `(.L_x_41) ;  /* 0x00000004006c7947 */ /* 0x000fea0003800000 */
.L_x_60:
[----:B------:R-:W-:Y:S01]  /*2b60*/  I2FP.F32.U32 R3, R2 ;  /* 0x0000000200037245 */ /* 0x000fe20000201000 */
[----:B------:R-:W-:Y:S01]  /*2b70*/  BSSY B0, `(.L_x_61) ;  /* 0x0000014000007945 */ /* 0x000fe20003800000 */
[----:B------:R-:W-:Y:S02]  /*2b80*/  IMAD.MOV.U32 R8, RZ, RZ, 0x80 ;  /* 0x00000080ff087424 */ /* 0x000fe400078e00ff */
[----:B------:R-:W-:-:S04]  /*2b90*/  LOP3.LUT R2, R3, 0x7fffffff, RZ, 0xc0, !PT ;  /* 0x7fffffff03027812 */ /* 0x000fc800078ec0ff */
[----:B------:R-:W-:-:S13]  /*2ba0*/  ISETP.GT.U32.AND P0, PT, R2, 0x437fffff, PT ;  /* 0x437fffff0200780c */ /* 0x000fda0003f04070 */
[----:B------:R-:W-:Y:S05]  /*2bb0*/  @P0 BRA `(.L_x_62) ;  /* 0x00000000003c0947 */ /* 0x000fea0003800000 */
[----:B------:R-:W-:-:S13]  /*2bc0*/  ISETP.GE.U32.AND P0, PT, R2, 0x3c000000, PT ;  /* 0x3c0000000200780c */ /* 0x000fda0003f06070 */
[----:B------:R-:W-:-:S04]  /*2bd0*/  @P0 SHF.R.U32.HI R0, RZ, 0x14, R3 ;  /* 0x00000014ff000819 */ /* 0x000fc80000011603 */
[----:B------:R-:W-:-:S04]  /*2be0*/  @P0 LOP3.LUT R0, R0, 0x1, RZ, 0xc0, !PT ;  /* 0x0000000100000812 */ /* 0x000fc800078ec0ff */
[----:B------:R-:W-:-:S04]  /*2bf0*/  @P0 IADD3 R0, R3, 0x487ffff, R0 ;  /* 0x0487ffff03000810 */ /* 0x000fc80007ffe000 */
[----:B------:R-:W-:-:S04]  /*2c00*/  @P0 SHF.R.U32.HI R0, RZ, 0x14, R0 ;  /* 0x00000014ff000819 */ /* 0x000fc80000011600 */
[----:B------:R-:W-:Y:S01]  /*2c10*/  @P0 LOP3.LUT R0, R0, 0xff, RZ, 0xc0, !PT ;  /* 0x000000ff00000812 */ /* 0x000fe200078ec0ff */
[----:B------:R-:W-:Y:S06]  /*2c20*/  @P0 BRA `(.L_x_63) ;  /* 0x0000000000100947 */ /* 0x000fec0003800000 */
[----:B------:R-:W-:Y:S01]  /*2c30*/  FADD.FTZ R0, R2, 8192 ;  /* 0x4600000002007421 */ /* 0x000fe20000010000 */
[----:B------:R-:W-:-:S04]  /*2c40*/  PRMT R8, RZ, 0x7610, R8 ;  /* 0x00007610ff087816 */ /* 0x000fc80000000008 */
[----:B------:R-:W-:-:S13]  /*2c50*/  LOP3.LUT P0, R0, R0, 0xff, RZ, 0xc0, !PT ;  /* 0x000000ff00007812 */ /* 0x000fda000780c0ff */
[----:B------:R-:W-:Y:S05]  /*2c60*/  @!P0 BRA `(.L_x_62) ;  /* 0x0000000000108947 */ /* 0x000fea0003800000 */
.L_x_63:
[----:B------:R-:W-:-:S04]  /*2c70*/  LOP3.LUT R2, R3, 0x80000000, RZ, 0xc0, !PT ;  /* 0x8000000003027812 */ /* 0x000fc800078ec0ff */
[----:B------:R-:W-:-:S04]  /*2c80*/  SHF.R.U32.HI R3, RZ, 0x18, R2 ;  /* 0x00000018ff037819 */ /* 0x000fc80000011602 */
[----:B------:R-:W-:-:S04]  /*2c90*/  LOP3.LUT R0, R0, R3, RZ, 0xfc, !PT ;  /* 0x0000000300007212 */ /* 0x000fc800078efcff */
[----:B------:R-:W-:-:S07]  /*2ca0*/  PRMT R8, R0, 0x7610, R8 ;  /* 0x0000761000087816 */ /* 0x000fce0000000008 */
.L_x_62:
[----:B------:R-:W-:Y:S05]  /*2cb0*/  BSYNC B0 ;  /* 0x0000000000007941 */ /* 0x000fea0003800000 */
.L_x_61:
[----:B------:R0:W-:Y:S01]  /*2cc0*/  STG.E.U8 desc[UR36][R16.64], R8 ;  /* 0x0000000810007986 */ /* 0x0001e2000c101124 */
[----:B------:R-:W-:Y:S05]  /*2cd0*/  BRA `(.L_x_41) ;  /* 0x00000004000c7947 */ /* 0x000fea0003800000 */
.L_x_59:
        /* <DEDUP_REMOVED lines=17> */
.L_x_66:
[----:B------:R-:W-:-:S04]  /*2df0*/  LOP3.LUT R2, R3, 0x80000000, RZ, 0xc0, !PT ;  /* 0x8000000003027812 */ /* 0x000fc800078ec0ff */
[----:B------:R-:W-:-:S04]  /*2e00*/  SHF.R.U32.HI R3, RZ, 0x18, R2 ;  /* 0x00000018ff037819 */ /* 0x000fc80000011602 */
[----:B------:R-:W-:-:S04]  /*2e10*/  LOP3.LUT R0, R0, R3, RZ, 0xfc, !PT ;  /* 0x0000000300007212 */ /* 0x000fc800078efcff */
[----:B------:R-:W-:-:S07]  /*2e20*/  PRMT R8, R0, 0x7610, R8 ;  /* 0x0000761000087816 */ /* 0x000fce0000000008 */
.L_x_65:
[----:B------:R-:W-:Y:S05]  /*2e30*/  BSYNC B0 ;  /* 0x0000000000007941 */ /* 0x000fea0003800000 */
.L_x_64:
[----:B------:R0:W-:Y:S01]  /*2e40*/  STG.E.U8 desc[UR36][R16.64], R8 ;  /* 0x0000000810007986 */ /* 0x0001e2000c101124 */
[----:B------:R-:W-:Y:S05]  /*2e50*/  BRA `(.L_x_41) ;  /* 0x0000000000ac7947 */ /* 0x000fea0003800000 */
.L_x_58:
[----:B------:R-:W-:-:S13]  /*2e60*/  ISETP.NE.AND P0, PT, R0, 0x1c, PT ;  /* 0x0000001c0000780c */ /* 0x000fda0003f05270 */
[----:B------:R-:W-:Y:S05]  /*2e70*/  @!P0 BRA `(.L_x_67) ;  /* 0x0000000000a08947 */ /* 0x000fea0003800000 */
[----:B------:R-:W-:-:S13]  /*2e80*/  ISETP.NE.AND P0, PT, R0, 0x1d, PT ;  /* 0x0000001d0000780c */ /* 0x000fda0003f05270 */
[----:B------:R-:W-:Y:S05]  /*2e90*/  @!P0 BRA `(.L_x_68) ;  /* 0x00000000008c8947 */ /* 0x000fea0003800000 */
[----:B------:R-:W-:-:S13]  /*2ea0*/  ISETP.NE.AND P0, PT, R0, 0x2c, PT ;  /* 0x0000002c0000780c */ /* 0x000fda0003f05270 */
[----:B------:R-:W-:Y:S05]  /*2eb0*/  @P0 BRA `(.L_x_40) ;  /* 0x0000000000400947 */ /* 0x000fea0003800000 */
[----:B------:R-:W-:-:S04]  /*2ec0*/  I2FP.F32.U32 R3, R2 ;  /* 0x0000000200037245 */ /* 0x000fc80000201000 */
[----:B------:R-:W-:-:S04]  /*2ed0*/  SHF.R.U32.HI R4, RZ, 0x17, R3 ;  /* 0x00000017ff047819 */ /* 0x000fc80000011603 */
[----:B------:R-:W-:-:S04]  /*2ee0*/  LOP3.LUT R2, R4, 0xff, RZ, 0xc0, !PT ;  /* 0x000000ff04027812 */ /* 0x000fc800078ec0ff */
[----:B------:R-:W-:-:S13]  /*2ef0*/  ISETP.NE.AND P1, PT, R2, 0xff, PT ;  /* 0x000000ff0200780c */ /* 0x000fda0003f25270 */
[--C-:B------:R-:W-:Y:S02]  /*2f00*/  @P1 SHF.R.U32.HI R0, RZ, 0x16, R3.reuse ;  /* 0x00000016ff001819 */ /* 0x100fe40000011603 */
[----:B------:R-:W-:Y:S01]  /*2f10*/  @P1 LOP3.LUT P0, RZ, R2, 0x3fffff, R3, 0xf8, !PT ;  /* 0x003fffff02ff1812 */ /* 0x000fe2000780f803 */
[----:B------:R-:W-:Y:S01]  /*2f20*/  IMAD.MOV.U32 R3, RZ, RZ, 0xff ;  /* 0x000000ffff037424 */ /* 0x000fe200078e00ff */
[----:B------:R-:W-:-:S04]  /*2f30*/  @P1 LOP3.LUT R0, R0, 0x1, RZ, 0xc0, !PT ;  /* 0x0000000100001812 */ /* 0x000fc800078ec0ff */
[----:B------:R-:W-:Y:S01]  /*2f40*/  @P1 ISETP.EQ.U32.AND P2, PT, R0, 0x1, P0 ;  /* 0x000000010000180c */ /* 0x000fe20000742070 */
[----:B------:R-:W-:Y:S01]  /*2f50*/  @P1 VIADD R0, R4, 0x1 ;  /* 0x0000000104001836 */ /* 0x000fe20000000000 */
[----:B------:R-:W-:Y:S02]  /*2f60*/  PLOP3.LUT P0, PT, PT, PT, PT, 0x80, 0x0 ;  /* 0x000000000000781c */ /* 0x000fe40003f0f070 */
[----:B------:R-:W-:-:S13]  /*2f70*/  @P1 PLOP3.LUT P0, PT, P2, PT, PT, 0x80, 0x0 ;  /* 0x000000000000181c */ /* 0x000fda000170f070 */
[----:B------:R-:W-:-:S04]  /*2f80*/  @!P0 IMAD.MOV R0, RZ, RZ, R4 ;  /* 0x000000ffff008224 */ /* 0x000fc800078e0204 */
[----:B------:R-:W-:-:S05]  /*2f90*/  @P1 IMAD.MOV.U32 R3, RZ, RZ, R0 ;  /* 0x000000ffff031224 */ /* 0x000fca00078e0000 */
[----:B------:R0:W-:Y:S01]  /*2fa0*/  STG.E.U8 desc[UR36][R16.64], R3 ;  /* 0x0000000310007986 */ /* 0x0001e2000c101124 */
[----:B------:R-:W-:Y:S05]  /*2fb0*/  BRA `(.L_x_41) ;  /* 0x0000000000547947 */ /* 0x000fea0003800000 */
.L_x_40:
        /* <DEDUP_REMOVED lines=16> */
.L_x_69:
[----:B------:R-:W-:Y:S05]  /*30c0*/  BRA `(.L_x_41) ;  /* 0x0000000000107947 */ /* 0x000fea0003800000 */
.L_x_68:
[----:B------:R-:W-:-:S05]  /*30d0*/  IMAD.MOV.U32 R3, RZ, RZ, RZ ;  /* 0x000000ffff037224 */ /* 0x000fca00078e00ff */
[----:B------:R0:W-:Y:S01]  /*30e0*/  STG.E.64 desc[UR36][R16.64], R2 ;  /* 0x0000000210007986 */ /* 0x0001e2000c101b24 */
[----:B------:R-:W-:Y:S05]  /*30f0*/  BRA `(.L_x_41) ;  /* 0x0000000000047947 */ /* 0x000fea0003800000 */
.L_x_67:
[----:B------:R0:W-:Y:S02]  /*3100*/  STG.E desc[UR36][R16.64], R2 ;  /* 0x0000000210007986 */ /* 0x0001e4000c101924 */
.L_x_41:
[----:B------:R-:W-:-:S04]  /*3110*/  IMAD R18, R23, 0x200, R18 ;  /* 0x0000020017127824 */ /* 0x000fc800078e0212 */
[----:B------:R-:W-:-:S07]  /*3120*/  VIADD R19, R18, 0x80 ;  /* 0x0000008012137836 */ /* 0x000fce0000000000 */
.L_x_1:
[----:B------:R-:W-:Y:S05]  /*3130*/  BSYNC B6 ;  /* 0x0000000000067941 */ /* 0x000fea0003800000 */
.L_x_0:
[----:B------:R-:W-:Y:S01]  /*3140*/  ULDC UR4, c[0x0][0x210] ;  /* 0x0000840000047ab9 */ /* 0x000fe20000000800 */
[----:B------:R-:W-:Y:S01]  /*3150*/  BSSY B6, `(.L_x_70) ;  /* 0x000030b000067945 */ /* 0x000fe20003800000 */
[----:B------:R-:W-:-:S13]  /*3160*/  ISETP.GE.AND P0, PT, R19, UR4, PT ;  /* 0x0000000413007c0c */ /* 0x000fda000bf06270 */
[----:B------:R-:W-:Y:S05]  /*3170*/  @P0 BRA `(.L_x_71) ;  /* 0x0000003000200947 */ /* 0x000fea0003800000 */
[----:B0-----:R-:W0:Y:S01]  /*3180*/  LDC R6, c[0x0][0x218] ;  /* 0x00008600ff067b82 */ /* 0x001e220000000800 */
[----:B------:R-:W-:Y:S02]  /*3190*/  IMAD.MOV.U32 R0, RZ, RZ, RZ ;  /* 0x000000ffff007224 */ /* 0x000fe400078e00ff */
[----:B-1234-:R-:W-:Y:S01]  /*31a0*/  IMAD.MOV.U32 R16, RZ, RZ, RZ ;  /* 0x000000ffff107224 */ /* 0x01efe200078e00ff */
[----:B0-----:R-:W-:-:S13]  /*31b0*/  ISETP.NE.AND P0, PT, R6, RZ, PT ;  /* 0x000000ff0600720c */ /* 0x001fda0003f05270 */
[----:B------:R-:W-:Y:S05]  /*31c0*/  @!P0 BRA `(.L_x_72) ;  /* 0x0000001000a88947 */ /* 0x000fea0003800000 */
        /* <DEDUP_REMOVED lines=298> */
.L_x_72:
        /* <DEDUP_REMOVED lines=21> */
.L_x_76:
[----:B------:R-:W2:Y:S02]  /*45c0*/  LDG.E.U8 R2, desc[UR36][R2.64] ;  /* 0x0000002402027981 */ /* 0x000ea4000c1e1100 */
[----:B--2---:R-:W-:Y:S01]  /*45d0*/  ISETP.NE.AND P0, PT, R2, RZ, PT ;  /* 0x000000ff0200720c */ /* 0x004fe20003f05270 */
[----:B------:R-:W-:-:S12]  /*45e0*/  BRA `(.L_x_78) ;  /* 0x0000000c00747947 */ /* 0x000fd80003800000 */
.L_x_75:
        /* <DEDUP_REMOVED lines=10> */
.L_x_80:
[----:B------:R-:W2:Y:S02]  /*4690*/  LDG.E R2, desc[UR36][R2.64] ;  /* 0x0000002402027981 */ /* 0x000ea4000c1e1900 */
[----:B--2---:R-:W-:Y:S01]  /*46a0*/  ISETP.NE.AND P0, PT, R2, RZ, PT ;  /* 0x000000ff0200720c */ /* 0x004fe20003f05270 */
[----:B------:R-:W-:-:S12]  /*46b0*/  BRA `(.L_x_78) ;  /* 0x0000000c00407947 */ /* 0x000fd80003800000 */
.L_x_79:
[----:B------:R-:W2:Y:S02]  /*46c0*/  LDG.E.U16 R2, desc[UR36][R2.64] ;  /* 0x0000002402027981 */ /* 0x000ea4000c1e1500 */
[----:B--2---:R-:W-:Y:S01]  /*46d0*/  ISETP.NE.AND P0, PT, R2, RZ, PT ;  /* 0x000000ff0200720c */ /* 0x004fe20003f05270 */
[----:B------:R-:W-:-:S12]  /*46e0*/  BRA `(.L_x_78) ;  /* 0x0000000c00347947 */ /* 0x000fd80003800000 */
.L_x_74:
        /* <DEDUP_REMOVED lines=9> */
.L_x_82:
[----:B------:R-:W2:Y:S02]  /*4780*/  LDG.E.U16 R0, desc[UR36][R2.64] ;  /* 0x0000002402007981 */ /* 0x000ea4000c1e1500 */
[----:B--2---:R-:W-:-:S05]  /*4790*/  HADD2.F32 R0, -RZ, R0.H0_H0 ;  /* 0x20000000ff007230 */ /* 0x004fca0000004100 */
[----:B------:R-:W-:Y:S01]  /*47a0*/  FSETP.NEU.FTZ.AND P0, PT, R0, RZ, PT ;  /* 0x000000ff0000720b */ /* 0x000fe20003f1d000 */
[----:B------:R-:W-:-:S12]  /*47b0*/  BRA `(.L_x_78) ;  /* 0x0000000c00007947 */ /* 0x000fd80003800000 */
.L_x_81:
        /* <DEDUP_REMOVED lines=11> */
.L_x_84:
        /* <DEDUP_REMOVED lines=10> */
.L_x_83:
[----:B------:R-:W2:Y:S02]  /*4910*/  LDG.E.64 R2, desc[UR36][R2.64] ;  /* 0x0000002402027981 */ /* 0x000ea4000c1e1b00 */
[----:B--2---:R-:W-:Y:S01]  /*4920*/  DSETP.NEU.AND P0, PT, R2, RZ, PT ;  /* 0x000000ff0200722a */ /* 0x004fe20003f0d000 */
[----:B------:R-:W-:-:S13]  /*4930*/  BRA `(.L_x_78) ;  /* 0x0000000800a07947 */ /* 0x000fda0003800000 */
.L_x_73:
        /* <DEDUP_REMOVED lines=11> */
.L_x_87:
[----:B------:R-:W2:Y:S02]  /*49f0*/  LDG.E.128 R4, desc[UR36][R2.64] ;  /* 0x0000002402047981 */ /* 0x000ea4000c1e1d00 */
[----:B--2---:R-:W-:-:S06]  /*4a00*/  DSETP.NEU.AND P0, PT, R6, RZ, PT ;  /* 0x000000ff0600722a */ /* 0x004fcc0003f0d000 */
[----:B------:R-:W-:Y:S01]  /*4a10*/  DSETP.NEU.OR P0, PT, R4, RZ, P0 ;  /* 0x000000ff0400722a */ /* 0x000fe2000070d400 */
[----:B------:R-:W-:-:S13]  /*4a20*/  BRA `(.L_x_78) ;  /* 0x0000000800647947 */ /* 0x000fda0003800000 */
.L_x_86:
        /* <DEDUP_REMOVED lines=27> */
.L_x_89:
        /* <DEDUP_REMOVED lines=14> */
.L_x_88:
[----:B------:R-:W2:Y:S02]  /*4cc0*/  LDG.E.U16 R0, desc[UR36][R2.64] ;  /* 0x0000002402007981 */ /* 0x000ea4000c1e1500 */
[----:B--2---:R-:W-:-:S05]  /*4cd0*/  IMAD.U32 R0, R0, 0x10000, RZ ;  /* 0x0001000000007824 */ /* 0x004fca00078e00ff */
[----:B------:R-:W-:Y:S01]  /*4ce0*/  FSETP.NEU.FTZ.AND P0, PT, R0, RZ, PT ;  /* 0x000000ff0000720b */ /* 0x000fe20003f1d000 */
[----:B------:R-:W-:-:S12]  /*4cf0*/  BRA `(.L_x_78) ;  /* 0x0000000400b07947 */ /* 0x000fd80003800000 */
.L_x_85:
        /* <DEDUP_REMOVED lines=11> */
.L_x_92:
        /* <DEDUP_REMOVED lines=21> */
.L_x_96:
[----:B------:R-:W-:Y:S05]  /*4f00*/  BSYNC B1 ;  /* 0x0000000000017941 */ /* 0x000fea0003800000 */
.L_x_95:
[----:B------:R-:W-:Y:S01]  /*4f10*/  LEA R3, R0, 0x3b800000, 0x17 ;  /* 0x3b80000000037811 */ /* 0x000fe200078eb8ff */
[----:B------:R-:W-:-:S05]  /*4f20*/  IMAD.SHL.U32 R0, R2, 0x100000, RZ ;  /* 0x0010000002007824 */ /* 0x000fca00078e00ff */
[----:B------:R-:W-:-:S07]  /*4f30*/  LOP3.LUT R0, R3, R0, R4, 0xfe, !PT ;  /* 0x0000000003007212 */ /* 0x000fce00078efe04 */
.L_x_94:
[----:B------:R-:W-:Y:S05]  /*4f40*/  BSYNC B0 ;  /* 0x0000000000007941 */ /* 0x000fea0003800000 */
.L_x_93:
[----:B------:R-:W-:Y:S01]  /*4f50*/  FSETP.NEU.FTZ.AND P0, PT, R0, RZ, PT ;  /* 0x000000ff0000720b */ /* 0x000fe20003f1d000 */
[----:B------:R-:W-:-:S12]  /*4f60*/  BRA `(.L_x_78) ;  /* 0x0000000400147947 */ /* 0x000fd80003800000 */
.L_x_91:
        /* <DEDUP_REMOVED lines=21> */
.L_x_100:
[----:B------:R-:W-:Y:S05]  /*50c0*/  BSYNC B1 ;  /* 0x0000000000017941 */ /* 0x000fea0003800000 */
.L_x_99:
[----:B------:R-:W-:Y:S01]  /*50d0*/  LEA R3, R0, 0x37800000, 0x17 ;  /* 0x3780000000037811 */ /* 0x000fe200078eb8ff */
[----:B------:R-:W-:-:S05]  /*50e0*/  IMAD.SHL.U32 R0, R2, 0x200000, RZ ;  /* 0x0020000002007824 */ /* 0x000fca00078e00ff */
[----:B------:R-:W-:-:S07]  /*50f0*/  LOP3.LUT R0, R3, R0, R4, 0xfe, !PT ;  /* 0x0000000003007212 */ /* 0x000fce00078efe04 */
.L_x_98:
[----:B------:R-:W-:Y:S05]  /*5100*/  BSYNC B0 ;  /* 0x0000000000007941 */ /* 0x000fea0003800000 */
.L_x_97:
[----:B------:R-:W-:Y:S01]  /*5110*/  FSETP.NEU.FTZ.AND P0, PT, R0, RZ, PT ;  /* 0x000000ff0000720b */ /* 0x000fe20003f1d000 */
[----:B------:R-:W-:-:S12]  /*5120*/  BRA `(.L_x_78) ;  /* 0x0000000000a47947 */ /* 0x000fd80003800000 */
.L_x_90:
        /* <DEDUP_REMOVED lines=14> */
.L_x_104:
[----:B------:R-:W-:Y:S05]  /*5210*/  BSYNC B0 ;  /* 0x0000000000007941 */ /* 0x000fea0003800000 */
.L_x_103:
[----:B------:R-:W-:Y:S01]  /*5220*/  FSETP.NEU.FTZ.AND P0, PT, R0, RZ, PT ;  /* 0x000000ff0000720b */ /* 0x000fe20003f1d000 */
[----:B------:R-:W-:-:S12]  /*5230*/  BRA `(.L_x_78) ;  /* 0x0000000000607947 */ /* 0x000fd80003800000 */
.L_x_77:
        /* <DEDUP_REMOVED lines=16> */
.L_x_105:
[----:B------:R-:W-:Y:S01]  /*5340*/  PLOP3.LUT P0, PT, PT, PT, PT, 0x8, 0x0 ;  /* 0x000000000000781c */ /* 0x000fe20003f0e170 */
[----:B------:R-:W-:-:S12]  /*5350*/  BRA `(.L_x_78) ;  /* 0x0000000000187947 */ /* 0x000fd80003800000 */
.L_x_102:
[----:B------:R-:W2:Y:S02]  /*5360*/  LDG.E.64 R2, desc[UR36][R2.64] ;  /* 0x0000002402027981 */ /* 0x000ea4000c1e1b00 */
[----:B--2---:R-:W-:-:S04]  /*5370*/  ISETP.NE.U32.AND P0, PT, R2, RZ, PT ;  /* 0x000000ff0200720c */ /* 0x004fc80003f05070 */
[----:B------:R-:W-:Y:S01]  /*5380*/  ISETP.NE.AND.EX P0, PT, R3, RZ, PT, P0 ;  /* 0x000000ff0300720c */ /* 0x000fe20003f05300 */
[----:B------:R-:W-:-:S12]  /*5390*/  BRA `(.L_x_78) ;  /* 0x0000000000087947 */ /* 0x000fd80003800000 */
.L_x_101:
[----:B------:R-:W2:Y:S02]  /*53a0*/  LDG.E R2, desc[UR36][R2.64] ;  /* 0x0000002402027981 */ /* 0x000ea4000c1e1900 */
[----:B--2---:R-:W-:-:S13]  /*53b0*/  ISETP.NE.AND P0, PT, R2, RZ, PT ;  /* 0x000000ff0200720c */ /* 0x004fda0003f05270 */
.L_x_78:
        /* <DEDUP_REMOVED lines=15> */
.L_x_109:
[----:B------:R0:W-:Y:S01]  /*54b0*/  STG.E.U8 desc[UR36][R16.64], R2 ;  /* 0x0000000210007986 */ /* 0x0001e2000c101124 */
[----:B------:R-:W-:Y:S05]  /*54c0*/  BRA `(.L_x_111) ;  /* 0x0000000c00487947 */ /* 0x000fea0003800000 */
.L_x_108:
        /* <DEDUP_REMOVED lines=9> */
.L_x_113:
[----:B------:R0:W-:Y:S01]  /*5560*/  STG.E desc[UR36][R16.64], R2 ;  /* 0x0000000210007986 */ /* 0x0001e2000c101924 */
[----:B------:R-:W-:Y:S05]  /*5570*/  BRA `(.L_x_111) ;  /* 0x0000000c001c7947 */ /* 0x000fea0003800000 */
.L_x_112:
[----:B------:R0:W-:Y:S01]  /*5580*/  STG.E.U16 desc[UR36][R16.64], R2 ;  /* 0x0000000210007986 */ /* 0x0001e2000c101524 */
[----:B------:R-:W-:Y:S05]  /*5590*/  BRA `(.L_x_111) ;  /* 0x0000000c00147947 */ /* 0x000fea0003800000 */
.L_x_107:
        /* <DEDUP_REMOVED lines=9> */
.L_x_115:
[----:B------:R-:W-:-:S04]  /*5630*/  I2FP.F32.U32 R0, R2 ;  /* 0x0000000200007245 */ /* 0x000fc80000201000 */
[----:B------:R-:W-:-:S05]  /*5640*/  F2FP.F16.F32.PACK_AB R0, RZ, R0 ;  /* 0x00000000ff00723e */ /* 0x000fca00000000ff */
[----:B------:R0:W-:Y:S01]  /*5650*/  STG.E.U16 desc[UR36][R16.64], R0 ;  /* 0x0000000010007986 */ /* 0x0001e2000c101524 */
[----:B------:R-:W-:Y:S05]  /*5660*/  BRA `(.L_x_111) ;  /* 0x0000000800e07947 */ /* 0x000fea0003800000 */
.L_x_114:
        /* <DEDUP_REMOVED lines=10> */
.L_x_117:
[----:B------:R-:W-:-:S04]  /*5710*/  I2FP.F32.U32 R2, R2 ;  /* 0x0000000200027245 */ /* 0x000fc80000201000 */
[----:B------:R-:W-:-:S04]  /*5720*/  F2FP.F16.F32.PACK_AB R3, RZ, R2 ;  /* 0x00000002ff03723e */ /* 0x000fc800000000ff */
[----:B------:R-:W-:-:S05]  /*5730*/  PRMT R3, R3, 0x5410, RZ ;  /* 0x0000541003037816 */ /* 0x000fca00000000ff */
[----:B------:R0:W-:Y:S01]  /*5740*/  STG.E desc[UR36][R16.64], R3 ;  /* 0x0000000310007986 */ /* 0x0001e2000c101924 */
[----:B------:R-:W-:Y:S05]  /*5750*/  BRA `(.L_x_111) ;  /* 0x0000000800a47947 */ /* 0x000fea0003800000 */
.L_x_116:
[----:B------:R-:W0:Y:S02]  /*5760*/  I2F.F64.U32 R2, R2 ;  /* 0x0000000200027312 */ /* 0x000e240000201800 */
[----:B0-----:R0:W-:Y:S01]  /*5770*/  STG.E.64 desc[UR36][R16.64], R2 ;  /* 0x0000000210007986 */ /* 0x0011e2000c101b24 */
[----:B------:R-:W-:Y:S05]  /*5780*/  BRA `(.L_x_111) ;  /* 0x0000000800987947 */ /* 0x000fea0003800000 */
.L_x_106:
        /* <DEDUP_REMOVED lines=10> */
.L_x_120:
[----:B------:R-:W0:Y:S01]  /*5830*/  I2F.F64.U32 R4, R2 ;  /* 0x0000000200047312 */ /* 0x000e220000201800 */
[----:B------:R-:W-:-:S05]  /*5840*/  CS2R R6, SRZ ;  /* 0x0000000000067805 */ /* 0x000fca000001ff00 */
[----:B0-----:R0:W-:Y:S01]  /*5850*/  STG.E.128 desc[UR36][R16.64], R4 ;  /* 0x0000000410007986 */ /* 0x0011e2000c101d24 */
[----:B------:R-:W-:Y:S05]  /*5860*/  BRA `(.L_x_111) ;  /* 0x0000000800607947 */ /* 0x000fea0003800000 */
.L_x_119:
        /* <DEDUP_REMOVED lines=21> */
.L_x_124:
[----:B------:R-:W-:Y:S05]  /*59c0*/  BSYNC B0 ;  /* 0x0000000000007941 */ /* 0x000fea0003800000 */
.L_x_123:
[----:B------:R-:W-:-:S05]  /*59d0*/  LOP3.LUT R3, R0, R3, RZ, 0xfc, !PT ;  /* 0x0000000300037212 */ /* 0x000fca00078efcff */
[----:B------:R0:W-:Y:S01]  /*59e0*/  STG.E.U8 desc[UR36][R16.64], R3 ;  /* 0x0000000310007986 */ /* 0x0001e2000c101124 */
[----:B------:R-:W-:Y:S05]  /*59f0*/  BRA `(.L_x_111) ;  /* 0x0000000400fc7947 */ /* 0x000fea0003800000 */
.L_x_122:
        /* <DEDUP_REMOVED lines=13> */
.L_x_126:
[----:B------:R-:W-:Y:S01]  /*5ad0*/  IMAD.MOV.U32 R0, RZ, RZ, 0x7f ;  /* 0x0000007fff007424 */ /* 0x000fe200078e00ff */
[----:B------:R-:W-:-:S04]  /*5ae0*/  ISETP.GT.U32.AND P0, PT, R2, 0x7f800000, PT ;  /* 0x7f8000000200780c */ /* 0x000fc80003f04070 */
[----:B------:R-:W-:-:S09]  /*5af0*/  SEL R0, R0, 0x7c, P0 ;  /* 0x0000007c00007807 */ /* 0x000fd20000000000 */
.L_x_127:
[----:B------:R-:W-:Y:S05]  /*5b00*/  BSYNC B0 ;  /* 0x0000000000007941 */ /* 0x000fea0003800000 */
.L_x_125:
[----:B------:R-:W-:-:S04]  /*5b10*/  LOP3.LUT R2, R3, 0x80000000, RZ, 0xc0, !PT ;  /* 0x8000000003027812 */ /* 0x000fc800078ec0ff */
[----:B------:R-:W-:-:S04]  /*5b20*/  SHF.R.U32.HI R3, RZ, 0x18, R2 ;  /* 0x00000018ff037819 */ /* 0x000fc80000011602 */
[----:B------:R-:W-:-:S05]  /*5b30*/  LOP3.LUT R3, R0, R3, RZ, 0xfc, !PT ;  /* 0x0000000300037212 */ /* 0x000fca00078efcff */
[----:B------:R0:W-:Y:S01]  /*5b40*/  STG.E.U8 desc[UR36][R16.64], R3 ;  /* 0x0000000310007986 */ /* 0x0001e2000c101124 */
[----:B------:R-:W-:Y:S05]  /*5b50*/  BRA `(.L_x_111) ;  /* 0x0000000400a47947 */ /* 0x000fea0003800000 */
.L_x_121:
[----:B------:R-:W-:-:S04]  /*5b60*/  I2FP.F32.U32 R0, R2 ;  /* 0x0000000200007245 */ /* 0x000fc80000201000 */
[----:B------:R-:W-:-:S05]  /*5b70*/  F2FP.BF16.F32.PACK_AB R0, RZ, R0 ;  /* 0x00000000ff00723e */ /* 0x000fca00000010ff */
[----:B------:R0:W-:Y:S01]  /*5b80*/  STG.E.U16 desc[UR36][R16.64], R0 ;  /* 0x0000000010007986 */ /* 0x0001e2000c101524 */
[----:B------:R-:W-:Y:S05]  /*5b90*/  BRA `(.L_x_111) ;  /* 0x0000000400947947 */ /* 0x000fea0003800000 */
.L_x_118:
        /* <DEDUP_REMOVED lines=10> */
.L_x_130:
        /* <DEDUP_REMOVED lines=17> */
.L_x_133:
[----:B------:R-:W-:-:S04]  /*5d50*/  LOP3.LUT R2, R3, 0x80000000, RZ, 0xc0, !PT ;  /* 0x8000000003027812 */ /* 0x000fc800078ec0ff */
[----:B------:R-:W-:-:S04]  /*5d60*/  SHF.R.U32.HI R3, RZ, 0x18, R2 ;  /* 0x00000018ff037819 */ /* 0x000fc80000011602 */
[----:B------:R-:W-:-:S04]  /*5d70*/  LOP3.LUT R0, R0, R3, RZ, 0xfc, !PT ;  /* 0x0000000300007212 */ /* 0x000fc800078efcff */
[----:B------:R-:W-:-:S07]  /*5d80*/  PRMT R8, R0, 0x7610, R8 ;  /* 0x0000761000087816 */ /* 0x000fce0000000008 */
.L_x_132:
[----:B------:R-:W-:Y:S05]  /*5d90*/  BSYNC B0 ;  /* 0x0000000000007941 */ /* 0x000fea0003800000 */
.L_x_131:
[----:B------:R3:W-:Y:S01]  /*5da0*/  STG.E.U8 desc[UR36][R16.64], R8 ;  /* 0x0000000810007986 */ /* 0x0007e2000c101124 */
[----:B------:R-:W-:Y:S05]  /*5db0*/  BRA `(.L_x_111) ;  /* 0x00000004000c7947 */ /* 0x000fea0003800000 */
.L_x_129:
        /* <DEDUP_REMOVED lines=17> */
.L_x_136:
[----:B------:R-:W-:-:S04]  /*5ed0*/  LOP3.LUT R2, R3, 0x80000000, RZ, 0xc0, !PT ;  /* 0x8000000003027812 */ /* 0x000fc800078ec0ff */
[----:B------:R-:W-:-:S04]  /*5ee0*/  SHF.R.U32.HI R3, RZ, 0x18, R2 ;  /* 0x00000018ff037819 */ /* 0x000fc80000011602 */
[----:B------:R-:W-:-:S04]  /*5ef0*/  LOP3.LUT R0, R0, R3, RZ, 0xfc, !PT ;  /* 0x0000000300007212 */ /* 0x000fc800078efcff */
[----:B------:R-:W-:-:S07]  /*5f00*/  PRMT R8, R0, 0x7610, R8 ;  /* 0x0000761000087816 */ /* 0x000fce0000000008 */
.L_x_135:
[----:B------:R-:W-:Y:S05]  /*5f10*/  BSYNC B0 ;  /* 0x0000000000007941 */ /* 0x000fea0003800000 */
.L_x_134:
[----:B------:R0:W-:Y:S01]  /*5f20*/  STG.E.U8 desc[UR36][R16.64], R8 ;  /* 0x0000000810007986 */ /* 0x0001e2000c101124 */
[----:B------:R-:W-:Y:S05]  /*5f30*/  BRA `(.L_x_111) ;  /* 0x0000000000ac7947 */ /* 0x000fea0003800000 */
.L_x_128:
        /* <DEDUP_REMOVED lines=22> */
.L_x_110:
[----:B------:R-:W-:Y:S01]  /*60a0*/  MOV R0, 0x0 ;  /* 0x0000000000007802 */ /* 0x000fe20000000f00 */
[----:B------:R-:W-:Y:S01]  /*60b0*/  ULDC.64 UR4, c[0x4][0x188] ;  /* 0x0100620000047ab9 */ /* 0x000fe20000000a00 */
[----:B------:R-:W-:Y:S01]  /*60c0*/  ULDC.64 UR6, c[0x4][0xa0] ;  /* 0x0100280000067ab9 */ /* 0x000fe20000000a00 */
[----:B------:R-:W-:Y:S01]  /*60d0*/  IMAD.U32 R4, RZ, RZ, UR4 ;  /* 0x00000004ff047e24 */ /* 0x000fe2000f8e00ff */
[----:B------:R0:W1:Y:S01]  /*60e0*/  LDC.64 R2, c[0x4][R0] ;  /* 0x0100000000027b82 */ /* 0x0000620000000a00 */
[----:B------:R-:W-:Y:S01]  /*60f0*/  IMAD.U32 R5, RZ, RZ, UR5 ;  /* 0x00000005ff057e24 */ /* 0x000fe2000f8e00ff */
[----:B------:R-:W-:Y:S01]  /*6100*/  ULDC.64 UR4, c[0x4][0x190] ;  /* 0x0100640000047ab9 */ /* 0x000fe20000000a00 */
[----:B------:R-:W-:Y:S02]  /*6110*/  IMAD.U32 R10, RZ, RZ, UR6 ;  /* 0x00000006ff0a7e24 */ /* 0x000fe4000f8e00ff */
[----:B------:R-:W-:Y:S02]  /*6120*/  IMAD.U32 R6, RZ, RZ, UR4 ;  /* 0x00000004ff067e24 */ /* 0x000fe4000f8e00ff */
[----:B------:R-:W-:-:S02]  /*6130*/  IMAD.U32 R7, RZ, RZ, UR5 ;  /* 0x00000005ff077e24 */ /* 0x000fc4000f8e00ff */
[----:B------:R-:W-:Y:S02]  /*6140*/  IMAD.U32 R11, RZ, RZ, UR7 ;  /* 0x00000007ff0b7e24 */ /* 0x000fe4000f8e00ff */
[----:B------:R-:W-:Y:S02]  /*6150*/  IMAD.MOV.U32 R8, RZ, RZ, 0x65 ;  /* 0x00000065ff087424 */ /* 0x000fe400078e00ff */
[----:B------:R-:W-:Y:S02]  /*6160*/  IMAD.MOV.U32 R12, RZ, RZ, 0x1 ;  /* 0x00000001ff0c7424 */ /* 0x000fe400078e00ff */
[----:B0-----:R-:W-:-:S07]  /*6170*/  IMAD.MOV.U32 R13, RZ, RZ, RZ ;  /* 0x000000ffff0d7224 */ /* 0x001fce00078e00ff */
[----:B------:R-:W-:-:S07]  /*6180*/  LEPC R20, `(.L_x_139) ;  /* 0x000000001014794e */ /* 0x000fce0000000000 */
[----:B-1----:R-:W-:Y:S05]  /*6190*/  CALL.ABS.NOINC R2 ;  /* 0x0000000002007343 */ /* 0x002fea0003c00000 */
.L_x_139:
[----:B------:R-:W-:Y:S05]  /*61a0*/  BRA `(.L_x_111) ;  /* 0x0000000000107947 */ /* 0x000fea0003800000 */
.L_x_138:
[----:B------:R-:W-:-:S05]  /*61b0*/  IMAD.MOV.U32 R3, RZ, RZ, RZ ;  /* 0x000000ffff037224 */ /* 0x000fca00078e00ff */
[----:B------:R2:W-:Y:S01]  /*61c0*/  STG.E.64 desc[UR36][R16.64], R2 ;  /* 0x0000000210007986 */ /* 0x0005e2000c101b24 */
[----:B------:R-:W-:Y:S05]  /*61d0*/  BRA `(.L_x_111) ;  /* 0x0000000000047947 */ /* 0x000fea0003800000 */
.L_x_137:
[----:B------:R0:W-:Y:S02]  /*61e0*/  STG.E desc[UR36][R16.64], R2 ;  /* 0x0000000210007986 */ /* 0x0001e4000c101924 */
.L_x_111:
[----:B------:R-:W-:-:S07]  /*61f0*/  VIADD R19, R19, 0x80 ;  /* 0x0000008013137836 */ /* 0x000fce0000000000 */
.L_x_71:
[----:B------:R-:W-:Y:S05]  /*6200*/  BSYNC B6 ;  /* 0x0000000000067941 */ /* 0x000fea0003800000 */
.L_x_70:
        /* <DEDUP_REMOVED lines=307> */
.L_x_142:
        /* <DEDUP_REMOVED lines=21> */
.L_x_146:
[----:B------:R-:W2:Y:S02]  /*7690*/  LDG.E.U8 R2, desc[UR36][R2.64] ;  /* 0x0000002402027981 */ /* 0x000ea4000c1e1100 */
[----:B--2---:R-:W-:Y:S01]  /*76a0*/  ISETP.NE.AND P0, PT, R2, RZ, PT ;  /* 0x000000ff0200720c */ /* 0x004fe20003f05270 */
[----:B------:R-:W-:-:S12]  /*76b0*/  BRA `(.L_x_148) ;  /* 0x0000000c00747947 */ /* 0x000fd80003800000 */
.L_x_145:
        /* <DEDUP_REMOVED lines=10> */
.L_x_150:
[----:B------:R-:W2:Y:S02]  /*7760*/  LDG.E R2, desc[UR36][R2.64] ;  /* 0x0000002402027981 */ /* 0x000ea4000c1e1900 */
[----:B--2---:R-:W-:Y:S01]  /*7770*/  ISETP.NE.AND P0, PT, R2, RZ, PT ;  /* 0x000000ff0200720c */ /* 0x004fe20003f05270 */
[----:B------:R-:W-:-:S12]  /*7780*/  BRA `(.L_x_148) ;  /* 0x0000000c00407947 */ /* 0x000fd80003800000 */
.L_x_149:
[----:B------:R-:W2:Y:S02]  /*7790*/  LDG.E.U16 R2, desc[UR36][R2.64] ;  /* 0x0000002402027981 */ /* 0x000ea4000c1e1500 */
[----:B--2---:R-:W-:Y:S01]  /*77a0*/  ISETP.NE.AND P0, PT, R2, RZ, PT ;  /* 0x000000ff0200720c */ /* 0x004fe20003f05270 */
[----:B------:R-:W-:-:S12]  /*77b0*/  BRA `(.L_x_148) ;  /* 0x0000000c00347947 */ /* 0x000fd80003800000 */
.L_x_144:
        /* <DEDUP_REMOVED lines=9> */
.L_x_152:
[----:B------:R-:W2:Y:S02]  /*7850*/  LDG.E.U16 R0, desc[UR36][R2.64] ;  /* 0x0000002402007981 */ /* 0x000ea4000c1e1500 */
[----:B--2---:R-:W-:-:S05]  /*7860*/  HADD2.F32 R0, -RZ, R0.H0_H0 ;  /* 0x20000000ff007230 */ /* 0x004fca0000004100 */
[----:B------:R-:W-:Y:S01]  /*7870*/  FSETP.NEU.FTZ.AND P0, PT, R0, RZ, PT ;  /* 0x000000ff0000720b */ /* 0x000fe20003f1d000 */
[----:B------:R-:W-:-:S12]  /*7880*/  BRA `(.L_x_148) ;  /* 0x0000000c00007947 */ /* 0x000fd80003800000 */
.L_x_151:
        /* <DEDUP_REMOVED lines=11> */
.L_x_154:
        /* <DEDUP_REMOVED lines=10> */
.L_x_153:
[----:B------:R-:W2:Y:S02]  /*79e0*/  LDG.E.64 R2, desc[UR36][R2.64] ;  /* 0x0000002402027981 */ /* 0x000ea4000c1e1b00 */
[----:B--2---:R-:W-:Y:S01]  /*79f0*/  DSETP.NEU.AND P0, PT, R2, RZ, PT ;  /* 0x000000ff0200722a */ /* 0x004fe20003f0d000 */
[----:B------:R-:W-:-:S13]  /*7a00*/  BRA `(.L_x_148) ;  /* 0x0000000800a07947 */ /* 0x000fda0003800000 */
.L_x_143:
        /* <DEDUP_REMOVED lines=11> */
.L_x_157:
[----:B------:R-:W2:Y:S02]  /*7ac0*/  LDG.E.128 R4, desc[UR36][R2.64] ;  /* 0x0000002402047981 */ /* 0x000ea4000c1e1d00 */
[----:B--2---:R-:W-:-:S06]  /*7ad0*/  DSETP.NEU.AND P0, PT, R6, RZ, PT ;  /* 0x000000ff0600722a */ /* 0x004fcc0003f0d000 */
[----:B------:R-:W-:Y:S01]  /*7ae0*/  DSETP.NEU.OR P0, PT, R4, RZ, P0 ;  /* 0x000000ff0400722a */ /* 0x000fe2000070d400 */
[----:B------:R-:W-:-:S13]  /*7af0*/  BRA `(.L_x_148) ;  /* 0x0000000800647947 */ /* 0x000fda0003800000 */
.L_x_156:
        /* <DEDUP_REMOVED lines=27> */
.L_x_159:
        /* <DEDUP_REMOVED lines=14> */
.L_x_158:
[----:B------:R-:W2:Y:S02]  /*7d90*/  LDG.E.U16 R0, desc[UR36][R2.64] ;  /* 0x0000002402007981 */ /* 0x000ea4000c1e1500 */
[----:B--2---:R-:W-:-:S05]  /*7da0*/  IMAD.U32 R0, R0, 0x10000, RZ ;  /* 0x0001000000007824 */ /* 0x004fca00078e00ff */
[----:B------:R-:W-:Y:S01]  /*7db0*/  FSETP.NEU.FTZ.AND P0, PT, R0, RZ, PT ;  /* 0x000000ff0000720b */ /* 0x000fe20003f1d000 */
[----:B------:R-:W-:-:S12]  /*7dc0*/  BRA `(.L_x_148) ;  /* 0x0000000400b07947 */ /* 0x000fd80003800000 */
.L_x_155:
        /* <DEDUP_REMOVED lines=11> */
.L_x_162:
        /* <DEDUP_REMOVED lines=21> */
.L_x_166:
[----:B------:R-:W-:Y:S05]  /*7fd0*/  BSYNC B1 ;  /* 0x0000000000017941 */ /* 0x000fea0003800000 */
.L_x_165:
[----:B------:R-:W-:Y:S01]  /*7fe0*/  LEA R3, R0, 0x3b800000, 0x17 ;  /* 0x3b80000000037811 */ /* 0x000fe200078eb8ff */
[----:B------:R-:W-:-:S05]  /*7ff0*/  IMAD.SHL.U32 R0, R2, 0x100000, RZ ;  /* 0x0010000002007824 */ /* 0x000fca00078e00ff */
[----:B------:R-:W-:-:S07]  /*8000*/  LOP3.LUT R0, R3, R0, R4, 0xfe, !PT ;  /* 0x0000000003007212 */ /* 0x000fce00078efe04 */
.L_x_164:
[----:B------:R-:W-:Y:S05]  /*8010*/  BSYNC B0 ;  /* 0x0000000000007941 */ /* 0x000fea0003800000 */
.L_x_163:
[----:B------:R-:W-:Y:S01]  /*8020*/  FSETP.NEU.FTZ.AND P0, PT, R0, RZ, PT ;  /* 0x000000ff0000720b */ /* 0x000fe20003f1d000 */
[----:B------:R-:W-:-:S12]  /*8030*/  BRA `(.L_x_148) ;  /* 0x0000000400147947 */ /* 0x000fd80003800000 */
.L_x_161:
        /* <DEDUP_REMOVED lines=21> */
.L_x_170:
[----:B------:R-:W-:Y:S05]  /*8190*/  BSYNC B1 ;  /* 0x0000000000017941 */ /* 0x000fea0003800000 */
.L_x_169:
[----:B------:R-:W-:Y:S01]  /*81a0*/  LEA R3, R0, 0x37800000, 0x17 ;  /* 0x3780000000037811 */ /* 0x000fe200078eb8ff */
[----:B------:R-:W-:-:S05]  /*81b0*/  IMAD.SHL.U32 R0, R2, 0x200000, RZ ;  /* 0x0020000002007824 */ /* 0x000fca00078e00ff */
[----:B------:R-:W-:-:S07]  /*81c0*/  LOP3.LUT R0, R3, R0, R4, 0xfe, !PT ;  /* 0x0000000003007212 */ /* 0x000fce00078efe04 */
.L_x_168:
[----:B------:R-:W-:Y:S05]  /*81d0*/  BSYNC B0 ;  /* 0x0000000000007941 */ /* 0x000fea0003800000 */
.L_x_167:
[----:B------:R-:W-:Y:S01]  /*81e0*/  FSETP.NEU.FTZ.AND P0, PT, R0, RZ, PT ;  /* 0x000000ff0000720b */ /* 0x000fe20003f1d000 */
[----:B------:R-:W-:-:S12]  /*81f0*/  BRA `(.L_x_148) ;  /* 0x0000000000a47947 */ /* 0x000fd80003800000 */
.L_x_160:
        /* <DEDUP_REMOVED lines=14> */
.L_x_174:
[----:B------:R-:W-:Y:S05]  /*82e0*/  BSYNC B0 ;  /* 0x0000000000007941 */ /* 0x000fea0003800000 */
.L_x_173:
[----:B------:R-:W-:Y:S01]  /*82f0*/  FSETP.NEU.FTZ.AND P0, PT, R0, RZ, PT ;  /* 0x000000ff0000720b */ /* 0x000fe20003f1d000 */
[----:B------:R-:W-:-:S12]  /*8300*/  BRA `(.L_x_148) ;  /* 0x0000000000607947 */ /* 0x000fd80003800000 */
.L_x_147:
        /* <DEDUP_REMOVED lines=16> */
.L_x_175:
[----:B------:R-:W-:Y:S01]  /*8410*/  PLOP3.LUT P0, PT, PT, PT, PT, 0x8, 0x0 ;  /* 0x000000000000781c */ /* 0x000fe20003f0e170 */
[----:B------:R-:W-:-:S12]  /*8420*/  BRA `(.L_x_148) ;  /* 0x0000000000187947 */ /* 0x000fd80003800000 */
.L_x_172:
[----:B------:R-:W2:Y:S02]  /*8430*/  LDG.E.64 R2, desc[UR36][R2.64] ;  /* 0x0000002402027981 */ /* 0x000ea4000c1e1b00 */
[----:B--2---:R-:W-:-:S04]  /*8440*/  ISETP.NE.U32.AND P0, PT, R2, RZ, PT ;  /* 0x000000ff0200720c */ /* 0x004fc80003f05070 */
[----:B------:R-:W-:Y:S01]  /*8450*/  ISETP.NE.AND.EX P0, PT, R3, RZ, PT, P0 ;  /* 0x000000ff0300720c */ /* 0x000fe20003f05300 */
[----:B------:R-:W-:-:S12]  /*8460*/  BRA `(.L_x_148) ;  /* 0x0000000000087947 */ /* 0x000fd80003800000 */
.L_x_171:
[----:B------:R-:W2:Y:S02]  /*8470*/  LDG.E R2, desc[UR36][R2.64] ;  /* 0x0000002402027981 */ /* 0x000ea4000c1e1900 */
[----:B--2---:R-:W-:-:S13]  /*8480*/  ISETP.NE.AND P0, PT, R2, RZ, PT ;  /* 0x000000ff0200720c */ /* 0x004fda0003f05270 */
.L_x_148:
        /* <DEDUP_REMOVED lines=15> */
.L_x_179:
[----:B------:R3:W-:Y:S01]  /*8580*/  STG.E.U8 desc[UR36][R16.64], R2 ;  /* 0x0000000210007986 */ /* 0x0007e2000c101124 */
[----:B------:R-:W-:Y:S05]  /*8590*/  BRA `(.L_x_181) ;  /* 0x0000000c00487947 */ /* 0x000fea0003800000 */
.L_x_178:
        /* <DEDUP_REMOVED lines=9> */
.L_x_183:
[----:B------:R2:W-:Y:S01]  /*8630*/  STG.E desc[UR36][R16.64], R2 ;  /* 0x0000000210007986 */ /* 0x0005e2000c101924 */
[----:B------:R-:W-:Y:S05]  /*8640*/  BRA `(.L_x_181) ;  /* 0x0000000c001c7947 */ /* 0x000fea0003800000 */
.L_x_182:
[----:B------:R0:W-:Y:S01]  /*8650*/  STG.E.U16 desc[UR36][R16.64], R2 ;  /* 0x0000000210007986 */ /* 0x0001e2000c101524 */
[----:B------:R-:W-:Y:S05]  /*8660*/  BRA `(.L_x_181) ;  /* 0x0000000c00147947 */ /* 0x000fea0003800000 */
.L_x_177:
        /* <DEDUP_REMOVED lines=9> */
.L_x_185:
[----:B------:R-:W-:-:S04]  /*8700*/  I2FP.F32.U32 R0, R2 ;  /* 0x0000000200007245 */ /* 0x000fc80000201000 */
[----:B------:R-:W-:-:S05]  /*8710*/  F2FP.F16.F32.PACK_AB R0, RZ, R0 ;  /* 0x00000000ff00723e */ /* 0x000fca00000000ff */
[----:B------:R0:W-:Y:S01]  /*8720*/  STG.E.U16 desc[UR36][R16.64], R0 ;  /* 0x0000000010007986 */ /* 0x0001e2000c101524 */
[----:B------:R-:W-:Y:S05]  /*8730*/  BRA `(.L_x_181) ;  /* 0x0000000800e07947 */ /* 0x000fea0003800000 */
.L_x_184:
        /* <DEDUP_REMOVED lines=10> */
.L_x_187:
[----:B------:R-:W-:-:S04]  /*87e0*/  I2FP.F32.U32 R2, R2 ;  /* 0x0000000200027245 */ /* 0x000fc80000201000 */
[----:B------:R-:W-:-:S04]  /*87f0*/  F2FP.F16.F32.PACK_AB R3, RZ, R2 ;  /* 0x00000002ff03723e */ /* 0x000fc800000000ff */
[----:B------:R-:W-:-:S05]  /*8800*/  PRMT R3, R3, 0x5410, RZ ;  /* 0x0000541003037816 */ /* 0x000fca00000000ff */
[----:B------:R0:W-:Y:S01]  /*8810*/  STG.E desc[UR36][R16.64], R3 ;  /* 0x0000000310007986 */ /* 0x0001e2000c101924 */
[----:B------:R-:W-:Y:S05]  /*8820*/  BRA `(.L_x_181) ;  /* 0x0000000800a47947 */ /* 0x000fea0003800000 */
.L_x_186:
[----:B------:R-:W0:Y:S02]  /*8830*/  I2F.F64.U32 R2, R2 ;  /* 0x0000000200027312 */ /* 0x000e240000201800 */
[----:B0-----:R0:W-:Y:S01]  /*8840*/  STG.E.64 desc[UR36][R16.64], R2 ;  /* 0x0000000210007986 */ /* 0x0011e2000c101b24 */
[----:B------:R-:W-:Y:S05]  /*8850*/  BRA `(.L_x_181) ;  /* 0x0000000800987947 */ /* 0x000fea0003800000 */
.L_x_176:
        /* <DEDUP_REMOVED lines=10> */
.L_x_190:
[----:B------:R-:W0:Y:S01]  /*8900*/  I2F.F64.U32 R4, R2 ;  /* 0x0000000200047312 */ /* 0x000e220000201800 */
[----:B------:R-:W-:-:S05]  /*8910*/  CS2R R6, SRZ ;  /* 0x0000000000067805 */ /* 0x000fca000001ff00 */
[----:B0-----:R0:W-:Y:S01]  /*8920*/  STG.E.128 desc[UR36][R16.64], R4 ;  /* 0x0000000410007986 */ /* 0x0011e2000c101d24 */
[----:B------:R-:W-:Y:S05]  /*8930*/  BRA `(.L_x_181) ;  /* 0x0000000800607947 */ /* 0x000fea0003800000 */
.L_x_189:
        /* <DEDUP_REMOVED lines=21> */
.L_x_194:
[----:B------:R-:W-:Y:S05]  /*8a90*/  BSYNC B0 ;  /* 0x0000000000007941 */ /* 0x000fea0003800000 */
.L_x_193:
[----:B------:R-:W-:-:S05]  /*8aa0*/  LOP3.LUT R3, R0, R3, RZ, 0xfc, !PT ;  /* 0x0000000300037212 */ /* 0x000fca00078efcff */
[----:B------:R0:W-:Y:S01]  /*8ab0*/  STG.E.U8 desc[UR36][R16.64], R3 ;  /* 0x0000000310007986 */ /* 0x0001e2000c101124 */
[----:B------:R-:W-:Y:S05]  /*8ac0*/  BRA `(.L_x_181) ;  /* 0x0000000400fc7947 */ /* 0x000fea0003800000 */
.L_x_192:
        /* <DEDUP_REMOVED lines=13> */
.L_x_196:
[----:B------:R-:W-:Y:S01]  /*8ba0*/  IMAD.MOV.U32 R0, RZ, RZ, 0x7f ;  /* 0x0000007fff007424 */ /* 0x000fe200078e00ff */
[----:B------:R-:W-:-:S04]  /*8bb0*/  ISETP.GT.U32.AND P0, PT, R2, 0x7f800000, PT ;  /* 0x7f8000000200780c */ /* 0x000fc80003f04070 */
[----:B------:R-:W-:-:S09]  /*8bc0*/  SEL R0, R0, 0x7c, P0 ;  /* 0x0000007c00007807 */ /* 0x000fd20000000000 */
.L_x_197:
[----:B------:R-:W-:Y:S05]  /*8bd0*/  BSYNC B0 ;  /* 0x0000000000007941 */ /* 0x000fea0003800000 */
.L_x_195:
[----:B------:R-:W-:-:S04]  /*8be0*/  LOP3.LUT R2, R3, 0x80000000, RZ, 0xc0, !PT ;  /* 0x8000000003027812 */ /* 0x000fc800078ec0ff */
[----:B------:R-:W-:-:S04]  /*8bf0*/  SHF.R.U32.HI R3, RZ, 0x18, R2 ;  /* 0x00000018ff037819 */ /* 0x000fc80000011602 */
[----:B------:R-:W-:-:S05]  /*8c00*/  LOP3.LUT R3, R0, R3, RZ, 0xfc, !PT ;  /* 0x0000000300037212 */ /* 0x000fca00078efcff */
[----:B------:R0:W-:Y:S01]  /*8c10*/  STG.E.U8 desc[UR36][R16.64], R3 ;  /* 0x0000000310007986 */ /* 0x0001e2000c101124 */
[----:B------:R-:W-:Y:S05]  /*8c20*/  BRA `(.L_x_181) ;  /* 0x0000000400a47947 */ /* 0x000fea0003800000 */
.L_x_191:
[----:B------:R-:W-:-:S04]  /*8c30*/  I2FP.F32.U32 R0, R2 ;  /* 0x0000000200007245 */ /* 0x000fc80000201000 */
[----:B------:R-:W-:-:S05]  /*8c40*/  F2FP.BF16.F32.PACK_AB R0, RZ, R0 ;  /* 0x00000000ff00723e */ /* 0x000fca00000010ff */
[----:B------:R0:W-:Y:S01]  /*8c50*/  STG.E.U16 desc[UR36][R16.64], R0 ;  /* 0x0000000010007986 */ /* 0x0001e2000c101524 */
[----:B------:R-:W-:Y:S05]  /*8c60*/  BRA `(.L_x_181) ;  /* 0x0000000400947947 */ /* 0x000fea0003800000 */
.L_x_188:
        /* <DEDUP_REMOVED lines=10> */
.L_x_200:
        /* <DEDUP_REMOVED lines=17> */
.L_x_203:
[----:B------:R-:W-:-:S04]  /*8e20*/  LOP3.LUT R2, R3, 0x80000000, RZ, 0xc0, !PT ;  /* 0x8000000003027812 */ /* 0x000fc800078ec0ff */
[----:B------:R-:W-:-:S04]  /*8e30*/  SHF.R.U32.HI R3, RZ, 0x18, R2 ;  /* 0x00000018ff037819 */ /* 0x000fc80000011602 */
[----:B------:R-:W-:-:S04]  /*8e40*/  LOP3.LUT R0, R0, R3, RZ, 0xfc, !PT ;  /* 0x0000000300007212 */ /* 0x000fc800078efcff */
[----:B------:R-:W-:-:S07]  /*8e50*/  PRMT R8, R0, 0x7610, R8 ;  /* 0x0000761000087816 */ /* 0x000fce0000000008 */
.L_x_202:
[----:B------:R-:W-:Y:S05]  /*8e60*/  BSYNC B0 ;  /* 0x0000000000007941 */ /* 0x000fea0003800000 */
.L_x_201:
[----:B------:R0:W-:Y:S01]  /*8e70*/  STG.E.U8 desc[UR36][R16.64], R8 ;  /* 0x0000000810007986 */ /* 0x0001e2000c101124 */
[----:B------:R-:W-:Y:S05]  /*8e80*/  BRA `(.L_x_181) ;  /* 0x00000004000c7947 */ /* 0x000fea0003800000 */
.L_x_199:
        /* <DEDUP_REMOVED lines=17> */
.L_x_206:
[----:B------:R-:W-:-:S04]  /*8fa0*/  LOP3.LUT R2, R3, 0x80000000, RZ, 0xc0, !PT ;  /* 0x8000000003027812 */ /* 0x000fc800078ec0ff */
[----:B------:R-:W-:-:S04]  /*8fb0*/  SHF.R.U32.HI R3, RZ, 0x18, R2 ;  /* 0x00000018ff037819 */ /* 0x000fc80000011602 */
[----:B------:R-:W-:-:S04]  /*8fc0*/  LOP3.LUT R0, R0, R3, RZ, 0xfc, !PT ;  /* 0x0000000300007212 */ /* 0x000fc800078efcff */
[----:B------:R-:W-:-:S07]  /*8fd0*/  PRMT R8, R0, 0x7610, R8 ;  /* 0x0000761000087816 */ /* 0x000fce0000000008 */
.L_x_205:
[----:B------:R-:W-:Y:S05]  /*8fe0*/  BSYNC B0 ;  /* 0x0000000000007941 */ /* 0x000fea0003800000 */
.L_x_204:
[----:B------:R0:W-:Y:S01]  /*8ff0*/  STG.E.U8 desc[UR36][R16.64], R8 ;  /* 0x0000000810007986 */ /* 0x0001e2000c101124 */
[----:B------:R-:W-:Y:S05]  /*9000*/  BRA `(.L_x_181) ;  /* 0x0000000000ac7947 */ /* 0x000fea0003800000 */
.L_x_198:
        /* <DEDUP_REMOVED lines=22> */
.L_x_180:
        /* <DEDUP_REMOVED lines=16> */
.L_x_209:
[----:B------:R-:W-:Y:S05]  /*9270*/  BRA `(.L_x_181) ;  /* 0x0000000000107947 */ /* 0x000fea0003800000 */
.L_x_208:
[----:B------:R-:W-:-:S05]  /*9280*/  IMAD.MOV.U32 R3, RZ, RZ, RZ ;  /* 0x000000ffff037224 */ /* 0x000fca00078e00ff */
[----:B------:R0:W-:Y:S01]  /*9290*/  STG.E.64 desc[UR36][R16.64], R2 ;  /* 0x0000000210007986 */ /* 0x0001e2000c101b24 */
[----:B------:R-:W-:Y:S05]  /*92a0*/  BRA `(.L_x_181) ;  /* 0x0000000000047947 */ /* 0x000fea0003800000 */
.L_x_207:
[----:B------:R0:W-:Y:S02]  /*92b0*/  STG.E desc[UR36][R16.64], R2 ;  /* 0x0000000210007986 */ /* 0x0001e4000c101924 */
.L_x_181:
[----:B------:R-:W-:-:S07]  /*92c0*/  VIADD R19, R19, 0x80 ;  /* 0x0000008013137836 */ /* 0x000fce0000000000 */
.L_x_141:
[----:B------:R-:W-:Y:S05]  /*92d0*/  BSYNC B6 ;  /* 0x0000000000067941 */ /* 0x000fea0003800000 */
.L_x_140:
[----:B------:R-:W-:Y:S02]  /*92e0*/  ULDC UR4, c[0x0][0x210] ;  /* 0x0000840000047ab9 */ /* 0x000fe40000000800 */
[----:B------:R-:W-:-:S13]  /*92f0*/  ISETP.GE.AND P0, PT, R19, UR4, PT ;  /* 0x0000000413007c0c */ /* 0x000fda000bf06270 */
[----:B------:R-:W-:Y:S05]  /*9300*/  @P0 EXIT ;  /* 0x000000000000094d */ /* 0x000fea0003800000 */
        /* <DEDUP_REMOVED lines=303> */
.L_x_210:
        /* <DEDUP_REMOVED lines=21> */
.L_x_214:
[----:B------:R-:W2:Y:S02]  /*a750*/  LDG.E.U8 R2, desc[UR36][R2.64] ;  /* 0x0000002402027981 */ /* 0x000ea4000c1e1100 */
[----:B--2---:R-:W-:Y:S01]  /*a760*/  ISETP.NE.AND P0, PT, R2, RZ, PT ;  /* 0x000000ff0200720c */ /* 0x004fe20003f05270 */
[----:B------:R-:W-:-:S12]  /*a770*/  BRA `(.L_x_216) ;  /* 0x0000000c00747947 */ /* 0x000fd80003800000 */
.L_x_213:
        /* <DEDUP_REMOVED lines=10> */
.L_x_218:
[----:B------:R-:W2:Y:S02]  /*a820*/  LDG.E R2, desc[UR36][R2.64] ;  /* 0x0000002402027981 */ /* 0x000ea4000c1e1900 */
[----:B--2---:R-:W-:Y:S01]  /*a830*/  ISETP.NE.AND P0, PT, R2, RZ, PT ;  /* 0x000000ff0200720c */ /* 0x004fe20003f05270 */
[----:B------:R-:W-:-:S12]  /*a840*/  BRA `(.L_x_216) ;  /* 0x0000000c00407947 */ /* 0x000fd80003800000 */
.L_x_217:
[----:B------:R-:W2:Y:S02]  /*a850*/  LDG.E.U16 R2, desc[UR36][R2.64] ;  /* 0x0000002402027981 */ /* 0x000ea4000c1e1500 */
[----:B--2---:R-:W-:Y:S01]  /*a860*/  ISETP.NE.AND P0, PT, R2, RZ, PT ;  /* 0x000000ff0200720c */ /* 0x004fe20003f05270 */
[----:B------:R-:W-:-:S12]  /*a870*/  BRA `(.L_x_216) ;  /* 0x0000000c00347947 */ /* 0x000fd80003800000 */
.L_x_212:
        /* <DEDUP_REMOVED lines=9> */
.L_x_220:
[----:B------:R-:W2:Y:S02]  /*a910*/  LDG.E.U16 R0, desc[UR36][R2.64] ;  /* 0x0000002402007981 */ /* 0x000ea4000c1e1500 */
[----:B--2---:R-:W-:-:S05]  /*a920*/  HADD2.F32 R0, -RZ, R0.H0_H0 ;  /* 0x20000000ff007230 */ /* 0x004fca0000004100 */
[----:B------:R-:W-:Y:S01]  /*a930*/  FSETP.NEU.FTZ.AND P0, PT, R0, RZ, PT ;  /* 0x000000ff0000720b */ /* 0x000fe20003f1d000 */
[----:B------:R-:W-:-:S12]  /*a940*/  BRA `(.L_x_216) ;  /* 0x0000000c00007947 */ /* 0x000fd80003800000 */
.L_x_219:
        /* <DEDUP_REMOVED lines=11> */
.L_x_222:
        /* <DEDUP_REMOVED lines=10> */
.L_x_221:
[----:B------:R-:W2:Y:S02]  /*aaa0*/  LDG.E.64 R2, desc[UR36][R2.64] ;  /* 0x0000002402027981 */ /* 0x000ea4000c1e1b00 */
[----:B--2---:R-:W-:Y:S01]  /*aab0*/  DSETP.NEU.AND P0, PT, R2, RZ, PT ;  /* 0x000000ff0200722a */ /* 0x004fe20003f0d000 */
[----:B------:R-:W-:-:S13]  /*aac0*/  BRA `(.L_x_216) ;  /* 0x0000000800a07947 */ /* 0x000fda0003800000 */
.L_x_211:
        /* <DEDUP_REMOVED lines=11> */
.L_x_225:
[----:B------:R-:W2:Y:S02]  /*ab80*/  LDG.E.128 R4, desc[UR36][R2.64] ;  /* 0x0000002402047981 */ /* 0x000ea4000c1e1d00 */
[----:B--2---:R-:W-:-:S06]  /*ab90*/  DSETP.NEU.AND P0, PT, R6, RZ, PT ;  /* 0x000000ff0600722a */ /* 0x004fcc0003f0d000 */
[----:B------:R-:W-:Y:S01]  /*aba0*/  DSETP.NEU.OR P0, PT, R4, RZ, P0 ;  /* 0x000000ff0400722a */ /* 0x000fe2000070d400 */
[----:B------:R-:W-:-:S13]  /*abb0*/  BRA `(.L_x_216) ;  /* 0x0000000800647947 */ /* 0x000fda0003800000 */
.L_x_224:
        /* <DEDUP_REMOVED lines=27> */
.L_x_227:
        /* <DEDUP_REMOVED lines=14> */
.L_x_226:
[----:B------:R-:W2:Y:S02]  /*ae50*/  LDG.E.U16 R0, desc[UR36][R2.64] ;  /* 0x0000002402007981 */ /* 0x000ea4000c1e1500 */
[----:B--2---:R-:W-:-:S05]  /*ae60*/  IMAD.U32 R0, R0, 0x10000, RZ ;  /* 0x0001000000007824 */ /* 0x004fca00078e00ff */
[----:B------:R-:W-:Y:S01]  /*ae70*/  FSETP.NEU.FTZ.AND P0, PT, R0, RZ, PT ;  /* 0x000000ff0000720b */ /* 0x000fe20003f1d000 */
[----:B------:R-:W-:-:S12]  /*ae80*/  BRA `(.L_x_216) ;  /* 0x0000000400b07947 */ /* 0x000fd80003800000 */
.L_x_223:
        /* <DEDUP_REMOVED lines=11> */
.L_x_230:
        /* <DEDUP_REMOVED lines=21> */
.L_x_234:
[----:B------:R-:W-:Y:S05]  /*b090*/  BSYNC B1 ;  /* 0x0000000000017941 */ /* 0x000fea0003800000 */
.L_x_233:
[----:B------:R-:W-:Y:S01]  /*b0a0*/  LEA R3, R0, 0x3b800000, 0x17 ;  /* 0x3b80000000037811 */ /* 0x000fe200078eb8ff */
[----:B------:R-:W-:-:S05]  /*b0b0*/  IMAD.SHL.U32 R0, R2, 0x100000, RZ ;  /* 0x0010000002007824 */ /* 0x000fca00078e00ff */
[----:B------:R-:W-:-:S07]  /*b0c0*/  LOP3.LUT R0, R3, R0, R4, 0xfe, !PT ;  /* 0x0000000003007212 */ /* 0x000fce00078efe04 */
.L_x_232:
[----:B------:R-:W-:Y:S05]  /*b0d0*/  BSYNC B0 ;  /* 0x0000000000007941 */ /* 0x000fea0003800000 */
.L_x_231:
[----:B------:R-:W-:Y:S01]  /*b0e0*/  FSETP.NEU.FTZ.AND P0, PT, R0, RZ, PT ;  /* 0x000000ff0000720b */ /* 0x000fe20003f1d000 */
[----:B------:R-:W-:-:S12]  /*b0f0*/  BRA `(.L_x_216) ;  /* 0x0000000400147947 */ /* 0x000fd80003800000 */
.L_x_229:
        /* <DEDUP_REMOVED lines=21> */
.L_x_238:
[----:B------:R-:W-:Y:S05]  /*b250*/  BSYNC B1 ;  /* 0x0000000000017941 */ /* 0x000fea0003800000 */
.L_x_237:
[----:B------:R-:W-:Y:S01]  /*b260*/  LEA R3, R0, 0x37800000, 0x17 ;  /* 0x3780000000037811 */ /* 0x000fe200078eb8ff */
[----:B------:R-:W-:-:S05]  /*b270*/  IMAD.SHL.U32 R0, R2, 0x200000, RZ ;  /* 0x0020000002007824 */ /* 0x000fca00078e00ff */
[----:B------:R-:W-:-:S07]  /*b280*/  LOP3.LUT R0, R3, R0, R4, 0xfe, !PT ;  /* 0x0000000003007212 */ /* 0x000fce00078efe04 */
.L_x_236:
[----:B------:R-:W-:Y:S05]  /*b290*/  BSYNC B0 ;  /* 0x0000000000007941 */ /* 0x000fea0003800000 */
.L_x_235:
[----:B------:R-:W-:Y:S01]  /*b2a0*/  FSETP.NEU.FTZ.AND P0, PT, R0, RZ, PT ;  /* 0x000000ff0000720b */ /* 0x000fe20003f1d000 */
[----:B------:R-:W-:-:S12]  /*b2b0*/  BRA `(.L_x_216) ;  /* 0x0000000000a47947 */ /* 0x000fd80003800000 */
.L_x_228:
        /* <DEDUP_REMOVED lines=14> */
.L_x_242:
[----:B------:R-:W-:Y:S05]  /*b3a0*/  BSYNC B0 ;  /* 0x0000000000007941 */ /* 0x000fea0003800000 */
.L_x_241:
[----:B------:R-:W-:Y:S01]  /*b3b0*/  FSETP.NEU.FTZ.AND P0, PT, R0, RZ, PT ;  /* 0x000000ff0000720b */ /* 0x000fe20003f1d000 */
[----:B------:R-:W-:-:S12]  /*b3c0*/  BRA `(.L_x_216) ;  /* 0x0000000000607947 */ /* 0x000fd80003800000 */
.L_x_215:
        /* <DEDUP_REMOVED lines=16> */
.L_x_243:
[----:B------:R-:W-:Y:S01]  /*b4d0*/  PLOP3.LUT P0, PT, PT, PT, PT, 0x8, 0x0 ;  /* 0x000000000000781c */ /* 0x000fe20003f0e170 */
[----:B------:R-:W-:-:S12]  /*b4e0*/  BRA `(.L_x_216) ;  /* 0x0000000000187947 */ /* 0x000fd80003800000 */
.L_x_240:
[----:B------:R-:W2:Y:S02]  /*b4f0*/  LDG.E.64 R2, desc[UR36][R2.64] ;  /* 0x0000002402027981 */ /* 0x000ea4000c1e1b00 */
[----:B--2---:R-:W-:-:S04]  /*b500*/  ISETP.NE.U32.AND P0, PT, R2, RZ, PT ;  /* 0x000000ff0200720c */ /* 0x004fc80003f05070 */
[----:B------:R-:W-:Y:S01]  /*b510*/  ISETP.NE.AND.EX P0, PT, R3, RZ, PT, P0 ;  /* 0x000000ff0300720c */ /* 0x000fe20003f05300 */
[----:B------:R-:W-:-:S12]  /*b520*/  BRA `(.L_x_216) ;  /* 0x0000000000087947 */ /* 0x000fd80003800000 */
.L_x_239:
[----:B------:R-:W2:Y:S02]  /*b530*/  LDG.E R2, desc[UR36][R2.64] ;  /* 0x0000002402027981 */ /* 0x000ea4000c1e1900 */
[----:B--2---:R-:W-:-:S13]  /*b540*/  ISETP.NE.AND P0, PT, R2, RZ, PT ;  /* 0x000000ff0200720c */ /* 0x004fda0003f05270 */
.L_x_216:
        /* <DEDUP_REMOVED lines=13> */
[----:B------:R-:W-:Y:S01]  /*b620*/  STG.E.U8 desc[UR36][R16.64], R2 ;  /* 0x0000000210007986 */ /* 0x000fe2000c101124 */
[----:B------:R-:W-:Y:S05]  /*b630*/  EXIT ;  /* 0x000000000000794d */ /* 0x000fea0003800000 */
.L_x_247:
[----:B------:R-:W-:Y:S01]  /*b640*/  STG.E.U8 desc[UR36][R16.64], R2 ;  /* 0x0000000210007986 */ /* 0x000fe2000c101124 */
[----:B------:R-:W-:Y:S05]  /*b650*/  EXIT ;  /* 0x000000000000794d */ /* 0x000fea0003800000 */
.L_x_246:
[----:B------:R-:W-:-:S13]  /*b660*/  ISETP.NE.AND P0, PT, R0, 0x2, PT ;  /* 0x000000020000780c */ /* 0x000fda0003f05270 */
[----:B------:R-:W-:Y:S05]  /*b670*/  @!P0 BRA `(.L_x_249) ;  /* 0x0000000000248947 */ /* 0x000fea0003800000 */
[----:B------:R-:W-:-:S13]  /*b680*/  ISETP.NE.AND P0, PT, R0, 0x3, PT ;  /* 0x000000030000780c */ /* 0x000fda0003f05270 */
[----:B------:R-:W-:Y:S05]  /*b690*/  @!P0 BRA `(.L_x_250) ;  /* 0x0000000000148947 */ /* 0x000fea0003800000 */
[----:B------:R-:W-:-:S13]  /*b6a0*/  ISETP.NE.AND P0, PT, R0, 0x4, PT ;  /* 0x000000040000780c */ /* 0x000fda0003f05270 */
[----:B------:R-:W-:Y:S05]  /*b6b0*/  @P0 BRA `(.L_x_248) ;  /* 0x0000000800dc0947 */ /* 0x000fea0003800000 */
[----:B------:R-:W-:-:S05]  /*b6c0*/  IMAD.MOV.U32 R3, RZ, RZ, RZ ;  /* 0x000000ffff037224 */ /* 0x000fca00078e00ff */
[----:B------:R-:W-:Y:S01]  /*b6d0*/  STG.E.64 desc[UR36][R16.64], R2 ;  /* 0x0000000210007986 */ /* 0x000fe2000c101b24 */
[----:B------:R-:W-:Y:S05]  /*b6e0*/  EXIT ;  /* 0x000000000000794d */ /* 0x000fea0003800000 */
.L_x_250:
[----:B------:R-:W-:Y:S01]  /*b6f0*/  STG.E desc[UR36][R16.64], R2 ;  /* 0x0000000210007986 */ /* 0x000fe2000c101924 */
[----:B------:R-:W-:Y:S05]  /*b700*/  EXIT ;  /* 0x000000000000794d */ /* 0x000fea0003800000 */
.L_x_249:
[----:B------:R-:W-:Y:S01]  /*b710*/  STG.E.U16 desc[UR36][R16.64], R2 ;  /* 0x0000000210007986 */ /* 0x000fe2000c101524 */
[----:B------:R-:W-:Y:S05]  /*b720*/  EXIT ;  /* 0x000000000000794d */ /* 0x000fea0003800000 */
.L_x_245:
[----:B------:R-:W-:-:S13]  /*b730*/  ISETP.GT.AND P0, PT, R0, 0x6, PT ;  /* 0x000000060000780c */ /* 0x000fda0003f04270 */
[----:B------:R-:W-:Y:S05]  /*b740*/  @P0 BRA `(.L_x_251) ;  /* 0x00000000002c0947 */ /* 0x000fea0003800000 */
[----:B------:R-:W-:-:S13]  /*b750*/  ISETP.NE.AND P0, PT, R0, 0x5, PT ;  /* 0x000000050000780c */ /* 0x000fda0003f05270 */
[----:B------:R-:W-:Y:S05]  /*b760*/  @!P0 BRA `(.L_x_252) ;  /* 0x0000000000148947 */ /* 0x000fea0003800000 */
[----:B------:R-:W-:-:S13]  /*b770*/  ISETP.NE.AND P0, PT, R0, 0x6, PT ;  /* 0x000000060000780c */ /* 0x000fda0003f05270 */
[----:B------:R-:W-:Y:S05]  /*b780*/  @P0 BRA `(.L_x_248) ;  /* 0x0000000800a80947 */ /* 0x000fea0003800000 */
[----:B------:R-:W-:-:S05]  /*b790*/  I2FP.F32.U32 R3, R2 ;  /* 0x0000000200037245 */ /* 0x000fca0000201000 */
[----:B------:R-:W-:Y:S01]  /*b7a0*/  STG.E desc[UR36][R16.64], R3 ;  /* 0x0000000310007986 */ /* 0x000fe2000c101924 */
[----:B------:R-:W-:Y:S05]  /*b7b0*/  EXIT ;  /* 0x000000000000794d */ /* 0x000fea0003800000 */
.L_x_252:
[----:B------:R-:W-:-:S04]  /*b7c0*/  I2FP.F32.U32 R0, R2 ;  /* 0x0000000200007245 */ /* 0x000fc80000201000 */
[----:B------:R-:W-:-:S05]  /*b7d0*/  F2FP.F16.F32.PACK_AB R0, RZ, R0 ;  /* 0x00000000ff00723e */ /* 0x000fca00000000ff */
[----:B------:R-:W-:Y:S01]  /*b7e0*/  STG.E.U16 desc[UR36][R16.64], R0 ;  /* 0x0000000010007986 */ /* 0x000fe2000c101524 */
[----:B------:R-:W-:Y:S05]  /*b7f0*/  EXIT ;  /* 0x000000000000794d */ /* 0x000fea0003800000 */
.L_x_251:
        /* <DEDUP_REMOVED lines=8> */
[----:B------:R-:W-:Y:S01]  /*b880*/  STG.E.64 desc[UR36][R16.64], R2 ;  /* 0x0000000210007986 */ /* 0x000fe2000c101b24 */
[----:B------:R-:W-:Y:S05]  /*b890*/  EXIT ;  /* 0x000000000000794d */ /* 0x000fea0003800000 */
.L_x_254:
[----:B------:R-:W-:-:S04]  /*b8a0*/  I2FP.F32.U32 R2, R2 ;  /* 0x0000000200027245 */ /* 0x000fc80000201000 */
[----:B------:R-:W-:-:S04]  /*b8b0*/  F2FP.F16.F32.PACK_AB R3, RZ, R2 ;  /* 0x00000002ff03723e */ /* 0x000fc800000000ff */
[----:B------:R-:W-:-:S05]  /*b8c0*/  PRMT R3, R3, 0x5410, RZ ;  /* 0x0000541003037816 */ /* 0x000fca00000000ff */
[----:B------:R-:W-:Y:S01]  /*b8d0*/  STG.E desc[UR36][R16.64], R3 ;  /* 0x0000000310007986 */ /* 0x000fe2000c101924 */
[----:B------:R-:W-:Y:S05]  /*b8e0*/  EXIT ;  /* 0x000000000000794d */ /* 0x000fea0003800000 */
.L_x_253:
[----:B------:R-:W0:Y:S02]  /*b8f0*/  I2F.F64.U32 R2, R2 ;  /* 0x0000000200027312 */ /* 0x000e240000201800 */
[----:B0-----:R-:W-:Y:S01]  /*b900*/  STG.E.64 desc[UR36][R16.64], R2 ;  /* 0x0000000210007986 */ /* 0x001fe2000c101b24 */
[----:B------:R-:W-:Y:S05]  /*b910*/  EXIT ;  /* 0x000000000000794d */ /* 0x000fea0003800000 */
.L_x_244:
        /* <DEDUP_REMOVED lines=8> */
[----:B------:R-:W-:Y:S01]  /*b9a0*/  STG.E.U8 desc[UR36][R16.64], R2 ;  /* 0x0000000210007986 */ /* 0x000fe2000c101124 */
[----:B------:R-:W-:Y:S05]  /*b9b0*/  EXIT ;  /* 0x000000000000794d */ /* 0x000fea0003800000 */
.L_x_257:
[----:B------:R-:W0:Y:S01]  /*b9c0*/  I2F.F64.U32 R4, R2 ;  /* 0x0000000200047312 */ /* 0x000e220000201800 */
[----:B------:R-:W-:-:S05]  /*b9d0*/  CS2R R6, SRZ ;  /* 0x0000000000067805 */ /* 0x000fca000001ff00 */
[----:B0-----:R-:W-:Y:S01]  /*b9e0*/  STG.E.128 desc[UR36][R16.64], R4 ;  /* 0x0000000410007986 */ /* 0x001fe2000c101d24 */
[----:B------:R-:W-:Y:S05]  /*b9f0*/  EXIT ;  /* 0x000000000000794d */ /* 0x000fea0003800000 */
.L_x_256:
        /* <DEDUP_REMOVED lines=21> */
.L_x_261:
[----:B------:R-:W-:Y:S05]  /*bb50*/  BSYNC B0 ;  /* 0x0000000000007941 */ /* 0x000fea0003800000 */
.L_x_260:
[----:B------:R-:W-:-:S05]  /*bb60*/  LOP3.LUT R3, R0, R3, RZ, 0xfc, !PT ;  /* 0x0000000300037212 */ /* 0x000fca00078efcff */
[----:B------:R-:W-:Y:S01]  /*bb70*/  STG.E.U8 desc[UR36][R16.64], R3 ;  /* 0x0000000310007986 */ /* 0x000fe2000c101124 */
[----:B------:R-:W-:Y:S05]  /*bb80*/  EXIT ;  /* 0x000000000000794d */ /* 0x000fea0003800000 */
.L_x_259:
        /* <DEDUP_REMOVED lines=13> */
.L_x_263:
[----:B------:R-:W-:Y:S01]  /*bc60*/  IMAD.MOV.U32 R0, RZ, RZ, 0x7f ;  /* 0x0000007fff007424 */ /* 0x000fe200078e00ff */
[----:B------:R-:W-:-:S04]  /*bc70*/  ISETP.GT.U32.AND P0, PT, R2, 0x7f800000, PT ;  /* 0x7f8000000200780c */ /* 0x000fc80003f04070 */
[----:B------:R-:W-:-:S09]  /*bc80*/  SEL R0, R0, 0x7c, P0 ;  /* 0x0000007c00007807 */ /* 0x000fd20000000000 */
.L_x_264:
[----:B------:R-:W-:Y:S05]  /*bc90*/  BSYNC B0 ;  /* 0x0000000000007941 */ /* 0x000fea0003800000 */
.L_x_262:
[----:B------:R-:W-:-:S04]  /*bca0*/  LOP3.LUT R2, R3, 0x80000000, RZ, 0xc0, !PT ;  /* 0x8000000003027812 */ /* 0x000fc800078ec0ff */
[----:B------:R-:W-:-:S04]  /*bcb0*/  SHF.R.U32.HI R3, RZ, 0x18, R2 ;  /* 0x00000018ff037819 */ /* 0x000fc80000011602 */
[----:B------:R-:W-:-:S05]  /*bcc0*/  LOP3.LUT R3, R0, R3, RZ, 0xfc, !PT ;  /* 0x0000000300037212 */ /* 0x000fca00078efcff */
[----:B------:R-:W-:Y:S01]  /*bcd0*/  STG.E.U8 desc[UR36][R16.64], R3 ;  /* 0x0000000310007986 */ /* 0x000fe2000c101124 */
[----:B------:R-:W-:Y:S05]  /*bce0*/  EXIT ;  /* 0x000000000000794d */ /* 0x000fea0003800000 */
.L_x_258:
[----:B------:R-:W-:-:S04]  /*bcf0*/  I2FP.F32.U32 R0, R2 ;  /* 0x0000000200007245 */ /* 0x000fc80000201000 */
[----:B------:R-:W-:-:S05]  /*bd00*/  F2FP.BF16.F32.PACK_AB R0, RZ, R0 ;  /* 0x00000000ff00723e */ /* 0x000fca00000010ff */
[----:B------:R-:W-:Y:S01]  /*bd10*/  STG.E.U16 desc[UR36][R16.64], R0 ;  /* 0x0000000010007986 */ /* 0x000fe2000c101524 */
[----:B------:R-:W-:Y:S05]  /*bd20*/  EXIT ;  /* 0x000000000000794d */ /* 0x000fea0003800000 */
.L_x_255:
        /* <DEDUP_REMOVED lines=8> */
[----:B------:R-:W-:Y:S01]  /*bdb0*/  STG.E.U16 desc[UR36][R16.64], R2 ;  /* 0x0000000210007986 */ /* 0x000fe2000c101524 */
[----:B------:R-:W-:Y:S05]  /*bdc0*/  EXIT ;  /* 0x000000000000794d */ /* 0x000fea0003800000 */
.L_x_267:
        /* <DEDUP_REMOVED lines=17> */
.L_x_270:
[----:B------:R-:W-:-:S04]  /*bee0*/  LOP3.LUT R2, R3, 0x80000000, RZ, 0xc0, !PT ;  /* 0x8000000003027812 */ /* 0x000fc800078ec0ff */
[----:B------:R-:W-:-:S04]  /*bef0*/  SHF.R.U32.HI R3, RZ, 0x18, R2 ;  /* 0x00000018ff037819 */ /* 0x000fc80000011602 */
[----:B------:R-:W-:-:S04]  /*bf00*/  LOP3.LUT R0, R0, R3, RZ, 0xfc, !PT ;  /* 0x0000000300007212 */ /* 0x000fc800078efcff */
[----:B------:R-:W-:-:S07]  /*bf10*/  PRMT R8, R0, 0x7610, R8 ;  /* 0x0000761000087816 */ /* 0x000fce0000000008 */
.L_x_269:
[----:B------:R-:W-:Y:S05]  /*bf20*/  BSYNC B0 ;  /* 0x0000000000007941 */ /* 0x000fea0003800000 */
.L_x_268:
[----:B------:R-:W-:Y:S01]  /*bf30*/  STG.E.U8 desc[UR36][R16.64], R8 ;  /* 0x0000000810007986 */ /* 0x000fe2000c101124 */
[----:B------:R-:W-:Y:S05]  /*bf40*/  EXIT ;  /* 0x000000000000794d */ /* 0x000fea0003800000 */
.L_x_266:
        /* <DEDUP_REMOVED lines=17> */
.L_x_273:
[----:B------:R-:W-:-:S04]  /*c060*/  LOP3.LUT R2, R3, 0x80000000, RZ, 0xc0, !PT ;  /* 0x8000000003027812 */ /* 0x000fc800078ec0ff */
[----:B------:R-:W-:-:S04]  /*c070*/  SHF.R.U32.HI R3, RZ, 0x18, R2 ;  /* 0x00000018ff037819 */ /* 0x000fc80000011602 */
[----:B------:R-:W-:-:S04]  /*c080*/  LOP3.LUT R0, R0, R3, RZ, 0xfc, !PT ;  /* 0x0000000300007212 */ /* 0x000fc800078efcff */
[----:B------:R-:W-:-:S07]  /*c090*/  PRMT R8, R0, 0x7610, R8 ;  /* 0x0000761000087816 */ /* 0x000fce0000000008 */
.L_x_272:
[----:B------:R-:W-:Y:S05]  /*c0a0*/  BSYNC B0 ;  /* 0x0000000000007941 */ /* 0x000fea0003800000 */
.L_x_271:
[----:B------:R-:W-:Y:S01]  /*c0b0*/  STG.E.U8 desc[UR36][R16.64], R8 ;  /* 0x0000000810007986 */ /* 0x000fe2000c101124 */
[----:B------:R-:W-:Y:S05]  /*c0c0*/  EXIT ;  /* 0x000000000000794d */ /* 0x000fea0003800000 */
.L_x_265:
        /* <DEDUP_REMOVED lines=20> */
[----:B------:R-:W-:Y:S01]  /*c210*/  STG.E.U8 desc[UR36][R16.64], R3 ;  /* 0x0000000310007986 */ /* 0x000fe2000c101124 */
[----:B------:R-:W-:Y:S05]  /*c220*/  EXIT ;  /* 0x000000000000794d */ /* 0x000fea0003800000 */
.L_x_248:
        /* <DEDUP_REMOVED lines=16> */
.L_x_276:
[----:B------:R-:W-:Y:S05]  /*c330*/  EXIT ;  /* 0x000000000000794d */ /* 0x000fea0003800000 */
.L_x_275:
[----:B------:R-:W-:-:S05]  /*c340*/  IMAD.MOV.U32 R3, RZ, RZ, RZ ;  /* 0x000000ffff037224 */ /* 0x000fca00078e00ff */
[----:B------:R-:W-:Y:S01]  /*c350*/  STG.E.64 desc[UR36][R16.64], R2 ;  /* 0x0000000210007986 */ /* 0x000fe2000c101b24 */
[----:B------:R-:W-:Y:S05]  /*c360*/  EXIT ;  /* 0x000000000000794d */ /* 0x000fea0003800000 */
.L_x_274:
[----:B------:R-:W-:Y:S01]  /*c370*/  STG.E desc[UR36][R16.64], R2 ;  /* 0x0000000210007986 */ /* 0x000fe2000c101924 */
[----:B------:R-:W-:Y:S05]  /*c380*/  EXIT ;  /* 0x000000000000794d */ /* 0x000fea0003800000 */
.L_x_277:
[----:B------:R-:W-:-:S00]  /*c390*/  BRA `(.L_x_277) ;  /* 0xfffffffc00fc7947 */ /* 0x000fc0000383ffff */
[----:B------:R-:W-:-:S00]  /*c3a0*/  NOP ;  /* 0x0000000000007918 */ /* 0x000fc00000000000 */
        /* <DEDUP_REMOVED lines=13> */
.L_x_5902:


//--------------------- .text._ZN2at6native27unrolled_elementwise_kernelINS0_10AbsFunctorIbEESt5arrayIPcLm2EELi4E23TrivialOffsetCalculatorILi1EjES8_NS0_6memory12LoadWithCastILi1EEENS9_13StoreWithCastILi1EEEEEviT_T0_T2_T3_T4_T5_ --------------------------
	.section	.text._ZN2at6native27unrolled_elementwise_kernelINS0_10AbsFunctorIbEESt5arrayIPcLm2EELi4E23TrivialOffsetCalculatorILi1EjES8_NS0_6memory12LoadWithCastILi1EEENS9_13StoreWithCastILi1EEEEEviT_T0_T2_T3_T4_T5_,"ax",@progbits
	.align	128
        .global         _ZN2at6native27unrolled_elementwise_kernelINS0_10AbsFunctorIbEESt5arrayIPcLm2EELi4E23TrivialOffsetCalculatorILi1EjES8_NS0_6memory12LoadWithCastILi1EEENS9_13StoreWithCastILi1EEEEEviT_T0_T2_T3_T4_T5_
        .type           _ZN2at6native27unrolled_elementwise_kernelINS0_10AbsFunctorIbEESt5arrayIPcLm2EELi4E23TrivialOffsetCalculatorILi1EjES8_NS0_6memory12LoadWithCastILi1EEENS9_13StoreWithCastILi1EEEEEviT_T0_T2_T3_T4_T5_,@function
        .size           _ZN2at6native27unrolled_elementwise_kernelINS0_10AbsFunctorIbEESt5arrayIPcLm2EELi4E23TrivialOffsetCalculatorILi1EjES8_NS0_6memory12LoadWithCastILi1EEENS9_13StoreWithCastILi1EEEEEviT_T0_T2_T3_T4_T5_,(.L_x_5903 - _ZN2at6native27unrolled_elementwise_kernelINS0_10AbsFunctorIbEESt5arrayIPcLm2EELi4E23TrivialOffsetCalculatorILi1EjES8_NS0_6memory12LoadWithCastILi1EEENS9_13StoreWithCastILi1EEEEEviT_T0_T2_T3_T4_T5_)
        .other          _ZN2at6native27unrolled_elementwise_kernelINS0_10AbsFunctorIbEESt5arrayIPcLm2EELi4E23TrivialOffsetCalculatorILi1EjES8_NS0_6memory12LoadWithCastILi1EEENS9_13StoreWithCastILi1EEEEEviT_T0_T2_T3_T4_T5_,@"STO_CUDA_ENTRY STV_DEFAULT"
_ZN2at6native27unrolled_elementwise_kernelINS0_10AbsFunctorIbEESt5arrayIPcLm2EELi4E23TrivialOffsetCalculatorILi1EjES8_NS0_6memory12LoadWithCastILi1EEENS9_13StoreWithCastILi1EEEEEviT_T0_T2_T3_T4_T5_:
.text._ZN2at6native27unrolled_elementwise_kernelINS0_10AbsFunctorIbEESt5arrayIPcLm2EELi4E23TrivialOffsetCalculatorILi1EjES8_NS0_6memory12LoadWithCastILi1EEENS9_13StoreWithCastILi1EEEEEviT_T0_T2_T3_T4_T5_:
[----:B------:R-:W0:Y:S01]  /*0000*/  LDC R1, c[0x0][0x28] ;  /* 0x00000a00ff017b82 */ /* 0x000e220000000800 */
[----:B------:R-:W1:Y:S07]  /*0010*/  S2R R2, SR_CTAID.X ;  /* 0x0000000000027919 */ /* 0x000e6e0000002500 */
[----:B------:R-:W1:Y:S01]  /*0020*/  LDC R3, c[0x0][0x210] ;  /* 0x00008400ff037b82 */ /* 0x000e620000000800 */
[----:B------:R-:W-:Y:S01]  /*0030*/  ULDC.64 UR36, c[0x0][0x208] ;  /* 0x0000820000247ab9 */ /* 0x000fe20000000a00 */
[----:B------:R-:W-:Y:S01]  /*0040*/  BSSY B6, `(.L_x_278) ;  /* 0x0000100000067945 */ /* 0x000fe20003800000 */
[----:B------:R-:W2:Y:S01]  /*0050*/  S2R R19, SR_TID.X ;  /* 0x0000000000137919 */ /* 0x000ea20000002100 */
[----:B------:R-:W-:-:S02]  /*0060*/  PRMT R23, RZ, 0x7610, R23 ;  /* 0x00007610ff177816 */ /* 0x000fc40000000017 */
[----:B------:R-:W-:Y:S02]  /*0070*/  PRMT R24, RZ, 0x7610, R24 ;  /* 0x00007610ff187816 */ /* 0x000fe40000000018 */
[----:B------:R-:W3:Y:S01]  /*0080*/  LDC.U8 R18, c[0x0][0x22c] ;  /* 0x00008b00ff127b82 */ /* 0x000ee20000000000 */
[----:B-1----:R-:W-:-:S05]  /*0090*/  IMAD R22, R2, -0x200, R3 ;  /* 0xfffffe0002167824 */ /* 0x002fca00078e0203 */
[----:B--2---:R-:W-:-:S13]  /*00a0*/  ISETP.GE.AND P0, PT, R19, R22, PT ;  /* 0x000000161300720c */ /* 0x004fda0003f06270 */
[----:B0--3--:R-:W-:Y:S05]  /*00b0*/  @P0 BRA `(.L_x_279) ;  /* 0x0000000c00e00947 */ /* 0x009fea0003800000 */
[----:B------:R-:W0:Y:S01]  /*00c0*/  LDC.64 R4, c[0x0][0x220] ;  /* 0x00008800ff047b82 */ /* 0x000e220000000a00 */
[----:B------:R-:W-:Y:S01]  /*00d0*/  PRMT R0, R18, 0x9910, RZ ;  /* 0x0000991012007816 */ /* 0x000fe200000000ff */
[----:B------:R-:W-:Y:S01]  /*00e0*/  IMAD R19, R2, 0x200, R19 ;  /* 0x0000020002137824 */ /* 0x000fe200078e0213 */
[----:B------:R-:W-:Y:S02]  /*00f0*/  ULDC UR4, c[0x0][0x230] ;  /* 0x00008c0000047ab9 */ /* 0x000fe40000000800 */
[----:B------:R-:W-:Y:S01]  /*0100*/  ISETP.GT.AND P0, PT, R0, 0x9, PT ;  /* 0x000000090000780c */ /* 0x000fe20003f04270 */
[----:B------:R-:W-:-:S05]  /*0110*/  IMAD R19, R19, UR4, RZ ;  /* 0x0000000413137c24 */ /* 0x000fca000f8e02ff */
[----:B0-----:R-:W-:-:S05]  /*0120*/  IADD3 R4, P1, R19, R4, RZ ;  /* 0x0000000413047210 */ /* 0x001fca0007f3e0ff */
[----:B------:R-:W-:Y:S02]  /*0130*/  IMAD.X R5, RZ, RZ, R5, P1 ;  /* 0x000000ffff057224 */ /* 0x000fe400008e0605 */
[----:B------:R-:W-:Y:S06]  /*0140*/  @P0 BRA `(.L_x_280) ;  /* 0x00000004000c0947 */ /* 0x000fec0003800000 */
        /* <DEDUP_REMOVED lines=11> */
.L_x_283:
[----:B------:R-:W2:Y:S02]  /*0200*/  LDG.E.U8 R4, desc[UR36][R4.64] ;  /* 0x0000002404047981 */ /* 0x000ea4000c1e1100 */
[----:B--2---:R-:W-:Y:S01]  /*0210*/  ISETP.NE.AND P0, PT, R4, RZ, PT ;  /* 0x000000ff0400720c */ /* 0x004fe20003f05270 */
[----:B------:R-:W-:-:S12]  /*0220*/  BRA `(.L_x_285) ;  /* 0x0000000c00787947 */ /* 0x000fd80003800000 */
.L_x_282:
        /* <DEDUP_REMOVED lines=10> */
.L_x_287:
[----:B------:R-:W2:Y:S02]  /*02d0*/  LDG.E R4, desc[UR36][R4.64] ;  /* 0x0000002404047981 */ /* 0x000ea4000c1e1900 */
[----:B--2---:R-:W-:Y:S01]  /*02e0*/  ISETP.NE.AND P0, PT, R4, RZ, PT ;  /* 0x000000ff0400720c */ /* 0x004fe20003f05270 */
[----:B------:R-:W-:-:S12]  /*02f0*/  BRA `(.L_x_285) ;  /* 0x0000000c00447947 */ /* 0x000fd80003800000 */
.L_x_286:
[----:B------:R-:W2:Y:S02]  /*0300*/  LDG.E.U16 R4, desc[UR36][R4.64] ;  /* 0x0000002404047981 */ /* 0x000ea4000c1e1500 */
[----:B--2---:R-:W-:Y:S01]  /*0310*/  ISETP.NE.AND P0, PT, R4, RZ, PT ;  /* 0x000000ff0400720c */ /* 0x004fe20003f05270 */
[----:B------:R-:W-:-:S12]  /*0320*/  BRA `(.L_x_285) ;  /* 0x0000000c00387947 */ /* 0x000fd80003800000 */
.L_x_281:
        /* <DEDUP_REMOVED lines=9> */
.L_x_289:
[----:B------:R-:W2:Y:S02]  /*03c0*/  LDG.E.U16 R0, desc[UR36][R4.64] ;  /* 0x0000002404007981 */ /* 0x000ea4000c1e1500 */
[----:B--2---:R-:W-:-:S05]  /*03d0*/  HADD2.F32 R0, -RZ, R0.H0_H0 ;  /* 0x20000000ff007230 */ /* 0x004fca0000004100 */
[----:B------:R-:W-:Y:S01]  /*03e0*/  FSETP.NEU.FTZ.AND P0, PT, R0, RZ, PT ;  /* 0x000000ff0000720b */ /* 0x000fe20003f1d000 */
[----:B------:R-:W-:-:S12]  /*03f0*/  BRA `(.L_x_285) ;  /* 0x0000000c00047947 */ /* 0x000fd80003800000 */
.L_x_288:
        /* <DEDUP_REMOVED lines=11> */
.L_x_291:
        /* <DEDUP_REMOVED lines=10> */
.L_x_290:
[----:B------:R-:W2:Y:S02]  /*0550*/  LDG.E.64 R4, desc[UR36][R4.64] ;  /* 0x0000002404047981 */ /* 0x000ea4000c1e1b00 */
[----:B--2---:R-:W-:Y:S01]  /*0560*/  DSETP.NEU.AND P0, PT, R4, RZ, PT ;  /* 0x000000ff0400722a */ /* 0x004fe20003f0d000 */
[----:B------:R-:W-:-:S13]  /*0570*/  BRA `(.L_x_285) ;  /* 0x0000000800a47947 */ /* 0x000fda0003800000 */
.L_x_280:
        /* <DEDUP_REMOVED lines=11> */
.L_x_294:
[----:B------:R-:W2:Y:S02]  /*0630*/  LDG.E.128 R4, desc[UR36][R4.64] ;  /* 0x0000002404047981 */ /* 0x000ea4000c1e1d00 */
[----:B--2---:R-:W-:-:S06]  /*0640*/  DSETP.NEU.AND P0, PT, R6, RZ, PT ;  /* 0x000000ff0600722a */ /* 0x004fcc0003f0d000 */
[----:B------:R-:W-:Y:S01]  /*0650*/  DSETP.NEU.OR P0, PT, R4, RZ, P0 ;  /* 0x000000ff0400722a */ /* 0x000fe2000070d400 */
[----:B------:R-:W-:-:S13]  /*0660*/  BRA `(.L_x_285) ;  /* 0x0000000800687947 */ /* 0x000fda0003800000 */
.L_x_293:
        /* <DEDUP_REMOVED lines=27> */
.L_x_296:
[----:B------:R-:W2:Y:S02]  /*0820*/  LDG.E.U8 R4, desc[UR36][R4.64] ;  /* 0x0000002404047981 */ /* 0x000ea4000c1e1100 */
[----:B--2---:R-:W-:-:S05]  /*0830*/  IMAD.SHL.U32 R0, R4, 0x2000000, RZ ;  /* 0x0200000004007824 */ /* 0x004fca00078e00ff */
[----:B------:R-:W-:-:S13]  /*0840*/  ISETP.GE.U32.AND P0, PT, R0, 0x8000000, PT ;  /* 0x080000000000780c */ /* 0x000fda0003f06070 */
[C---:B------:R-:W-:Y:S02]  /*0850*/  @P0 IMAD.SHL.U32 R3, R4.reuse, 0x200000, RZ ;  /* 0x0020000004030824 */ /* 0x040fe400078e00ff */
[----:B------:R-:W-:-:S03]  /*0860*/  @!P0 IMAD.SHL.U32 R0, R4, 0x100, RZ ;  /* 0x0000010004008824 */ /* 0x000fc600078e00ff */
[----:B------:R-:W-:Y:S02]  /*0870*/  @P0 LOP3.LUT R3, R3, 0xfe00000, RZ, 0xc0, !PT ;  /* 0x0fe0000003030812 */ /* 0x000fe400078ec0ff */
[----:B------:R-:W-:Y:S02]  /*0880*/  @!P0 LOP3.LUT R0, R0, 0x7f00, RZ, 0xc0, !PT ;  /* 0x00007f0000008812 */ /* 0x000fe400078ec0ff */
[----:B------:R-:W-:Y:S02]  /*0890*/  @P0 LOP3.LUT R3, R3, 0x70000000, RZ, 0xfc, !PT ;  /* 0x7000000003030812 */ /* 0x000fe400078efcff */
[----:B------:R-:W-:-:S03]  /*08a0*/  @!P0 LOP3.LUT R0, R0, 0x3f000000, RZ, 0xfc, !PT ;  /* 0x3f00000000008812 */ /* 0x000fc600078efcff */
[----:B------:R-:W-:Y:S02]  /*08b0*/  @P0 FMUL.FTZ R3, R3, 1.9259299443872358531e-34 ;  /* 0x0780000003030820 */ /* 0x000fe40000410000 */
[----:B------:R-:W-:Y:S01]  /*08c0*/  @!P0 FADD.FTZ R3, R0, -0.5 ;  /* 0xbf00000000038421 */ /* 0x000fe20000010000 */
[----:B------:R-:W-:-:S05]  /*08d0*/  IMAD.SHL.U32 R0, R4, 0x1000000, RZ ;  /* 0x0100000004007824 */ /* 0x000fca00078e00ff */
[----:B------:R-:W-:-:S04]  /*08e0*/  LOP3.LUT R0, R3, 0x80000000, R0, 0xf8, !PT ;  /* 0x8000000003007812 */ /* 0x000fc800078ef800 */
[----:B------:R-:W-:Y:S01]  /*08f0*/  FSETP.NEU.FTZ.AND P0, PT, R0, RZ, PT ;  /* 0x000000ff0000720b */ /* 0x000fe20003f1d000 */
[----:B------:R-:W-:-:S12]  /*0900*/  BRA `(.L_x_285) ;  /* 0x0000000400c07947 */ /* 0x000fd80003800000 */
.L_x_295:
[----:B------:R-:W2:Y:S02]  /*0910*/  LDG.E.U16 R0, desc[UR36][R4.64] ;  /* 0x0000002404007981 */ /* 0x000ea4000c1e1500 */
[----:B--2---:R-:W-:-:S05]  /*0920*/  IMAD.U32 R0, R0, 0x10000, RZ ;  /* 0x0001000000007824 */ /* 0x004fca00078e00ff */
[----:B------:R-:W-:Y:S01]  /*0930*/  FSETP.NEU.FTZ.AND P0, PT, R0, RZ, PT ;  /* 0x000000ff0000720b */ /* 0x000fe20003f1d000 */
[----:B------:R-:W-:-:S12]  /*0940*/  BRA `(.L_x_285) ;  /* 0x0000000400b07947 */ /* 0x000fd80003800000 */
.L_x_292:
        /* <DEDUP_REMOVED lines=11> */
.L_x_299:
        /* <DEDUP_REMOVED lines=21> */
.L_x_303:
[----:B------:R-:W-:Y:S05]  /*0b50*/  BSYNC B1 ;  /* 0x0000000000017941 */ /* 0x000fea0003800000 */
.L_x_302:
[----:B------:R-:W-:Y:S01]  /*0b60*/  LEA R5, R0, 0x3b800000, 0x17 ;  /* 0x3b80000000057811 */ /* 0x000fe200078eb8ff */
[----:B------:R-:W-:-:S05]  /*0b70*/  IMAD.SHL.U32 R0, R3, 0x100000, RZ ;  /* 0x0010000003007824 */ /* 0x000fca00078e00ff */
[----:B------:R-:W-:-:S07]  /*0b80*/  LOP3.LUT R0, R5, R0, R6, 0xfe, !PT ;  /* 0x0000000005007212 */ /* 0x000fce00078efe06 */
.L_x_301:
[----:B------:R-:W-:Y:S05]  /*0b90*/  BSYNC B0 ;  /* 0x0000000000007941 */ /* 0x000fea0003800000 */
.L_x_300:
[----:B------:R-:W-:Y:S01]  /*0ba0*/  FSETP.NEU.FTZ.AND P0, PT, R0, RZ, PT ;  /* 0x000000ff0000720b */ /* 0x000fe20003f1d000 */
[----:B------:R-:W-:-:S12]  /*0bb0*/  BRA `(.L_x_285) ;  /* 0x0000000400147947 */ /* 0x000fd80003800000 */
.L_x_298:
        /* <DEDUP_REMOVED lines=21> */
.L_x_307:
[----:B------:R-:W-:Y:S05]  /*0d10*/  BSYNC B1 ;  /* 0x0000000000017941 */ /* 0x000fea0003800000 */
.L_x_306:
[----:B------:R-:W-:Y:S01]  /*0d20*/  LEA R5, R0, 0x37800000, 0x17 ;  /* 0x3780000000057811 */ /* 0x000fe200078eb8ff */
[----:B------:R-:W-:-:S05]  /*0d30*/  IMAD.SHL.U32 R0, R3, 0x200000, RZ ;  /* 0x0020000003007824 */ /* 0x000fca00078e00ff */
[----:B------:R-:W-:-:S07]  /*0d40*/  LOP3.LUT R0, R5, R0, R6, 0xfe, !PT ;  /* 0x0000000005007212 */ /* 0x000fce00078efe06 */
.L_x_305:
[----:B------:R-:W-:Y:S05]  /*0d50*/  BSYNC B0 ;  /* 0x0000000000007941 */ /* 0x000fea0003800000 */
.L_x_304:
[----:B------:R-:W-:Y:S01]  /*0d60*/  FSETP.NEU.FTZ.AND P0, PT, R0, RZ, PT ;  /* 0x000000ff0000720b */ /* 0x000fe20003f1d000 */
[----:B------:R-:W-:-:S12]  /*0d70*/  BRA `(.L_x_285) ;  /* 0x0000000000a47947 */ /* 0x000fd80003800000 */
.L_x_297:
        /* <DEDUP_REMOVED lines=14> */
.L_x_311:
[----:B------:R-:W-:Y:S05]  /*0e60*/  BSYNC B0 ;  /* 0x0000000000007941 */ /* 0x000fea0003800000 */
.L_x_310:
[----:B------:R-:W-:Y:S01]  /*0e70*/  FSETP.NEU.FTZ.AND P0, PT, R0, RZ, PT ;  /* 0x000000ff0000720b */ /* 0x000fe20003f1d000 */
[----:B------:R-:W-:-:S12]  /*0e80*/  BRA `(.L_x_285) ;  /* 0x0000000000607947 */ /* 0x000fd80003800000 */
.L_x_284:
        /* <DEDUP_REMOVED lines=16> */
.L_x_312:
[----:B------:R-:W-:Y:S01]  /*0f90*/  PLOP3.LUT P0, PT, PT, PT, PT, 0x8, 0x0 ;  /* 0x000000000000781c */ /* 0x000fe20003f0e170 */
[----:B------:R-:W-:-:S12]  /*0fa0*/  BRA `(.L_x_285) ;  /* 0x0000000000187947 */ /* 0x000fd80003800000 */
.L_x_309:
[----:B------:R-:W2:Y:S02]  /*0fb0*/  LDG.E.64 R4, desc[UR36][R4.64] ;  /* 0x0000002404047981 */ /* 0x000ea4000c1e1b00 */
[----:B--2---:R-:W-:-:S04]  /*0fc0*/  ISETP.NE.U32.AND P0, PT, R4, RZ, PT ;  /* 0x000000ff0400720c */ /* 0x004fc80003f05070 */
[----:B------:R-:W-:Y:S01]  /*0fd0*/  ISETP.NE.AND.EX P0, PT, R5, RZ, PT, P0 ;  /* 0x000000ff0500720c */ /* 0x000fe20003f05300 */
[----:B------:R-:W-:-:S12]  /*0fe0*/  BRA `(.L_x_285) ;  /* 0x0000000000087947 */ /* 0x000fd80003800000 */
.L_x_308:
[----:B------:R-:W2:Y:S02]  /*0ff0*/  LDG.E R4, desc[UR36][R4.64] ;  /* 0x0000002404047981 */ /* 0x000ea4000c1e1900 */
[----:B--2---:R-:W-:-:S13]  /*1000*/  ISETP.NE.AND P0, PT, R4, RZ, PT ;  /* 0x000000ff0400720c */ /* 0x004fda0003f05270 */
.L_x_285:
[----:B------:R-:W0:Y:S01]  /*1010*/  S2R R19, SR_TID.X ;  /* 0x0000000000137919 */ /* 0x000e220000002100 */
[----:B------:R-:W-:Y:S01]  /*1020*/  SEL R24, RZ, 0x1, !P0 ;  /* 0x00000001ff187807 */ /* 0x000fe20004000000 */
[----:B0-----:R-:W-:-:S07]  /*1030*/  VIADD R19, R19, 0x80 ;  /* 0x0000008013137836 */ /* 0x001fce0000000000 */
.L_x_279:
[----:B------:R-:W-:Y:S05]  /*1040*/  BSYNC B6 ;  /* 0x0000000000067941 */ /* 0x000fea0003800000 */
.L_x_278:
[----:B------:R-:W-:Y:S01]  /*1050*/  ISETP.GE.AND P0, PT, R19, R22, PT ;  /* 0x000000161300720c */ /* 0x000fe20003f06270 */
[----:B------:R-:W-:-:S12]  /*1060*/  BSSY B6, `(.L_x_313) ;  /* 0x00000f9000067945 */ /* 0x000fd80003800000 */
[----:B------:R-:W-:Y:S05]  /*1070*/  @P0 BRA `(.L_x_314) ;  /* 0x0000000c00dc0947 */ /* 0x000fea0003800000 */
[----:B------:R-:W0:Y:S01]  /*1080*/  LDC.64 R4, c[0x0][0x220] ;  /* 0x00008800ff047b82 */ /* 0x000e220000000a00 */
[----:B------:R-:W-:Y:S01]  /*1090*/  IMAD R0, R2, 0x200, R19 ;  /* 0x0000020002007824 */ /* 0x000fe200078e0213 */
[----:B------:R-:W-:Y:S01]  /*10a0*/  PRMT R6, R18, 0x9910, RZ ;  /* 0x0000991012067816 */ /* 0x000fe200000000ff */
[----:B------:R-:W-:Y:S02]  /*10b0*/  ULDC UR4, c[0x0][0x230] ;  /* 0x00008c0000047ab9 */ /* 0x000fe40000000800 */
[----:B------:R-:W-:Y:S02]  /*10c0*/  IMAD R3, R0, UR4, RZ ;  /* 0x0000000400037c24 */ /* 0x000fe4000f8e02ff */
[----:B------:R-:W-:-:S05]  /*10d0*/  IMAD.MOV.U32 R0, RZ, RZ, R6 ;  /* 0x000000ffff007224 */ /* 0x000fca00078e0006 */
[----:B------:R-:W-:Y:S02]  /*10e0*/  ISETP.GT.AND P1, PT, R0, 0x9, PT ;  /* 0x000000090000780c */ /* 0x000fe40003f24270 */
[----:B0-----:R-:W-:-:S05]  /*10f0*/  IADD3 R4, P0, R3, R4, RZ ;  /* 0x0000000403047210 */ /* 0x001fca0007f1e0ff */
[----:B------:R-:W-:-:S06]  /*1100*/  IMAD.X R5, RZ, RZ, R5, P0 ;  /* 0x000000ffff057224 */ /* 0x000fcc00000e0605 */
        /* <DEDUP_REMOVED lines=12> */
.L_x_318:
[----:B------:R-:W2:Y:S02]  /*11d0*/  LDG.E.U8 R4, desc[UR36][R4.64] ;  /* 0x0000002404047981 */ /* 0x000ea4000c1e1100 */
[----:B--2---:R-:W-:Y:S01]  /*11e0*/  ISETP.NE.AND P0, PT, R4, RZ, PT ;  /* 0x000000ff0400720c */ /* 0x004fe20003f05270 */
[----:B------:R-:W-:-:S12]  /*11f0*/  BRA `(.L_x_320) ;  /* 0x0000000c00747947 */ /* 0x000fd80003800000 */
.L_x_317:
        /* <DEDUP_REMOVED lines=10> */
.L_x_322:
[----:B------:R-:W2:Y:S02]  /*12a0*/  LDG.E R4, desc[UR36][R4.64] ;  /* 0x0000002404047981 */ /* 0x000ea4000c1e1900 */
[----:B--2---:R-:W-:Y:S01]  /*12b0*/  ISETP.NE.AND P0, PT, R4, RZ, PT ;  /* 0x000000ff0400720c */ /* 0x004fe20003f05270 */
[----:B------:R-:W-:-:S12]  /*12c0*/  BRA `(.L_x_320) ;  /* 0x0000000c00407947 */ /* 0x000fd80003800000 */
.L_x_321:
[----:B------:R-:W2:Y:S02]  /*12d0*/  LDG.E.U16 R4, desc[UR36][R4.64] ;  /* 0x0000002404047981 */ /* 0x000ea4000c1e1500 */
[----:B--2---:R-:W-:Y:S01]  /*12e0*/  ISETP.NE.AND P0, PT, R4, RZ, PT ;  /* 0x000000ff0400720c */ /* 0x004fe20003f05270 */
[----:B------:R-:W-:-:S12]  /*12f0*/  BRA `(.L_x_320) ;  /* 0x0000000c00347947 */ /* 0x000fd80003800000 */
.L_x_316:
        /* <DEDUP_REMOVED lines=9> */
.L_x_324:
[----:B------:R-:W2:Y:S02]  /*1390*/  LDG.E.U16 R0, desc[UR36][R4.64] ;  /* 0x0000002404007981 */ /* 0x000ea4000c1e1500 */
[----:B--2---:R-:W-:-:S05]  /*13a0*/  HADD2.F32 R0, -RZ, R0.H0_H0 ;  /* 0x20000000ff007230 */ /* 0x004fca0000004100 */
[----:B------:R-:W-:Y:S01]  /*13b0*/  FSETP.NEU.FTZ.AND P0, PT, R0, RZ, PT ;  /* 0x000000ff0000720b */ /* 0x000fe20003f1d000 */
[----:B------:R-:W-:-:S12]  /*13c0*/  BRA `(.L_x_320) ;  /* 0x0000000c00007947 */ /* 0x000fd80003800000 */
.L_x_323:
        /* <DEDUP_REMOVED lines=11> */
.L_x_326:
        /* <DEDUP_REMOVED lines=10> */
.L_x_325:
[----:B------:R-:W2:Y:S02]  /*1520*/  LDG.E.64 R4, desc[UR36][R4.64] ;  /* 0x0000002404047981 */ /* 0x000ea4000c1e1b00 */
[----:B--2---:R-:W-:Y:S01]  /*1530*/  DSETP.NEU.AND P0, PT, R4, RZ, PT ;  /* 0x000000ff0400722a */ /* 0x004fe20003f0d000 */
[----:B------:R-:W-:-:S13]  /*1540*/  BRA `(.L_x_320) ;  /* 0x0000000800a07947 */ /* 0x000fda0003800000 */
.L_x_315:
        /* <DEDUP_REMOVED lines=11> */
.L_x_329:
[----:B------:R-:W2:Y:S02]  /*1600*/  LDG.E.128 R4, desc[UR36][R4.64] ;  /* 0x0000002404047981 */ /* 0x000ea4000c1e1d00 */
[----:B--2---:R-:W-:-:S06]  /*1610*/  DSETP.NEU.AND P0, PT, R6, RZ, PT ;  /* 0x000000ff0600722a */ /* 0x004fcc0003f0d000 */
[----:B------:R-:W-:Y:S01]  /*1620*/  DSETP.NEU.OR P0, PT, R4, RZ, P0 ;  /* 0x000000ff0400722a */ /* 0x000fe2000070d400 */
[----:B------:R-:W-:-:S13]  /*1630*/  BRA `(.L_x_320) ;  /* 0x0000000800647947 */ /* 0x000fda0003800000 */
.L_x_328:
        /* <DEDUP_REMOVED lines=27> */
.L_x_331:
[----:B------:R-:W2:Y:S02]  /*17f0*/  LDG.E.U8 R4, desc[UR36][R4.64] ;  /* 0x0000002404047981 */ /* 0x000ea4000c1e1100 */
[----:B--2---:R-:W-:-:S05]  /*1800*/  IMAD.SHL.U32 R0, R4, 0x2000000, RZ ;  /* 0x0200000004007824 */ /* 0x004fca00078e00ff */
[----:B------:R-:W-:-:S13]  /*1810*/  ISETP.GE.U32.AND P0, PT, R0, 0x8000000, PT ;  /* 0x080000000000780c */ /* 0x000fda0003f06070 */
[C---:B------:R-:W-:Y:S02]  /*1820*/  @!P0 IMAD.SHL.U32 R0, R4.reuse, 0x100, RZ ;  /* 0x0000010004008824 */ /* 0x040fe400078e00ff */
[----:B------:R-:W-:-:S03]  /*1830*/  @P0 IMAD.SHL.U32 R3, R4, 0x200000, RZ ;  /* 0x0020000004030824 */ /* 0x000fc600078e00ff */
        /* <DEDUP_REMOVED lines=9> */
.L_x_330:
[----:B------:R-:W2:Y:S02]  /*18d0*/  LDG.E.U16 R0, desc[UR36][R4.64] ;  /* 0x0000002404007981 */ /* 0x000ea4000c1e1500 */
[----:B--2---:R-:W-:-:S05]  /*18e0*/  IMAD.U32 R0, R0, 0x10000, RZ ;  /* 0x0001000000007824 */ /* 0x004fca00078e00ff */
[----:B------:R-:W-:Y:S01]  /*18f0*/  FSETP.NEU.FTZ.AND P0, PT, R0, RZ, PT ;  /* 0x000000ff0000720b */ /* 0x000fe20003f1d000 */
[----:B------:R-:W-:-:S12]  /*1900*/  BRA `(.L_x_320) ;  /* 0x0000000400b07947 */ /* 0x000fd80003800000 */
.L_x_327:
        /* <DEDUP_REMOVED lines=11> */
.L_x_334:
        /* <DEDUP_REMOVED lines=21> */
.L_x_338:
[----:B------:R-:W-:Y:S05]  /*1b10*/  BSYNC B1 ;  /* 0x0000000000017941 */ /* 0x000fea0003800000 */
.L_x_337:
[----:B------:R-:W-:Y:S01]  /*1b20*/  LEA R5, R0, 0x3b800000, 0x17 ;  /* 0x3b80000000057811 */ /* 0x000fe200078eb8ff */
[----:B------:R-:W-:-:S05]  /*1b30*/  IMAD.SHL.U32 R0, R3, 0x100000, RZ ;  /* 0x0010000003007824 */ /* 0x000fca00078e00ff */
[----:B------:R-:W-:-:S07]  /*1b40*/  LOP3.LUT R0, R5, R0, R6, 0xfe, !PT ;  /* 0x0000000005007212 */ /* 0x000fce00078efe06 */
.L_x_336:
[----:B------:R-:W-:Y:S05]  /*1b50*/  BSYNC B0 ;  /* 0x0000000000007941 */ /* 0x000fea0003800000 */
.L_x_335:
[----:B------:R-:W-:Y:S01]  /*1b60*/  FSETP.NEU.FTZ.AND P0, PT, R0, RZ, PT ;  /* 0x000000ff0000720b */ /* 0x000fe20003f1d000 */
[----:B------:R-:W-:-:S12]  /*1b70*/  BRA `(.L_x_320) ;  /* 0x0000000400147947 */ /* 0x000fd80003800000 */
.L_x_333:
        /* <DEDUP_REMOVED lines=21> */
.L_x_342:
[----:B------:R-:W-:Y:S05]  /*1cd0*/  BSYNC B1 ;  /* 0x0000000000017941 */ /* 0x000fea0003800000 */
.L_x_341:
[----:B------:R-:W-:Y:S01]  /*1ce0*/  LEA R5, R0, 0x37800000, 0x17 ;  /* 0x3780000000057811 */ /* 0x000fe200078eb8ff */
[----:B------:R-:W-:-:S05]  /*1cf0*/  IMAD.SHL.U32 R0, R3, 0x200000, RZ ;  /* 0x0020000003007824 */ /* 0x000fca00078e00ff */
[----:B------:R-:W-:-:S07]  /*1d00*/  LOP3.LUT R0, R5, R0, R6, 0xfe, !PT ;  /* 0x0000000005007212 */ /* 0x000fce00078efe06 */
.L_x_340:
[----:B------:R-:W-:Y:S05]  /*1d10*/  BSYNC B0 ;  /* 0x0000000000007941 */ /* 0x000fea0003800000 */
.L_x_339:
[----:B------:R-:W-:Y:S01]  /*1d20*/  FSETP.NEU.FTZ.AND P0, PT, R0, RZ, PT ;  /* 0x000000ff0000720b */ /* 0x000fe20003f1d000 */
[----:B------:R-:W-:-:S12]  /*1d30*/  BRA `(.L_x_320) ;  /* 0x0000000000a47947 */ /* 0x000fd80003800000 */
.L_x_332:
        /* <DEDUP_REMOVED lines=14> */
.L_x_346:
[----:B------:R-:W-:Y:S05]  /*1e20*/  BSYNC B0 ;  /* 0x0000000000007941 */ /* 0x000fea0003800000 */
.L_x_345:
[----:B------:R-:W-:Y:S01]  /*1e30*/  FSETP.NEU.FTZ.AND P0, PT, R0, RZ, PT ;  /* 0x000000ff0000720b */ /* 0x000fe20003f1d000 */
[----:B------:R-:W-:-:S12]  /*1e40*/  BRA `(.L_x_320) ;  /* 0x0000000000607947 */ /* 0x000fd80003800000 */
.L_x_319:
        /* <DEDUP_REMOVED lines=16> */
.L_x_347:
[----:B------:R-:W-:Y:S01]  /*1f50*/  PLOP3.LUT P0, PT, PT, PT, PT, 0x8, 0x0 ;  /* 0x000000000000781c */ /* 0x000fe20003f0e170 */
[----:B------:R-:W-:-:S12]  /*1f60*/  BRA `(.L_x_320) ;  /* 0x0000000000187947 */ /* 0x000fd80003800000 */
.L_x_344:
[----:B------:R-:W2:Y:S02]  /*1f70*/  LDG.E.64 R4, desc[UR36][R4.64] ;  /* 0x0000002404047981 */ /* 0x000ea4000c1e1b00 */
[----:B--2---:R-:W-:-:S04]  /*1f80*/  ISETP.NE.U32.AND P0, PT, R4, RZ, PT ;  /* 0x000000ff0400720c */ /* 0x004fc80003f05070 */
[----:B------:R-:W-:Y:S01]  /*1f90*/  ISETP.NE.AND.EX P0, PT, R5, RZ, PT, P0 ;  /* 0x000000ff0500720c */ /* 0x000fe20003f05300 */
[----:B------:R-:W-:-:S12]  /*1fa0*/  BRA `(.L_x_320) ;  /* 0x0000000000087947 */ /* 0x000fd80003800000 */
.L_x_343:
[----:B------:R-:W2:Y:S02]  /*1fb0*/  LDG.E R4, desc[UR36][R4.64] ;  /* 0x0000002404047981 */ /* 0x000ea4000c1e1900 */
[----:B--2---:R-:W-:-:S13]  /*1fc0*/  ISETP.NE.AND P0, PT, R4, RZ, PT ;  /* 0x000000ff0400720c */ /* 0x004fda0003f05270 */
.L_x_320:
[----:B------:R-:W-:Y:S01]  /*1fd0*/  SEL R23, RZ, 0x1, !P0 ;  /* 0x00000001ff177807 */ /* 0x000fe20004000000 */
[----:B------:R-:W-:-:S07]  /*1fe0*/  VIADD R19, R19, 0x80 ;  /* 0x0000008013137836 */ /* 0x000fce0000000000 */
.L_x_314:
[----:B------:R-:W-:Y:S05]  /*1ff0*/  BSYNC B6 ;  /* 0x0000000000067941 */ /* 0x000fea0003800000 */
.L_x_313:
[----:B------:R-:W-:Y:S01]  /*2000*/  ISETP.GE.AND P0, PT, R19, R22, PT ;  /* 0x000000161300720c */ /* 0x000fe20003f06270 */
[----:B------:R-:W-:Y:S01]  /*2010*/  BSSY B6, `(.L_x_348) ;  /* 0x00000fb000067945 */ /* 0x000fe20003800000 */
[----:B------:R-:W-:Y:S02]  /*2020*/  PRMT R16, RZ, 0x7610, R16 ;  /* 0x00007610ff107816 */ /* 0x000fe40000000010 */
[----:B------:R-:W-:-:S09]  /*2030*/  PRMT R17, RZ, 0x7610, R17 ;  /* 0x00007610ff117816 */ /* 0x000fd20000000011 */
        /* <DEDUP_REMOVED lines=22> */
.L_x_353:
[----:B------:R-:W2:Y:S02]  /*21a0*/  LDG.E.U8 R4, desc[UR36][R4.64] ;  /* 0x0000002404047981 */ /* 0x000ea4000c1e1100 */
[----:B--2---:R-:W-:Y:S01]  /*21b0*/  ISETP.NE.AND P0, PT, R4, RZ, PT ;  /* 0x000000ff0400720c */ /* 0x004fe20003f05270 */
[----:B------:R-:W-:-:S12]  /*21c0*/  BRA `(.L_x_355) ;  /* 0x0000000c00747947 */ /* 0x000fd80003800000 */
.L_x_352:
        /* <DEDUP_REMOVED lines=10> */
.L_x_357:
[----:B------:R-:W2:Y:S02]  /*2270*/  LDG.E R4, desc[UR36][R4.64] ;  /* 0x0000002404047981 */ /* 0x000ea4000c1e1900 */
[----:B--2---:R-:W-:Y:S01]  /*2280*/  ISETP.NE.AND P0, PT, R4, RZ, PT ;  /* 0x000000ff0400720c */ /* 0x004fe20003f05270 */
[----:B------:R-:W-:-:S12]  /*2290*/  BRA `(.L_x_355) ;  /* 0x0000000c00407947 */ /* 0x000fd80003800000 */
.L_x_356:
[----:B------:R-:W2:Y:S02]  /*22a0*/  LDG.E.U16 R4, desc[UR36][R4.64] ;  /* 0x0000002404047981 */ /* 0x000ea4000c1e1500 */
[----:B--2---:R-:W-:Y:S01]  /*22b0*/  ISETP.NE.AND P0, PT, R4, RZ, PT ;  /* 0x000000ff0400720c */ /* 0x004fe20003f05270 */
[----:B------:R-:W-:-:S12]  /*22c0*/  BRA `(.L_x_355) ;  /* 0x0000000c00347947 */ /* 0x000fd80003800000 */
.L_x_351:
        /* <DEDUP_REMOVED lines=9> */
.L_x_359:
[----:B------:R-:W2:Y:S02]  /*2360*/  LDG.E.U16 R0, desc[UR36][R4.64] ;  /* 0x0000002404007981 */ /* 0x000ea4000c1e1500 */
[----:B--2---:R-:W-:-:S05]  /*2370*/  HADD2.F32 R0, -RZ, R0.H0_H0 ;  /* 0x20000000ff007230 */ /* 0x004fca0000004100 */
[----:B------:R-:W-:Y:S01]  /*2380*/  FSETP.NEU.FTZ.AND P0, PT, R0, RZ, PT ;  /* 0x000000ff0000720b */ /* 0x000fe20003f1d000 */
[----:B------:R-:W-:-:S12]  /*2390*/  BRA `(.L_x_355) ;  /* 0x0000000c00007947 */ /* 0x000fd80003800000 */
.L_x_358:
        /* <DEDUP_REMOVED lines=11> */
.L_x_361:
        /* <DEDUP_REMOVED lines=10> */
.L_x_360:
[----:B------:R-:W2:Y:S02]  /*24f0*/  LDG.E.64 R4, desc[UR36][R4.64] ;  /* 0x0000002404047981 */ /* 0x000ea4000c1e1b00 */
[----:B--2---:R-:W-:Y:S01]  /*2500*/  DSETP.NEU.AND P0, PT, R4, RZ, PT ;  /* 0x000000ff0400722a */ /* 0x004fe20003f0d000 */
[----:B------:R-:W-:-:S13]  /*2510*/  BRA `(.L_x_355) ;  /* 0x0000000800a07947 */ /* 0x000fda0003800000 */
.L_x_350:
        /* <DEDUP_REMOVED lines=11> */
.L_x_364:
[----:B------:R-:W2:Y:S02]  /*25d0*/  LDG.E.128 R4, desc[UR36][R4.64] ;  /* 0x0000002404047981 */ /* 0x000ea4000c1e1d00 */
[----:B--2---:R-:W-:-:S06]  /*25e0*/  DSETP.NEU.AND P0, PT, R6, RZ, PT ;  /* 0x000000ff0600722a */ /* 0x004fcc0003f0d000 */
[----:B------:R-:W-:Y:S01]  /*25f0*/  DSETP.NEU.OR P0, PT, R4, RZ, P0 ;  /* 0x000000ff0400722a */ /* 0x000fe2000070d400 */
[----:B------:R-:W-:-:S13]  /*2600*/  BRA `(.L_x_355) ;  /* 0x0000000800647947 */ /* 0x000fda0003800000 */
.L_x_363:
        /* <DEDUP_REMOVED lines=27> */
.L_x_366:
        /* <DEDUP_REMOVED lines=14> */
.L_x_365:
[----:B------:R-:W2:Y:S02]  /*28a0*/  LDG.E.U16 R0, desc[UR36][R4.64] ;  /* 0x0000002404007981 */ /* 0x000ea4000c1e1500 */
[----:B--2---:R-:W-:-:S05]  /*28b0*/  IMAD.U32 R0, R0, 0x10000, RZ ;  /* 0x0001000000007824 */ /* 0x004fca00078e00ff */
[----:B------:R-:W-:Y:S01]  /*28c0*/  FSETP.NEU.FTZ.AND P0, PT, R0, RZ, PT ;  /* 0x000000ff0000720b */ /* 0x000fe20003f1d000 */
[----:B------:R-:W-:-:S12]  /*28d0*/  BRA `(.L_x_355) ;  /* 0x0000000400b07947 */ /* 0x000fd80003800000 */
.L_x_362:
        /* <DEDUP_REMOVED lines=11> */
.L_x_369:
        /* <DEDUP_REMOVED lines=21> */
.L_x_373:
[----:B------:R-:W-:Y:S05]  /*2ae0*/  BSYNC B1 ;  /* 0x0000000000017941 */ /* 0x000fea0003800000 */
.L_x_372:
[----:B------:R-:W-:Y:S01]  /*2af0*/  LEA R5, R0, 0x3b800000, 0x17 ;  /* 0x3b80000000057811 */ /* 0x000fe200078eb8ff */
[----:B------:R-:W-:-:S05]  /*2b00*/  IMAD.SHL.U32 R0, R3, 0x100000, RZ ;  /* 0x0010000003007824 */ /* 0x000fca00078e00ff */
[----:B------:R-:W-:-:S07]  /*2b10*/  LOP3.LUT R0, R5, R0, R6, 0xfe, !PT ;  /* 0x0000000005007212 */ /* 0x000fce00078efe06 */
.L_x_371:
[----:B------:R-:W-:Y:S05]  /*2b20*/  BSYNC B0 ;  /* 0x0000000000007941 */ /* 0x000fea0003800000 */
.L_x_370:
[----:B------:R-:W-:Y:S01]  /*2b30*/  FSETP.NEU.FTZ.AND P0, PT, R0, RZ, PT ;  /* 0x000000ff0000720b */ /* 0x000fe20003f1d000 */
[----:B------:R-:W-:-:S12]  /*2b40*/  BRA `(.L_x_355) ;  /* 0x0000000400147947 */ /* 0x000fd80003800000 */
.L_x_368:
        /* <DEDUP_REMOVED lines=21> */
.L_x_377:
[----:B------:R-:W-:Y:S05]  /*2ca0*/  BSYNC B1 ;  /* 0x0000000000017941 */ /* 0x000fea0003800000 */
.L_x_376:
[----:B------:R-:W-:Y:S01]  /*2cb0*/  LEA R5, R0, 0x37800000, 0x17 ;  /* 0x3780000000057811 */ /* 0x000fe200078eb8ff */
[----:B------:R-:W-:-:S05]  /*2cc0*/  IMAD.SHL.U32 R0, R3, 0x200000, RZ ;  /* 0x0020000003007824 */ /* 0x000fca00078e00ff */
[----:B------:R-:W-:-:S07]  /*2cd0*/  LOP3.LUT R0, R5, R0, R6, 0xfe, !PT ;  /* 0x0000000005007212 */ /* 0x000fce00078efe06 */
.L_x_375:
[----:B------:R-:W-:Y:S05]  /*2ce0*/  BSYNC B0 ;  /* 0x0000000000007941 */ /* 0x000fea0003800000 */
.L_x_374:
[----:B------:R-:W-:Y:S01]  /*2cf0*/  FSETP.NEU.FTZ.AND P0, PT, R0, RZ, PT ;  /* 0x000000ff0000720b */ /* 0x000fe20003f1d000 */
[----:B------:R-:W-:-:S12]  /*2d00*/  BRA `(.L_x_355) ;  /* 0x0000000000a47947 */ /* 0x000fd80003800000 */
.L_x_367:
        /* <DEDUP_REMOVED lines=14> */
.L_x_381:
[----:B------:R-:W-:Y:S05]  /*2df0*/  BSYNC B0 ;  /* 0x0000000000007941 */ /* 0x000fea0003800000 */
.L_x_380:
[----:B------:R-:W-:Y:S01]  /*2e00*/  FSETP.NEU.FTZ.AND P0, PT, R0, RZ, PT ;  /* 0x000000ff0000720b */ /* 0x000fe20003f1d000 */
[----:B------:R-:W-:-:S12]  /*2e10*/  BRA `(.L_x_355) ;  /* 0x0000000000607947 */ /* 0x000fd80003800000 */
.L_x_354:
        /* <DEDUP_REMOVED lines=16> */
.L_x_382:
[----:B------:R-:W-:Y:S01]  /*2f20*/  PLOP3.LUT P0, PT, PT, PT, PT, 0x8, 0x0 ;  /* 0x000000000000781c */ /* 0x000fe20003f0e170 */
[----:B------:R-:W-:-:S12]  /*2f30*/  BRA `(.L_x_355) ;  /* 0x0000000000187947 */ /* 0x000fd80003800000 */
.L_x_379:
[----:B------:R-:W2:Y:S02]  /*2f40*/  LDG.E.64 R4, desc[UR36][R4.64] ;  /* 0x0000002404047981 */ /* 0x000ea4000c1e1b00 */
[----:B--2---:R-:W-:-:S04]  /*2f50*/  ISETP.NE.U32.AND P0, PT, R4, RZ, PT ;  /* 0x000000ff0400720c */ /* 0x004fc80003f05070 */
[----:B------:R-:W-:Y:S01]  /*2f60*/  ISETP.NE.AND.EX P0, PT, R5, RZ, PT, P0 ;  /* 0x000000ff0500720c */ /* 0x000fe20003f05300 */
[----:B------:R-:W-:-:S12]  /*2f70*/  BRA `(.L_x_355) ;  /* 0x0000000000087947 */ /* 0x000fd80003800000 */
.L_x_378:
[----:B------:R-:W2:Y:S02]  /*2f80*/  LDG.E R4, desc[UR36][R4.64] ;  /* 0x0000002404047981 */ /* 0x000ea4000c1e1900 */
[----:B--2---:R-:W-:-:S13]  /*2f90*/  ISETP.NE.AND P0, PT, R4, RZ, PT ;  /* 0x000000ff0400720c */ /* 0x004fda0003f05270 */
.L_x_355:
[----:B------:R-:W-:Y:S01]  /*2fa0*/  SEL R17, RZ, 0x1, !P0 ;  /* 0x00000001ff117807 */ /* 0x000fe20004000000 */
[----:B------:R-:W-:-:S07]  /*2fb0*/  VIADD R19, R19, 0x80 ;  /* 0x0000008013137836 */ /* 0x000fce0000000000 */
.L_x_349:
[----:B------:R-:W-:Y:S05]  /*2fc0*/  BSYNC B6 ;  /* 0x0000000000067941 */ /* 0x000fea0003800000 */
.L_x_348:
[----:B------:R-:W-:Y:S01]  /*2fd0*/  ISETP.GE.AND P0, PT, R19, R22, PT ;  /* 0x000000161300720c */ /* 0x000fe20003f06270 */
[----:B------:R-:W-:-:S12]  /*2fe0*/  BSSY B6, `(.L_x_383) ;  /* 0x00000f7000067945 */ /* 0x000fd80003800000 */
[----:B------:R-:W-:Y:S05]  /*2ff0*/  @P0 BRA `(.L_x_384) ;  /* 0x0000000c00d40947 */ /* 0x000fea0003800000 */
        /* <DEDUP_REMOVED lines=20> */
.L_x_388:
[----:B------:R-:W2:Y:S02]  /*3140*/  LDG.E.U8 R4, desc[UR36][R4.64] ;  /* 0x0000002404047981 */ /* 0x000ea4000c1e1100 */
[----:B--2---:R-:W-:Y:S01]  /*3150*/  ISETP.NE.AND P0, PT, R4, RZ, PT ;  /* 0x000000ff0400720c */ /* 0x004fe20003f05270 */
[----:B------:R-:W-:-:S12]  /*3160*/  BRA `(.L_x_390) ;  /* 0x0000000c00747947 */ /* 0x000fd80003800000 */
.L_x_387:
        /* <DEDUP_REMOVED lines=10> */
.L_x_392:
[----:B------:R-:W2:Y:S02]  /*3210*/  LDG.E R4, desc[UR36][R4.64] ;  /* 0x0000002404047981 */ /* 0x000ea4000c1e1900 */
[----:B--2---:R-:W-:Y:S01]  /*3220*/  ISETP.NE.AND P0, PT, R4, RZ, PT ;  /* 0x000000ff0400720c */ /* 0x004fe20003f05270 */
[----:B------:R-:W-:-:S12]  /*3230*/  BRA `(.L_x_390) ;  /* 0x0000000c00407947 */ /* 0x000fd80003800000 */
.L_x_391:
[----:B------:R-:W2:Y:S02]  /*3240*/  LDG.E.U16 R4, desc[UR36][R4.64] ;  /* 0x0000002404047981 */ /* 0x000ea4000c1e1500 */
[----:B--2---:R-:W-:Y:S01]  /*3250*/  ISETP.NE.AND P0, PT, R4, RZ, PT ;  /* 0x000000ff0400720c */ /* 0x004fe20003f05270 */
[----:B------:R-:W-:-:S12]  /*3260*/  BRA `(.L_x_390) ;  /* 0x0000000c00347947 */ /* 0x000fd80003800000 */
.L_x_386:
        /* <DEDUP_REMOVED lines=9> */
.L_x_394:
[----:B------:R-:W2:Y:S02]  /*3300*/  LDG.E.U16 R0, desc[UR36][R4.64] ;  /* 0x0000002404007981 */ /* 0x000ea4000c1e1500 */
[----:B--2---:R-:W-:-:S05]  /*3310*/  HADD2.F32 R0, -RZ, R0.H0_H0 ;  /* 0x20000000ff007230 */ /* 0x004fca0000004100 */
[----:B------:R-:W-:Y:S01]  /*3320*/  FSETP.NEU.FTZ.AND P0, PT, R0, RZ, PT ;  /* 0x000000ff0000720b */ /* 0x000fe20003f1d000 */
[----:B------:R-:W-:-:S12]  /*3330*/  BRA `(.L_x_390) ;  /* 0x0000000c00007947 */ /* 0x000fd80003800000 */
.L_x_393:
        /* <DEDUP_REMOVED lines=11> */
.L_x_396:
        /* <DEDUP_REMOVED lines=10> */
.L_x_395:
[----:B------:R-:W2:Y:S02]  /*3490*/  LDG.E.64 R4, desc[UR36][R4.64] ;  /* 0x0000002404047981 */ /* 0x000ea4000c1e1b00 */
[----:B--2---:R-:W-:Y:S01]  /*34a0*/  DSETP.NEU.AND P0, PT, R4, RZ, PT ;  /* 0x000000ff0400722a */ /* 0x004fe20003f0d000 */
[----:B------:R-:W-:-:S13]  /*34b0*/  BRA `(.L_x_390) ;  /* 0x0000000800a07947 */ /* 0x000fda0003800000 */
.L_x_385:
        /* <DEDUP_REMOVED lines=11> */
.L_x_399:
[----:B------:R-:W2:Y:S02]  /*3570*/  LDG.E.128 R4, desc[UR36][R4.64] ;  /* 0x0000002404047981 */ /* 0x000ea4000c1e1d00 */
[----:B--2---:R-:W-:-:S06]  /*3580*/  DSETP.NEU.AND P0, PT, R6, RZ, PT ;  /* 0x000000ff0600722a */ /* 0x004fcc0003f0d000 */
[----:B------:R-:W-:Y:S01]  /*3590*/  DSETP.NEU.OR P0, PT, R4, RZ, P0 ;  /* 0x000000ff0400722a */ /* 0x000fe2000070d400 */
[----:B------:R-:W-:-:S13]  /*35a0*/  BRA `(.L_x_390) ;  /* 0x0000000800647947 */ /* 0x000fda0003800000 */
.L_x_398:
        /* <DEDUP_REMOVED lines=27> */
.L_x_401:
        /* <DEDUP_REMOVED lines=14> */
.L_x_400:
[----:B------:R-:W2:Y:S02]  /*3840*/  LDG.E.U16 R0, desc[UR36][R4.64] ;  /* 0x0000002404007981 */ /* 0x000ea4000c1e1500 */
[----:B--2---:R-:W-:-:S05]  /*3850*/  IMAD.U32 R0, R0, 0x10000, RZ ;  /* 0x0001000000007824 */ /* 0x004fca00078e00ff */
[----:B------:R-:W-:Y:S01]  /*3860*/  FSETP.NEU.FTZ.AND P0, PT, R0, RZ, PT ;  /* 0x000000ff0000720b */ /* 0x000fe20003f1d000 */
[----:B------:R-:W-:-:S12]  /*3870*/  BRA `(.L_x_390) ;  /* 0x0000000400b07947 */ /* 0x000fd80003800000 */
.L_x_397:
        /* <DEDUP_REMOVED lines=11> */
.L_x_404:
        /* <DEDUP_REMOVED lines=21> */
.L_x_408:
[----:B------:R-:W-:Y:S05]  /*3a80*/  BSYNC B1 ;  /* 0x0000000000017941 */ /* 0x000fea0003800000 */
.L_x_407:
[----:B------:R-:W-:Y:S01]  /*3a90*/  LEA R5, R0, 0x3b800000, 0x17 ;  /* 0x3b80000000057811 */ /* 0x000fe200078eb8ff */
[----:B------:R-:W-:-:S05]  /*3aa0*/  IMAD.SHL.U32 R0, R3, 0x100000, RZ ;  /* 0x0010000003007824 */ /* 0x000fca00078e00ff */
[----:B------:R-:W-:-:S07]  /*3ab0*/  LOP3.LUT R0, R5, R0, R6, 0xfe, !PT ;  /* 0x0000000005007212 */ /* 0x000fce00078efe06 */
.L_x_406:
[----:B------:R-:W-:Y:S05]  /*3ac0*/  BSYNC B0 ;  /* 0x0000000000007941 */ /* 0x000fea0003800000 */
.L_x_405:
[----:B------:R-:W-:Y:S01]  /*3ad0*/  FSETP.NEU.FTZ.AND P0, PT, R0, RZ, PT ;  /* 0x000000ff0000720b */ /* 0x000fe20003f1d000 */
[----:B------:R-:W-:-:S12]  /*3ae0*/  BRA `(.L_x_390) ;  /* 0x0000000400147947 */ /* 0x000fd80003800000 */
.L_x_403:
        /* <DEDUP_REMOVED lines=21> */
.L_x_412:
[----:B------:R-:W-:Y:S05]  /*3c40*/  BSYNC B1 ;  /* 0x0000000000017941 */ /* 0x000fea0003800000 */
.L_x_411:
[----:B------:R-:W-:Y:S01]  /*3c50*/  LEA R5, R0, 0x37800000, 0x17 ;  /* 0x3780000000057811 */ /* 0x000fe200078eb8ff */
[----:B------:R-:W-:-:S05]  /*3c60*/  IMAD.SHL.U32 R0, R3, 0x200000, RZ ;  /* 0x0020000003007824 */ /* 0x000fca00078e00ff */
[----:B------:R-:W-:-:S07]  /*3c70*/  LOP3.LUT R0, R5, R0, R6, 0xfe, !PT ;  /* 0x0000000005007212 */ /* 0x000fce00078efe06 */
.L_x_410:
[----:B------:R-:W-:Y:S05]  /*3c80*/  BSYNC B0 ;  /* 0x0000000000007941 */ /* 0x000fea0003800000 */
.L_x_409:
[----:B------:R-:W-:Y:S01]  /*3c90*/  FSETP.NEU.FTZ.AND P0, PT, R0, RZ, PT ;  /* 0x000000ff0000720b */ /* 0x000fe20003f1d000 */
[----:B------:R-:W-:-:S12]  /*3ca0*/  BRA `(.L_x_390) ;  /* 0x0000000000a47947 */ /* 0x000fd80003800000 */
.L_x_402:
        /* <DEDUP_REMOVED lines=14> */
.L_x_416:
[----:B------:R-:W-:Y:S05]  /*3d90*/  BSYNC B0 ;  /* 0x0000000000007941 */ /* 0x000fea0003800000 */
.L_x_415:
[----:B------:R-:W-:Y:S01]  /*3da0*/  FSETP.NEU.FTZ.AND P0, PT, R0, RZ, PT ;  /* 0x000000ff0000720b */ /* 0x000fe20003f1d000 */
[----:B------:R-:W-:-:S12]  /*3db0*/  BRA `(.L_x_390) ;  /* 0x0000000000607947 */ /* 0x000fd80003800000 */
.L_x_389:
        /* <DEDUP_REMOVED lines=16> */
.L_x_417:
[----:B------:R-:W-:Y:S01]  /*3ec0*/  PLOP3.LUT P0, PT, PT, PT, PT, 0x8, 0x0 ;  /* 0x000000000000781c */ /* 0x000fe20003f0e170 */
[----:B------:R-:W-:-:S12]  /*3ed0*/  BRA `(.L_x_390) ;  /* 0x0000000000187947 */ /* 0x000fd80003800000 */
.L_x_414:
[----:B------:R-:W2:Y:S02]  /*3ee0*/  LDG.E.64 R4, desc[UR36][R4.64] ;  /* 0x0000002404047981 */ /* 0x000ea4000c1e1b00 */
[----:B--2---:R-:W-:-:S04]  /*3ef0*/  ISETP.NE.U32.AND P0, PT, R4, RZ, PT ;  /* 0x000000ff0400720c */ /* 0x004fc80003f05070 */
[----:B------:R-:W-:Y:S01]  /*3f00*/  ISETP.NE.AND.EX P0, PT, R5, RZ, PT, P0 ;  /* 0x000000ff0500720c */ /* 0x000fe20003f05300 */
[----:B------:R-:W-:-:S12]  /*3f10*/  BRA `(.L_x_390) ;  /* 0x0000000000087947 */ /* 0x000fd80003800000 */
.L_x_413:
[----:B------:R-:W2:Y:S02]  /*3f20*/  LDG.E R4, desc[UR36][R4.64] ;  /* 0x0000002404047981 */ /* 0x000ea4000c1e1900 */
[----:B--2---:R-:W-:-:S13]  /*3f30*/  ISETP.NE.AND P0, PT, R4, RZ, PT ;  /* 0x000000ff0400720c */ /* 0x004fda0003f05270 */
.L_x_390:
[----:B------:R-:W-:-:S07]  /*3f40*/  SEL R16, RZ, 0x1, !P0 ;  /* 0x00000001ff107807 */ /* 0x000fce0004000000 */
.L_x_384:
[----:B------:R-:W-:Y:S05]  /*3f50*/  BSYNC B6 ;  /* 0x0000000000067941 */ /* 0x000fea0003800000 */
.L_x_383:
[----:B------:R-:W0:Y:S01]  /*3f60*/  S2R R19, SR_TID.X ;  /* 0x0000000000137919 */ /* 0x000e220000002100 */
[----:B------:R-:W1:Y:S01]  /*3f70*/  LDC.U8 R18, c[0x0][0x234] ;  /* 0x00008d00ff127b82 */ /* 0x000e620000000000 */
[----:B------:R-:W-:Y:S01]  /*3f80*/  BSSY B6, `(.L_x_418) ;  /* 0x00000f0000067945 */ /* 0x000fe20003800000 */
[----:B0-----:R-:W-:-:S13]  /*3f90*/  ISETP.GE.AND P0, PT, R19, R22, PT ;  /* 0x000000161300720c */ /* 0x001fda0003f06270 */
[----:B------:R-:W-:Y:S05]  /*3fa0*/  @P0 BRA `(.L_x_419) ;  /* 0x0000000c00b40947 */ /* 0x000fea0003800000 */
[----:B------:R-:W0:Y:S01]  /*3fb0*/  LDC.64 R8, c[0x0][0x218] ;  /* 0x00008600ff087b82 */ /* 0x000e220000000a00 */
[----:B------:R-:W-:Y:S01]  /*3fc0*/  IMAD R0, R2, 0x200, R19 ;  /* 0x0000020002007824 */ /* 0x000fe200078e0213 */
[----:B-1----:R-:W-:Y:S01]  /*3fd0*/  PRMT R4, R18, 0x9910, RZ ;  /* 0x0000991012047816 */ /* 0x002fe200000000ff */
[----:B------:R-:W-:Y:S01]  /*3fe0*/  ULDC UR4, c[0x0][0x238] ;  /* 0x00008e0000047ab9 */ /* 0x000fe20000000800 */
[----:B------:R-:W-:Y:S02]  /*3ff0*/  VIADD R19, R19, 0x80 ;  /* 0x0000008013137836 */ /* 0x000fe40000000000 */
        /* <DEDUP_REMOVED lines=16> */
.L_x_423:
[----:B------:R0:W-:Y:S01]  /*4100*/  STG.E.U8 desc[UR36][R8.64], R24 ;  /* 0x0000001808007986 */ /* 0x0001e2000c101124 */
[----:B------:R-:W-:Y:S05]  /*4110*/  BRA `(.L_x_419) ;  /* 0x0000000c00587947 */ /* 0x000fea0003800000 */
.L_x_422:
[----:B------:R-:W-:-:S13]  /*4120*/  ISETP.NE.AND P0, PT, R0, 0x2, PT ;  /* 0x000000020000780c */ /* 0x000fda0003f05270 */
[----:B------:R-:W-:Y:S05]  /*4130*/  @!P0 BRA `(.L_x_425) ;  /* 0x00000000002c8947 */ /* 0x000fea0003800000 */
[----:B------:R-:W-:-:S13]  /*4140*/  ISETP.NE.AND P0, PT, R0, 0x3, PT ;  /* 0x000000030000780c */ /* 0x000fda0003f05270 */
[----:B------:R-:W-:Y:S05]  /*4150*/  @!P0 BRA `(.L_x_426) ;  /* 0x0000000000188947 */ /* 0x000fea0003800000 */
[----:B------:R-:W-:-:S13]  /*4160*/  ISETP.NE.AND P0, PT, R0, 0x4, PT ;  /* 0x000000040000780c */ /* 0x000fda0003f05270 */
[----:B------:R-:W-:Y:S05]  /*4170*/  @P0 BRA `(.L_x_424) ;  /* 0x0000000800e40947 */ /* 0x000fea0003800000 */
[----:B------:R-:W-:Y:S01]  /*4180*/  LOP3.LUT R24, R24, 0xffff, RZ, 0xc0, !PT ;  /* 0x0000ffff18187812 */ /* 0x000fe200078ec0ff */
[----:B------:R-:W-:-:S05]  /*4190*/  IMAD.MOV.U32 R25, RZ, RZ, RZ ;  /* 0x000000ffff197224 */ /* 0x000fca00078e00ff */
[----:B------:R0:W-:Y:S01]  /*41a0*/  STG.E.64 desc[UR36][R8.64], R24 ;  /* 0x0000001808007986 */ /* 0x0001e2000c101b24 */
[----:B------:R-:W-:Y:S05]  /*41b0*/  BRA `(.L_x_419) ;  /* 0x0000000c00307947 */ /* 0x000fea0003800000 */
.L_x_426:
[----:B------:R-:W-:-:S05]  /*41c0*/  LOP3.LUT R3, R24, 0xffff, RZ, 0xc0, !PT ;  /* 0x0000ffff18037812 */ /* 0x000fca00078ec0ff */
[----:B------:R0:W-:Y:S01]  /*41d0*/  STG.E desc[UR36][R8.64], R3 ;  /* 0x0000000308007986 */ /* 0x0001e2000c101924 */
[----:B------:R-:W-:Y:S05]  /*41e0*/  BRA `(.L_x_419) ;  /* 0x0000000c00247947 */ /* 0x000fea0003800000 */
.L_x_425:
[----:B------:R0:W-:Y:S01]  /*41f0*/  STG.E.U16 desc[UR36][R8.64], R24 ;  /* 0x0000001808007986 */ /* 0x0001e2000c101524 */
[----:B------:R-:W-:Y:S05]  /*4200*/  BRA `(.L_x_419) ;  /* 0x0000000c001c7947 */ /* 0x000fea0003800000 */
.L_x_421:
[----:B------:R-:W-:-:S13]  /*4210*/  ISETP.GT.AND P0, PT, R0, 0x6, PT ;  /* 0x000000060000780c */ /* 0x000fda0003f04270 */
[----:B------:R-:W-:Y:S05]  /*4220*/  @P0 BRA `(.L_x_427) ;  /* 0x00000000002c0947 */ /* 0x000fea0003800000 */
[----:B------:R-:W-:-:S13]  /*4230*/  ISETP.NE.AND P0, PT, R0, 0x5, PT ;  /* 0x000000050000780c */ /* 0x000fda0003f05270 */
[----:B------:R-:W-:Y:S05]  /*4240*/  @!P0 BRA `(.L_x_428) ;  /* 0x0000000000148947 */ /* 0x000fea0003800000 */
[----:B------:R-:W-:-:S13]  /*4250*/  ISETP.NE.AND P0, PT, R0, 0x6, PT ;  /* 0x000000060000780c */ /* 0x000fda0003f05270 */
[----:B------:R-:W-:Y:S05]  /*4260*/  @P0 BRA `(.L_x_424) ;  /* 0x0000000800a80947 */ /* 0x000fea0003800000 */
[----:B------:R-:W0:Y:S02]  /*4270*/  I2F.S16 R3, R24 ;  /* 0x0000001800037306 */ /* 0x000e240000101400 */
[----:B0-----:R0:W-:Y:S01]  /*4280*/  STG.E desc[UR36][R8.64], R3 ;  /* 0x0000000308007986 */ /* 0x0011e2000c101924 */
[----:B------:R-:W-:Y:S05]  /*4290*/  BRA `(.L_x_419) ;  /* 0x0000000800f87947 */ /* 0x000fea0003800000 */
.L_x_428:
[----:B------:R-:W0:Y:S02]  /*42a0*/  I2F.S16 R0, R24 ;  /* 0x0000001800007306 */ /* 0x000e240000101400 */
[----:B0-----:R-:W-:-:S05]  /*42b0*/  F2FP.F16.F32.PACK_AB R0, RZ, R0 ;  /* 0x00000000ff00723e */ /* 0x001fca00000000ff */
[----:B------:R0:W-:Y:S01]  /*42c0*/  STG.E.U16 desc[UR36][R8.64], R0 ;  /* 0x0000000008007986 */ /* 0x0001e2000c101524 */
[----:B------:R-:W-:Y:S05]  /*42d0*/  BRA `(.L_x_419) ;  /* 0x0000000800e87947 */ /* 0x000fea0003800000 */
.L_x_427:
[----:B------:R-:W-:-:S13]  /*42e0*/  ISETP.NE.AND P0, PT, R0, 0x7, PT ;  /* 0x000000070000780c */ /* 0x000fda0003f05270 */
[----:B------:R-:W-:Y:S05]  /*42f0*/  @!P0 BRA `(.L_x_429) ;  /* 0x0000000000348947 */ /* 0x000fea0003800000 */
[----:B------:R-:W-:-:S13]  /*4300*/  ISETP.NE.AND P0, PT, R0, 0x8, PT ;  /* 0x000000080000780c */ /* 0x000fda0003f05270 */
[----:B------:R-:W-:Y:S05]  /*4310*/  @!P0 BRA `(.L_x_430) ;  /* 0x0000000000188947 */ /* 0x000fea0003800000 */
[----:B------:R-:W-:-:S13]  /*4320*/  ISETP.NE.AND P0, PT, R0, 0x9, PT ;  /* 0x000000090000780c */ /* 0x000fda0003f05270 */
[----:B------:R-:W-:Y:S05]  /*4330*/  @P0 BRA `(.L_x_424) ;  /* 0x0000000800740947 */ /* 0x000fea0003800000 */
[----:B------:R-:W0:Y:S01]  /*4340*/  I2F.S16 R24, R24 ;  /* 0x0000001800187306 */ /* 0x000e220000101400 */
[----:B------:R-:W-:-:S05]  /*4350*/  IMAD.MOV.U32 R25, RZ, RZ, RZ ;  /* 0x000000ffff197224 */ /* 0x000fca00078e00ff */
[----:B0-----:R0:W-:Y:S01]  /*4360*/  STG.E.64 desc[UR36][R8.64], R24 ;  /* 0x0000001808007986 */ /* 0x0011e2000c101b24 */
[----:B------:R-:W-:Y:S05]  /*4370*/  BRA `(.L_x_419) ;  /* 0x0000000800c07947 */ /* 0x000fea0003800000 */
.L_x_430:
[----:B------:R-:W0:Y:S02]  /*4380*/  I2F.S16 R24, R24 ;  /* 0x0000001800187306 */ /* 0x000e240000101400 */
[----:B0-----:R-:W-:-:S04]  /*4390*/  F2FP.F16.F32.PACK_AB R3, RZ, R24 ;  /* 0x00000018ff03723e */ /* 0x001fc800000000ff */
[----:B------:R-:W-:-:S05]  /*43a0*/  PRMT R3, R3, 0x5410, RZ ;  /* 0x0000541003037816 */ /* 0x000fca00000000ff */
[----:B------:R0:W-:Y:S01]  /*43b0*/  STG.E desc[UR36][R8.64], R3 ;  /* 0x0000000308007986 */ /* 0x0001e2000c101924 */
[----:B------:R-:W-:Y:S05]  /*43c0*/  BRA `(.L_x_419) ;  /* 0x0000000800ac7947 */ /* 0x000fea0003800000 */
.L_x_429:
[----:B------:R-:W0:Y:S02]  /*43d0*/  I2F.F64.S16 R24, R24 ;  /* 0x0000001800187312 */ /* 0x000e240000101c00 */
[----:B0-----:R0:W-:Y:S01]  /*43e0*/  STG.E.64 desc[UR36][R8.64], R24 ;  /* 0x0000001808007986 */ /* 0x0011e2000c101b24 */
[----:B------:R-:W-:Y:S05]  /*43f0*/  BRA `(.L_x_419) ;  /* 0x0000000800a07947 */ /* 0x000fea0003800000 */
.L_x_420:
        /* <DEDUP_REMOVED lines=10> */
.L_x_433:
[----:B------:R-:W0:Y:S01]  /*44a0*/  I2F.F64.S16 R4, R24 ;  /* 0x0000001800047312 */ /* 0x000e220000101c00 */
[----:B------:R-:W-:-:S05]  /*44b0*/  CS2R R6, SRZ ;  /* 0x0000000000067805 */ /* 0x000fca000001ff00 */
[----:B0-----:R0:W-:Y:S01]  /*44c0*/  STG.E.128 desc[UR36][R8.64], R4 ;  /* 0x0000000408007986 */ /* 0x0011e2000c101d24 */
[----:B------:R-:W-:Y:S05]  /*44d0*/  BRA `(.L_x_419) ;  /* 0x0000000800687947 */ /* 0x000fea0003800000 */
.L_x_432:
[----:B------:R-:W-:-:S13]  /*44e0*/  ISETP.NE.AND P0, PT, R0, 0xf, PT ;  /* 0x0000000f0000780c */ /* 0x000fda0003f05270 */
[----:B------:R-:W-:Y:S05]  /*44f0*/  @!P0 BRA `(.L_x_434) ;  /* 0x0000000000b48947 */ /* 0x000fea0003800000 */
[----:B------:R-:W-:-:S13]  /*4500*/  ISETP.NE.AND P0, PT, R0, 0x17, PT ;  /* 0x000000170000780c */ /* 0x000fda0003f05270 */
[----:B------:R-:W-:Y:S05]  /*4510*/  @!P0 BRA `(.L_x_435) ;  /* 0x0000000000548947 */ /* 0x000fea0003800000 */
[----:B------:R-:W-:-:S13]  /*4520*/  ISETP.NE.AND P0, PT, R0, 0x18, PT ;  /* 0x000000180000780c */ /* 0x000fda0003f05270 */
[----:B------:R-:W-:Y:S05]  /*4530*/  @P0 BRA `(.L_x_424) ;  /* 0x0000000400f40947 */ /* 0x000fea0003800000 */
[----:B------:R-:W0:Y:S01]  /*4540*/  I2F.S16 R7, R24 ;  /* 0x0000001800077306 */ /* 0x000e220000101400 */
[----:B------:R-:W-:Y:S01]  /*4550*/  BSSY B0, `(.L_x_436) ;  /* 0x000000e000007945 */ /* 0x000fe20003800000 */
[C---:B0-----:R-:W-:Y:S02]  /*4560*/  LOP3.LUT R3, R7.reuse, 0x7fffffff, RZ, 0xc0, !PT ;  /* 0x7fffffff07037812 */ /* 0x041fe400078ec0ff */
        /* <DEDUP_REMOVED lines=12> */
.L_x_437:
[----:B------:R-:W-:Y:S05]  /*4630*/  BSYNC B0 ;  /* 0x0000000000007941 */ /* 0x000fea0003800000 */
.L_x_436:
[----:B------:R-:W-:-:S05]  /*4640*/  LOP3.LUT R5, R0, R5, RZ, 0xfc, !PT ;  /* 0x0000000500057212 */ /* 0x000fca00078efcff */
[----:B------:R0:W-:Y:S01]  /*4650*/  STG.E.U8 desc[UR36][R8.64], R5 ;  /* 0x0000000508007986 */ /* 0x0001e2000c101124 */
[----:B------:R-:W-:Y:S05]  /*4660*/  BRA `(.L_x_419) ;  /* 0x0000000800047947 */ /* 0x000fea0003800000 */
.L_x_435:
[----:B------:R-:W0:Y:S01]  /*4670*/  I2F.S16 R5, R24 ;  /* 0x0000001800057306 */ /* 0x000e220000101400 */
[----:B------:R-:W-:Y:S01]  /*4680*/  BSSY B0, `(.L_x_438) ;  /* 0x000000f000007945 */ /* 0x000fe20003800000 */
[----:B0-----:R-:W-:-:S04]  /*4690*/  LOP3.LUT R3, R5, 0x7fffffff, RZ, 0xc0, !PT ;  /* 0x7fffffff05037812 */ /* 0x001fc800078ec0ff */
        /* <DEDUP_REMOVED lines=10> */
.L_x_439:
[----:B------:R-:W-:Y:S01]  /*4740*/  IMAD.MOV.U32 R0, RZ, RZ, 0x7f ;  /* 0x0000007fff007424 */ /* 0x000fe200078e00ff */
[----:B------:R-:W-:-:S04]  /*4750*/  ISETP.GT.U32.AND P0, PT, R3, 0x7f800000, PT ;  /* 0x7f8000000300780c */ /* 0x000fc80003f04070 */
[----:B------:R-:W-:-:S09]  /*4760*/  SEL R0, R0, 0x7c, P0 ;  /* 0x0000007c00007807 */ /* 0x000fd20000000000 */
.L_x_440:
[----:B------:R-:W-:Y:S05]  /*4770*/  BSYNC B0 ;  /* 0x0000000000007941 */ /* 0x000fea0003800000 */
.L_x_438:
[----:B------:R-:W-:-:S04]  /*4780*/  LOP3.LUT R3, R5, 0x80000000, RZ, 0xc0, !PT ;  /* 0x8000000005037812 */ /* 0x000fc800078ec0ff */
[----:B------:R-:W-:-:S04]  /*4790*/  SHF.R.U32.HI R3, RZ, 0x18, R3 ;  /* 0x00000018ff037819 */ /* 0x000fc80000011603 */
[----:B------:R-:W-:-:S05]  /*47a0*/  LOP3.LUT R3, R0, R3, RZ, 0xfc, !PT ;  /* 0x0000000300037212 */ /* 0x000fca00078efcff */
[----:B------:R0:W-:Y:S01]  /*47b0*/  STG.E.U8 desc[UR36][R8.64], R3 ;  /* 0x0000000308007986 */ /* 0x0001e2000c101124 */
[----:B------:R-:W-:Y:S05]  /*47c0*/  BRA `(.L_x_419) ;  /* 0x0000000400ac7947 */ /* 0x000fea0003800000 */
.L_x_434:
[----:B------:R-:W0:Y:S02]  /*47d0*/  I2F.S16 R0, R24 ;  /* 0x0000001800007306 */ /* 0x000e240000101400 */
[----:B0-----:R-:W-:-:S05]  /*47e0*/  F2FP.BF16.F32.PACK_AB R0, RZ, R0 ;  /* 0x00000000ff00723e */ /* 0x001fca00000010ff */
[----:B------:R0:W-:Y:S01]  /*47f0*/  STG.E.U16 desc[UR36][R8.64], R0 ;  /* 0x0000000008007986 */ /* 0x0001e2000c101524 */
[----:B------:R-:W-:Y:S05]  /*4800*/  BRA `(.L_x_419) ;  /* 0x00000004009c7947 */ /* 0x000fea0003800000 */
.L_x_431:
        /* <DEDUP_REMOVED lines=10> */
.L_x_443:
[----:B------:R-:W0:Y:S01]  /*48b0*/  I2F.S16 R5, R24 ;  /* 0x0000001800057306 */ /* 0x000e220000101400 */
[----:B------:R-:W-:Y:S01]  /*48c0*/  BSSY B0, `(.L_x_444) ;  /* 0x0000014000007945 */ /* 0x000fe20003800000 */
[----:B------:R-:W-:Y:S01]  /*48d0*/  IMAD.MOV.U32 R4, RZ, RZ, 0x80 ;  /* 0x00000080ff047424 */ /* 0x000fe200078e00ff */
[----:B0-----:R-:W-:-:S04]  /*48e0*/  LOP3.LUT R3, R5, 0x7fffffff, RZ, 0xc0, !PT ;  /* 0x7fffffff05037812 */ /* 0x001fc800078ec0ff */
        /* <DEDUP_REMOVED lines=13> */
.L_x_446:
[----:B------:R-:W-:-:S04]  /*49c0*/  LOP3.LUT R3, R5, 0x80000000, RZ, 0xc0, !PT ;  /* 0x8000000005037812 */ /* 0x000fc800078ec0ff */
[----:B------:R-:W-:-:S04]  /*49d0*/  SHF.R.U32.HI R3, RZ, 0x18, R3 ;  /* 0x00000018ff037819 */ /* 0x000fc80000011603 */
[----:B------:R-:W-:-:S04]  /*49e0*/  LOP3.LUT R0, R0, R3, RZ, 0xfc, !PT ;  /* 0x0000000300007212 */ /* 0x000fc800078efcff */
[----:B------:R-:W-:-:S07]  /*49f0*/  PRMT R4, R0, 0x7610, R4 ;  /* 0x0000761000047816 */ /* 0x000fce0000000004 */
.L_x_445:
[----:B------:R-:W-:Y:S05]  /*4a00*/  BSYNC B0 ;  /* 0x0000000000007941 */ /* 0x000fea0003800000 */
.L_x_444:
[----:B------:R4:W-:Y:S01]  /*4a10*/  STG.E.U8 desc[UR36][R8.64], R4 ;  /* 0x0000000408007986 */ /* 0x0009e2000c101124 */
[----:B------:R-:W-:Y:S05]  /*4a20*/  BRA `(.L_x_419) ;  /* 0x0000000400147947 */ /* 0x000fea0003800000 */
.L_x_442:
        /* <DEDUP_REMOVED lines=17> */
.L_x_449:
[----:B------:R-:W-:-:S04]  /*4b40*/  LOP3.LUT R3, R5, 0x80000000, RZ, 0xc0, !PT ;  /* 0x8000000005037812 */ /* 0x000fc800078ec0ff */
[----:B------:R-:W-:-:S04]  /*4b50*/  SHF.R.U32.HI R3, RZ, 0x18, R3 ;  /* 0x00000018ff037819 */ /* 0x000fc80000011603 */
[----:B------:R-:W-:-:S04]  /*4b60*/  LOP3.LUT R0, R0, R3, RZ, 0xfc, !PT ;  /* 0x0000000300007212 */ /* 0x000fc800078efcff */
[----:B------:R-:W-:-:S07]  /*4b70*/  PRMT R4, R0, 0x7610, R4 ;  /* 0x0000761000047816 */ /* 0x000fce0000000004 */
.L_x_448:
[----:B------:R-:W-:Y:S05]  /*4b80*/  BSYNC B0 ;  /* 0x0000000000007941 */ /* 0x000fea0003800000 */
.L_x_447:
[----:B------:R0:W-:Y:S01]  /*4b90*/  STG.E.U8 desc[UR36][R8.64], R4 ;  /* 0x0000000408007986 */ /* 0x0001e2000c101124 */
[----:B------:R-:W-:Y:S05]  /*4ba0*/  BRA `(.L_x_419) ;  /* 0x0000000000b47947 */ /* 0x000fea0003800000 */
.L_x_441:
[----:B------:R-:W-:-:S13]  /*4bb0*/  ISETP.NE.AND P0, PT, R0, 0x1c, PT ;  /* 0x0000001c0000780c */ /* 0x000fda0003f05270 */
[----:B------:R-:W-:Y:S05]  /*4bc0*/  @!P0 BRA `(.L_x_450) ;  /* 0x0000000000a48947 */ /* 0x000fea0003800000 */
[----:B------:R-:W-:-:S13]  /*4bd0*/  ISETP.NE.AND P0, PT, R0, 0x1d, PT ;  /* 0x0000001d0000780c */ /* 0x000fda0003f05270 */
[----:B------:R-:W-:Y:S05]  /*4be0*/  @!P0 BRA `(.L_x_451) ;  /* 0x00000000008c8947 */ /* 0x000fea0003800000 */
[----:B------:R-:W-:-:S13]  /*4bf0*/  ISETP.NE.AND P0, PT, R0, 0x2c, PT ;  /* 0x0000002c0000780c */ /* 0x000fda0003f05270 */
[----:B------:R-:W-:Y:S05]  /*4c00*/  @P0 BRA `(.L_x_424) ;  /* 0x0000000000400947 */ /* 0x000fea0003800000 */
[----:B------:R-:W0:Y:S02]  /*4c10*/  I2F.S16 R24, R24 ;  /* 0x0000001800187306 */ /* 0x000e240000101400 */
[----:B0-----:R-:W-:-:S04]  /*4c20*/  SHF.R.U32.HI R4, RZ, 0x17, R24 ;  /* 0x00000017ff047819 */ /* 0x001fc80000011618 */
        /* <DEDUP_REMOVED lines=14> */
.L_x_424:
        /* <DEDUP_REMOVED lines=16> */
.L_x_452:
[----:B------:R-:W-:Y:S05]  /*4e10*/  BRA `(.L_x_419) ;  /* 0x0000000000187947 */ /* 0x000fea0003800000 */
.L_x_451:
[----:B------:R-:W-:Y:S01]  /*4e20*/  LOP3.LUT R24, R24, 0xffff, RZ, 0xc0, !PT ;  /* 0x0000ffff18187812 */ /* 0x000fe200078ec0ff */
[----:B------:R-:W-:-:S05]  /*4e30*/  IMAD.MOV.U32 R25, RZ, RZ, RZ ;  /* 0x000000ffff197224 */ /* 0x000fca00078e00ff */
[----:B------:R2:W-:Y:S01]  /*4e40*/  STG.E.64 desc[UR36][R8.64], R24 ;  /* 0x0000001808007986 */ /* 0x0005e2000c101b24 */
[----:B------:R-:W-:Y:S05]  /*4e50*/  BRA `(.L_x_419) ;  /* 0x0000000000087947 */ /* 0x000fea0003800000 */
.L_x_450:
[----:B------:R-:W-:-:S05]  /*4e60*/  LOP3.LUT R3, R24, 0xffff, RZ, 0xc0, !PT ;  /* 0x0000ffff18037812 */ /* 0x000fca00078ec0ff */
[----:B------:R0:W-:Y:S02]  /*4e70*/  STG.E desc[UR36][R8.64], R3 ;  /* 0x0000000308007986 */ /* 0x0001e4000c101924 */
.L_x_419:
[----:B------:R-:W-:Y:S05]  /*4e80*/  BSYNC B6 ;  /* 0x0000000000067941 */ /* 0x000fea0003800000 */
.L_x_418:
[----:B------:R-:W-:Y:S01]  /*4e90*/  ISETP.GE.AND P0, PT, R19, R22, PT ;  /* 0x000000161300720c */ /* 0x000fe20003f06270 */
[----:B------:R-:W-:-:S12]  /*4ea0*/  BSSY B6, `(.L_x_453) ;  /* 0x00001de000067945 */ /* 0x000fd80003800000 */
[----:B------:R-:W-:Y:S05]  /*4eb0*/  @P0 BRA `(.L_x_454) ;  /* 0x0000001c00700947 */ /* 0x000fea0003800000 */
[----:B0-234-:R-:W0:Y:S01]  /*4ec0*/  LDC.64 R8, c[0x0][0x218] ;  /* 0x00008600ff087b82 */ /* 0x01de220000000a00 */
[----:B------:R-:W-:Y:S01]  /*4ed0*/  IMAD R0, R2, 0x200, R19 ;  /* 0x0000020002007824 */ /* 0x000fe200078e0213 */
[----:B-1----:R-:W-:Y:S01]  /*4ee0*/  PRMT R4, R18, 0x9910, RZ ;  /* 0x0000991012047816 */ /* 0x002fe200000000ff */
        /* <DEDUP_REMOVED lines=17> */
.L_x_458:
[----:B------:R0:W-:Y:S01]  /*5000*/  STG.E.U8 desc[UR36][R8.64], R23 ;  /* 0x0000001708007986 */ /* 0x0001e2000c101124 */
[----:B------:R-:W-:Y:S05]  /*5010*/  BRA `(.L_x_460) ;  /* 0x0000000c00587947 */ /* 0x000fea0003800000 */
.L_x_457:
        /* <DEDUP_REMOVED lines=10> */
.L_x_462:
[----:B------:R-:W-:-:S05]  /*50c0*/  LOP3.LUT R23, R23, 0xffff, RZ, 0xc0, !PT ;  /* 0x0000ffff17177812 */ /* 0x000fca00078ec0ff */
[----:B------:R0:W-:Y:S01]  /*50d0*/  STG.E desc[UR36][R8.64], R23 ;  /* 0x0000001708007986 */ /* 0x0001e2000c101924 */
[----:B------:R-:W-:Y:S05]  /*50e0*/  BRA `(.L_x_460) ;  /* 0x0000000c00247947 */ /* 0x000fea0003800000 */
.L_x_461:
[----:B------:R0:W-:Y:S01]  /*50f0*/  STG.E.U16 desc[UR36][R8.64], R23 ;  /* 0x0000001708007986 */ /* 0x0001e2000c101524 */
[----:B------:R-:W-:Y:S05]  /*5100*/  BRA `(.L_x_460) ;  /* 0x0000000c001c7947 */ /* 0x000fea0003800000 */
.L_x_456:
        /* <DEDUP_REMOVED lines=9> */
.L_x_464:
[----:B------:R-:W0:Y:S02]  /*51a0*/  I2F.S16 R0, R23 ;  /* 0x0000001700007306 */ /* 0x000e240000101400 */
[----:B0-----:R-:W-:-:S05]  /*51b0*/  F2FP.F16.F32.PACK_AB R0, RZ, R0 ;  /* 0x00000000ff00723e */ /* 0x001fca00000000ff */
[----:B------:R0:W-:Y:S01]  /*51c0*/  STG.E.U16 desc[UR36][R8.64], R0 ;  /* 0x0000000008007986 */ /* 0x0001e2000c101524 */
[----:B------:R-:W-:Y:S05]  /*51d0*/  BRA `(.L_x_460) ;  /* 0x0000000800e87947 */ /* 0x000fea0003800000 */
.L_x_463:
        /* <DEDUP_REMOVED lines=10> */
.L_x_466:
[----:B------:R-:W0:Y:S02]  /*5280*/  I2F.S16 R23, R23 ;  /* 0x0000001700177306 */ /* 0x000e240000101400 */
[----:B0-----:R-:W-:-:S04]  /*5290*/  F2FP.F16.F32.PACK_AB R3, RZ, R23 ;  /* 0x00000017ff03723e */ /* 0x001fc800000000ff */
[----:B------:R-:W-:-:S05]  /*52a0*/  PRMT R3, R3, 0x5410, RZ ;  /* 0x0000541003037816 */ /* 0x000fca00000000ff */
[----:B------:R0:W-:Y:S01]  /*52b0*/  STG.E desc[UR36][R8.64], R3 ;  /* 0x0000000308007986 */ /* 0x0001e2000c101924 */
[----:B------:R-:W-:Y:S05]  /*52c0*/  BRA `(.L_x_460) ;  /* 0x0000000800ac7947 */ /* 0x000fea0003800000 */
.L_x_465:
[----:B------:R-:W0:Y:S02]  /*52d0*/  I2F.F64.S16 R4, R23 ;  /* 0x0000001700047312 */ /* 0x000e240000101c00 */
[----:B0-----:R0:W-:Y:S01]  /*52e0*/  STG.E.64 desc[UR36][R8.64], R4 ;  /* 0x0000000408007986 */ /* 0x0011e2000c101b24 */
[----:B------:R-:W-:Y:S05]  /*52f0*/  BRA `(.L_x_460) ;  /* 0x0000000800a07947 */ /* 0x000fea0003800000 */
.L_x_455:
        /* <DEDUP_REMOVED lines=10> */
.L_x_469:
[----:B------:R-:W0:Y:S01]  /*53a0*/  I2F.F64.S16 R4, R23 ;  /* 0x0000001700047312 */ /* 0x000e220000101c00 */
[----:B------:R-:W-:-:S05]  /*53b0*/  CS2R R6, SRZ ;  /* 0x0000000000067805 */ /* 0x000fca000001ff00 */
[----:B0-----:R0:W-:Y:S01]  /*53c0*/  STG.E.128 desc[UR36][R8.64], R4 ;  /* 0x0000000408007986 */ /* 0x0011e2000c101d24 */
[----:B------:R-:W-:Y:S05]  /*53d0*/  BRA `(.L_x_460) ;  /* 0x0000000800687947 */ /* 0x000fea0003800000 */
.L_x_468:
        /* <DEDUP_REMOVED lines=21> */
.L_x_473:
[----:B------:R-:W-:Y:S05]  /*5530*/  BSYNC B0 ;  /* 0x0000000000007941 */ /* 0x000fea0003800000 */
.L_x_472:
[----:B------:R-:W-:-:S05]  /*5540*/  LOP3.LUT R5, R0, R5, RZ, 0xfc, !PT ;  /* 0x0000000500057212 */ /* 0x000fca00078efcff */
[----:B------:R0:W-:Y:S01]  /*5550*/  STG.E.U8 desc[UR36][R8.64], R5 ;  /* 0x0000000508007986 */ /* 0x0001e2000c101124 */
[----:B------:R-:W-:Y:S05]  /*5560*/  BRA `(.L_x_460) ;  /* 0x0000000800047947 */ /* 0x000fea0003800000 */
.L_x_471:
        /* <DEDUP_REMOVED lines=13> */
.L_x_475:
[----:B------:R-:W-:Y:S01]  /*5640*/  IMAD.MOV.U32 R0, RZ, RZ, 0x7f ;  /* 0x0000007fff007424 */ /* 0x000fe200078e00ff */
[----:B------:R-:W-:-:S04]  /*5650*/  ISETP.GT.U32.AND P0, PT, R3, 0x7f800000, PT ;  /* 0x7f8000000300780c */ /* 0x000fc80003f04070 */
[----:B------:R-:W-:-:S09]  /*5660*/  SEL R0, R0, 0x7c, P0 ;  /* 0x0000007c00007807 */ /* 0x000fd20000000000 */
.L_x_476:
[----:B------:R-:W-:Y:S05]  /*5670*/  BSYNC B0 ;  /* 0x0000000000007941 */ /* 0x000fea0003800000 */
.L_x_474:
[----:B------:R-:W-:-:S04]  /*5680*/  LOP3.LUT R3, R23, 0x80000000, RZ, 0xc0, !PT ;  /* 0x8000000017037812 */ /* 0x000fc800078ec0ff */
[----:B------:R-:W-:-:S04]  /*5690*/  SHF.R.U32.HI R3, RZ, 0x18, R3 ;  /* 0x00000018ff037819 */ /* 0x000fc80000011603 */
[----:B------:R-:W-:-:S05]  /*56a0*/  LOP3.LUT R3, R0, R3, RZ, 0xfc, !PT ;  /* 0x0000000300037212 */ /* 0x000fca00078efcff */
[----:B------:R0:W-:Y:S01]  /*56b0*/  STG.E.U8 desc[UR36][R8.64], R3 ;  /* 0x0000000308007986 */ /* 0x0001e2000c101124 */
[----:B------:R-:W-:Y:S05]  /*56c0*/  BRA `(.L_x_460) ;  /* 0x0000000400ac7947 */ /* 0x000fea0003800000 */
.L_x_470:
[----:B------:R-:W0:Y:S02]  /*56d0*/  I2F.S16 R0, R23 ;  /* 0x0000001700007306 */ /* 0x000e240000101400 */
[----:B0-----:R-:W-:-:S05]  /*56e0*/  F2FP.BF16.F32.PACK_AB R0, RZ, R0 ;  /* 0x00000000ff00723e */ /* 0x001fca00000010ff */
[----:B------:R0:W-:Y:S01]  /*56f0*/  STG.E.U16 desc[UR36][R8.64], R0 ;  /* 0x0000000008007986 */ /* 0x0001e2000c101524 */
[----:B------:R-:W-:Y:S05]  /*5700*/  BRA `(.L_x_460) ;  /* 0x00000004009c7947 */ /* 0x000fea0003800000 */
.L_x_467:
        /* <DEDUP_REMOVED lines=10> */
.L_x_479:
        /* <DEDUP_REMOVED lines=17> */
.L_x_482:
[----:B------:R-:W-:-:S04]  /*58c0*/  LOP3.LUT R3, R23, 0x80000000, RZ, 0xc0, !PT ;  /* 0x8000000017037812 */ /* 0x000fc800078ec0ff */
[----:B------:R-:W-:-:S04]  /*58d0*/  SHF.R.U32.HI R3, RZ, 0x18, R3 ;  /* 0x00000018ff037819 */ /* 0x000fc80000011603 */
[----:B------:R-:W-:-:S04]  /*58e0*/  LOP3.LUT R0, R0, R3, RZ, 0xfc, !PT ;  /* 0x0000000300007212 */ /* 0x000fc800078efcff */
[----:B------:R-:W-:-:S07]  /*58f0*/  PRMT R4, R0, 0x7610, R4 ;  /* 0x0000761000047816 */ /* 0x000fce0000000004 */
.L_x_481:
[----:B------:R-:W-:Y:S05]  /*5900*/  BSYNC B0 ;  /* 0x0000000000007941 */ /* 0x000fea0003800000 */
.L_x_480:
[----:B------:R3:W-:Y:S01]  /*5910*/  STG.E.U8 desc[UR36][R8.64], R4 ;  /* 0x0000000408007986 */ /* 0x0007e2000c101124 */
[----:B------:R-:W-:Y:S05]  /*5920*/  BRA `(.L_x_460) ;  /* 0x0000000400147947 */ /* 0x000fea0003800000 */
.L_x_478:
        /* <DEDUP_REMOVED lines=17> */
.L_x_485:
[----:B------:R-:W-:-:S04]  /*5a40*/  LOP3.LUT R3, R23, 0x80000000, RZ, 0xc0, !PT ;  /* 0x8000000017037812 */ /* 0x000fc800078ec0ff */
[----:B------:R-:W-:-:S04]  /*5a50*/  SHF.R.U32.HI R3, RZ, 0x18, R3 ;  /* 0x00000018ff037819 */ /* 0x000fc80000011603 */
[----:B------:R-:W-:-:S04]  /*5a60*/  LOP3.LUT R0, R0, R3, RZ, 0xfc, !PT ;  /* 0x0000000300007212 */ /* 0x000fc800078efcff */
[----:B------:R-:W-:-:S07]  /*5a70*/  PRMT R4, R0, 0x7610, R4 ;  /* 0x0000761000047816 */ /* 0x000fce0000000004 */
.L_x_484:
[----:B------:R-:W-:Y:S05]  /*5a80*/  BSYNC B0 ;  /* 0x0000000000007941 */ /* 0x000fea0003800000 */
.L_x_483:
[----:B------:R0:W-:Y:S01]  /*5a90*/  STG.E.U8 desc[UR36][R8.64], R4 ;  /* 0x0000000408007986 */ /* 0x0001e2000c101124 */
[----:B------:R-:W-:Y:S05]  /*5aa0*/  BRA `(.L_x_460) ;  /* 0x0000000000b47947 */ /* 0x000fea0003800000 */
.L_x_477:
        /* <DEDUP_REMOVED lines=22> */
.L_x_459:
        /* <DEDUP_REMOVED lines=16> */
.L_x_488:
[----:B------:R-:W-:Y:S05]  /*5d10*/  BRA `(.L_x_460) ;  /* 0x0000000000187947 */ /* 0x000fea0003800000 */
.L_x_487:
[----:B------:R-:W-:Y:S01]  /*5d20*/  LOP3.LUT R4, R23, 0xffff, RZ, 0xc0, !PT ;  /* 0x0000ffff17047812 */ /* 0x000fe200078ec0ff */
[----:B------:R-:W-:-:S05]  /*5d30*/  IMAD.MOV.U32 R5, RZ, RZ, RZ ;  /* 0x000000ffff057224 */ /* 0x000fca00078e00ff */
[----:B------:R1:W-:Y:S01]  /*5d40*/  STG.E.64 desc[UR36][R8.64], R4 ;  /* 0x0000000408007986 */ /* 0x0003e2000c101b24 */
[----:B------:R-:W-:Y:S05]  /*5d50*/  BRA `(.L_x_460) ;  /* 0x0000000000087947 */ /* 0x000fea0003800000 */
.L_x_486:
[----:B------:R-:W-:-:S05]  /*5d60*/  LOP3.LUT R23, R23, 0xffff, RZ, 0xc0, !PT ;  /* 0x0000ffff17177812 */ /* 0x000fca00078ec0ff */
[----:B------:R0:W-:Y:S02]  /*5d70*/  STG.E desc[UR36][R8.64], R23 ;  /* 0x0000001708007986 */ /* 0x0001e4000c101924 */
.L_x_460:
[----:B------:R-:W-:-:S05]  /*5d80*/  VIADD R19, R19, 0x80 ;  /* 0x0000008013137836 */ /* 0x000fca0000000000 */
[----:B------:R-:W-:-:S13]  /*5d90*/  ISETP.GE.AND P0, PT, R19, R22, PT ;  /* 0x000000161300720c */ /* 0x000fda0003f06270 */
[----:B------:R-:W-:Y:S05]  /*5da0*/  @P0 BRA `(.L_x_454) ;  /* 0x0000000c00b40947 */ /* 0x000fea0003800000 */
[----:B01234-:R-:W0:Y:S01]  /*5db0*/  LDC.64 R8, c[0x0][0x218] ;  /* 0x00008600ff087b82 */ /* 0x01fe220000000a00 */
        /* <DEDUP_REMOVED lines=19> */
.L_x_492:
[----:B------:R0:W-:Y:S01]  /*5ef0*/  STG.E.U8 desc[UR36][R8.64], R17 ;  /* 0x0000001108007986 */ /* 0x0001e2000c101124 */
[----:B------:R-:W-:Y:S05]  /*5f00*/  BRA `(.L_x_494) ;  /* 0x0000000c00587947 */ /* 0x000fea0003800000 */
.L_x_491:
        /* <DEDUP_REMOVED lines=10> */
.L_x_496:
[----:B------:R-:W-:-:S05]  /*5fb0*/  LOP3.LUT R17, R17, 0xffff, RZ, 0xc0, !PT ;  /* 0x0000ffff11117812 */ /* 0x000fca00078ec0ff */
[----:B------:R0:W-:Y:S01]  /*5fc0*/  STG.E desc[UR36][R8.64], R17 ;  /* 0x0000001108007986 */ /* 0x0001e2000c101924 */
[----:B------:R-:W-:Y:S05]  /*5fd0*/  BRA `(.L_x_494) ;  /* 0x0000000c00247947 */ /* 0x000fea0003800000 */
.L_x_495:
[----:B------:R0:W-:Y:S01]  /*5fe0*/  STG.E.U16 desc[UR36][R8.64], R17 ;  /* 0x0000001108007986 */ /* 0x0001e2000c101524 */
[----:B------:R-:W-:Y:S05]  /*5ff0*/  BRA `(.L_x_494) ;  /* 0x0000000c001c7947 */ /* 0x000fea0003800000 */
.L_x_490:
        /* <DEDUP_REMOVED lines=9> */
.L_x_498:
[----:B------:R-:W0:Y:S02]  /*6090*/  I2F.S16 R0, R17 ;  /* 0x0000001100007306 */ /* 0x000e240000101400 */
[----:B0-----:R-:W-:-:S05]  /*60a0*/  F2FP.F16.F32.PACK_AB R0, RZ, R0 ;  /* 0x00000000ff00723e */ /* 0x001fca00000000ff */
[----:B------:R0:W-:Y:S01]  /*60b0*/  STG.E.U16 desc[UR36][R8.64], R0 ;  /* 0x0000000008007986 */ /* 0x0001e2000c101524 */
[----:B------:R-:W-:Y:S05]  /*60c0*/  BRA `(.L_x_494) ;  /* 0x0000000800e87947 */ /* 0x000fea0003800000 */
.L_x_497:
        /* <DEDUP_REMOVED lines=10> */
.L_x_500:
[----:B------:R-:W0:Y:S02]  /*6170*/  I2F.S16 R17, R17 ;  /* 0x0000001100117306 */ /* 0x000e240000101400 */
[----:B0-----:R-:W-:-:S04]  /*6180*/  F2FP.F16.F32.PACK_AB R3, RZ, R17 ;  /* 0x00000011ff03723e */ /* 0x001fc800000000ff */
[----:B------:R-:W-:-:S05]  /*6190*/  PRMT R3, R3, 0x5410, RZ ;  /* 0x0000541003037816 */ /* 0x000fca00000000ff */
[----:B------:R0:W-:Y:S01]  /*61a0*/  STG.E desc[UR36][R8.64], R3 ;  /* 0x0000000308007986 */ /* 0x0001e2000c101924 */
[----:B------:R-:W-:Y:S05]  /*61b0*/  BRA `(.L_x_494) ;  /* 0x0000000800ac7947 */ /* 0x000fea0003800000 */
.L_x_499:
[----:B------:R-:W0:Y:S02]  /*61c0*/  I2F.F64.S16 R4, R17 ;  /* 0x0000001100047312 */ /* 0x000e240000101c00 */
[----:B0-----:R0:W-:Y:S01]  /*61d0*/  STG.E.64 desc[UR36][R8.64], R4 ;  /* 0x0000000408007986 */ /* 0x0011e2000c101b24 */
[----:B------:R-:W-:Y:S05]  /*61e0*/  BRA `(.L_x_494) ;  /* 0x0000000800a07947 */ /* 0x000fea0003800000 */
.L_x_489:
        /* <DEDUP_REMOVED lines=10> */
.L_x_503:
[----:B------:R-:W0:Y:S01]  /*6290*/  I2F.F64.S16 R4, R17 ;  /* 0x0000001100047312 */ /* 0x000e220000101c00 */
[----:B------:R-:W-:-:S05]  /*62a0*/  CS2R R6, SRZ ;  /* 0x0000000000067805 */ /* 0x000fca000001ff00 */
[----:B0-----:R0:W-:Y:S01]  /*62b0*/  STG.E.128 desc[UR36][R8.64], R4 ;  /* 0x0000000408007986 */ /* 0x0011e2000c101d24 */
[----:B------:R-:W-:Y:S05]  /*62c0*/  BRA `(.L_x_494) ;  /* 0x0000000800687947 */ /* 0x000fea0003800000 */
.L_x_502:
        /* <DEDUP_REMOVED lines=21> */
.L_x_507:
[----:B------:R-:W-:Y:S05]  /*6420*/  BSYNC B0 ;  /* 0x0000000000007941 */ /* 0x000fea0003800000 */
.L_x_506:
[----:B------:R-:W-:-:S05]  /*6430*/  LOP3.LUT R5, R0, R5, RZ, 0xfc, !PT ;  /* 0x0000000500057212 */ /* 0x000fca00078efcff */
[----:B------:R0:W-:Y:S01]  /*6440*/  STG.E.U8 desc[UR36][R8.64], R5 ;  /* 0x0000000508007986 */ /* 0x0001e2000c101124 */
[----:B------:R-:W-:Y:S05]  /*6450*/  BRA `(.L_x_494) ;  /* 0x0000000800047947 */ /* 0x000fea0003800000 */
.L_x_505:
        /* <DEDUP_REMOVED lines=13> */
.L_x_509:
[----:B------:R-:W-:Y:S01]  /*6530*/  IMAD.MOV.U32 R0, RZ, RZ, 0x7f ;  /* 0x0000007fff007424 */ /* 0x000fe200078e00ff */
[----:B------:R-:W-:-:S04]  /*6540*/  ISETP.GT.U32.AND P0, PT, R3, 0x7f800000, PT ;  /* 0x7f8000000300780c */ /* 0x000fc80003f04070 */
[----:B------:R-:W-:-:S09]  /*6550*/  SEL R0, R0, 0x7c, P0 ;  /* 0x0000007c00007807 */ /* 0x000fd20000000000 */
.L_x_510:
[----:B------:R-:W-:Y:S05]  /*6560*/  BSYNC B0 ;  /* 0x0000000000007941 */ /* 0x000fea0003800000 */
.L_x_508:
[----:B------:R-:W-:-:S04]  /*6570*/  LOP3.LUT R3, R17, 0x80000000, RZ, 0xc0, !PT ;  /* 0x8000000011037812 */ /* 0x000fc800078ec0ff */
[----:B------:R-:W-:-:S04]  /*6580*/  SHF.R.U32.HI R3, RZ, 0x18, R3 ;  /* 0x00000018ff037819 */ /* 0x000fc80000011603 */
[----:B------:R-:W-:-:S05]  /*6590*/  LOP3.LUT R3, R0, R3, RZ, 0xfc, !PT ;  /* 0x0000000300037212 */ /* 0x000fca00078efcff */
[----:B------:R0:W-:Y:S01]  /*65a0*/  STG.E.U8 desc[UR36][R8.64], R3 ;  /* 0x0000000308007986 */ /* 0x0001e2000c101124 */
[----:B------:R-:W-:Y:S05]  /*65b0*/  BRA `(.L_x_494) ;  /* 0x0000000400ac7947 */ /* 0x000fea0003800000 */
.L_x_504:
[----:B------:R-:W0:Y:S02]  /*65c0*/  I2F.S16 R0, R17 ;  /* 0x0000001100007306 */ /* 0x000e240000101400 */
[----:B0-----:R-:W-:-:S05]  /*65d0*/  F2FP.BF16.F32.PACK_AB R0, RZ, R0 ;  /* 0x00000000ff00723e */ /* 0x001fca00000010ff */
[----:B------:R0:W-:Y:S01]  /*65e0*/  STG.E.U16 desc[UR36][R8.64], R0 ;  /* 0x0000000008007986 */ /* 0x0001e2000c101524 */
[----:B------:R-:W-:Y:S05]  /*65f0*/  BRA `(.L_x_494) ;  /* 0x00000004009c7947 */ /* 0x000fea0003800000 */
.L_x_501:
        /* <DEDUP_REMOVED lines=10> */
.L_x_513:
        /* <DEDUP_REMOVED lines=17> */
.L_x_516:
[----:B------:R-:W-:-:S04]  /*67b0*/  LOP3.LUT R3, R17, 0x80000000, RZ, 0xc0, !PT ;  /* 0x8000000011037812 */ /* 0x000fc800078ec0ff */
[----:B------:R-:W-:-:S04]  /*67c0*/  SHF.R.U32.HI R3, RZ, 0x18, R3 ;  /* 0x00000018ff037819 */ /* 0x000fc80000011603 */
[----:B------:R-:W-:-:S04]  /*67d0*/  LOP3.LUT R0, R0, R3, RZ, 0xfc, !PT ;  /* 0x0000000300007212 */ /* 0x000fc800078efcff */
[----:B------:R-:W-:-:S07]  /*67e0*/  PRMT R4, R0, 0x7610, R4 ;  /* 0x0000761000047816 */ /* 0x000fce0000000004 */
.L_x_515:
[----:B------:R-:W-:Y:S05]  /*67f0*/  BSYNC B0 ;  /* 0x0000000000007941 */ /* 0x000fea0003800000 */
.L_x_514:
[----:B------:R3:W-:Y:S01]  /*6800*/  STG.E.U8 desc[UR36][R8.64], R4 ;  /* 0x0000000408007986 */ /* 0x0007e2000c101124 */
[----:B------:R-:W-:Y:S05]  /*6810*/  BRA `(.L_x_494) ;  /* 0x0000000400147947 */ /* 0x000fea0003800000 */
.L_x_512:
        /* <DEDUP_REMOVED lines=17> */
.L_x_519:
[----:B------:R-:W-:-:S04]  /*6930*/  LOP3.LUT R3, R17, 0x80000000, RZ, 0xc0, !PT ;  /* 0x8000000011037812 */ /* 0x000fc800078ec0ff */
[----:B------:R-:W-:-:S04]  /*6940*/  SHF.R.U32.HI R3, RZ, 0x18, R3 ;  /* 0x00000018ff037819 */ /* 0x000fc80000011603 */
[----:B------:R-:W-:-:S04]  /*6950*/  LOP3.LUT R0, R0, R3, RZ, 0xfc, !PT ;  /* 0x0000000300007212 */ /* 0x000fc800078efcff */
[----:B------:R-:W-:-:S07]  /*6960*/  PRMT R4, R0, 0x7610, R4 ;  /* 0x0000761000047816 */ /* 0x000fce0000000004 */
.L_x_518:
[----:B------:R-:W-:Y:S05]  /*6970*/  BSYNC B0 ;  /* 0x0000000000007941 */ /* 0x000fea0003800000 */
.L_x_517:
[----:B------:R0:W-:Y:S01]  /*6980*/  STG.E.U8 desc[UR36][R8.64], R4 ;  /* 0x0000000408007986 */ /* 0x0001e2000c101124 */
[----:B------:R-:W-:Y:S05]  /*6990*/  BRA `(.L_x_494) ;  /* 0x0000000000b47947 */ /* 0x000fea0003800000 */
.L_x_511:
        /* <DEDUP_REMOVED lines=22> */
.L_x_493:
        /* <DEDUP_REMOVED lines=16> */
.L_x_522:
[----:B------:R-:W-:Y:S05]  /*6c00*/  BRA `(.L_x_494) ;  /* 0x0000000000187947 */ /* 0x000fea0003800000 */
.L_x_521:
[----:B------:R-:W-:Y:S01]  /*6c10*/  LOP3.LUT R4, R17, 0xffff, RZ, 0xc0, !PT ;  /* 0x0000ffff11047812 */ /* 0x000fe200078ec0ff */
[----:B------:R-:W-:-:S05]  /*6c20*/  IMAD.MOV.U32 R5, RZ, RZ, RZ ;  /* 0x000000ffff057224 */ /* 0x000fca00078e00ff */
[----:B------:R2:W-:Y:S01]  /*6c30*/  STG.E.64 desc[UR36][R8.64], R4 ;  /* 0x0000000408007986 */ /* 0x0005e2000c101b24 */
[----:B------:R-:W-:Y:S05]  /*6c40*/  BRA `(.L_x_494) ;  /* 0x0000000000087947 */ /* 0x000fea0003800000 */
.L_x_520:
[----:B------:R-:W-:-:S05]  /*6c50*/  LOP3.LUT R17, R17, 0xffff, RZ, 0xc0, !PT ;  /* 0x0000ffff11117812 */ /* 0x000fca00078ec0ff */
[----:B------:R0:W-:Y:S02]  /*6c60*/  STG.E desc[UR36][R8.64], R17 ;  /* 0x0000001108007986 */ /* 0x0001e4000c101924 */
.L_x_494:
[----:B------:R-:W-:-:S07]  /*6c70*/  VIADD R19, R19, 0x80 ;  /* 0x0000008013137836 */ /* 0x000fce0000000000 */
.L_x_454:
[----:B------:R-:W-:Y:S05]  /*6c80*/  BSYNC B6 ;  /* 0x0000000000067941 */ /* 0x000fea0003800000 */
.L_x_453:
[----:B------:R-:W-:-:S13]  /*6c90*/  ISETP.GE.AND P0, PT, R19, R22, PT ;  /* 0x000000161300720c */ /* 0x000fda0003f06270 */
[----:B------:R-:W-:Y:S05]  /*6ca0*/  @P0 EXIT ;  /* 0x000000000000094d */ /* 0x000fea0003800000 */
[----:B01234-:R-:W0:Y:S01]  /*6cb0*/  LDC.64 R4, c[0x0][0x218] ;  /* 0x00008600ff047b82 */ /* 0x01fe220000000a00 */
        /* <DEDUP_REMOVED lines=18> */
.L_x_526:
[----:B------:R-:W-:Y:S01]  /*6de0*/  STG.E.U8 desc[UR36][R2.64], R16 ;  /* 0x0000001002007986 */ /* 0x000fe2000c101124 */
[----:B------:R-:W-:Y:S05]  /*6df0*/  EXIT ;  /* 0x000000000000794d */ /* 0x000fea0003800000 */
.L_x_525:
        /* <DEDUP_REMOVED lines=8> */
[----:B------:R-:W-:Y:S01]  /*6e80*/  STG.E.64 desc[UR36][R2.64], R16 ;  /* 0x0000001002007986 */ /* 0x000fe2000c101b24 */
[----:B------:R-:W-:Y:S05]  /*6e90*/  EXIT ;  /* 0x000000000000794d */ /* 0x000fea0003800000 */
.L_x_529:
[----:B------:R-:W-:-:S05]  /*6ea0*/  LOP3.LUT R5, R16, 0xffff, RZ, 0xc0, !PT ;  /* 0x0000ffff10057812 */ /* 0x000fca00078ec0ff */
[----:B------:R-:W-:Y:S01]  /*6eb0*/  STG.E desc[UR36][R2.64], R5 ;  /* 0x0000000502007986 */ /* 0x000fe2000c101924 */
[----:B------:R-:W-:Y:S05]  /*6ec0*/  EXIT ;  /* 0x000000000000794d */ /* 0x000fea0003800000 */
.L_x_528:
[----:B------:R-:W-:Y:S01]  /*6ed0*/  STG.E.U16 desc[UR36][R2.64], R16 ;  /* 0x0000001002007986 */ /* 0x000fe2000c101524 */
[----:B------:R-:W-:Y:S05]  /*6ee0*/  EXIT ;  /* 0x000000000000794d */ /* 0x000fea0003800000 */
.L_x_524:
[----:B------:R-:W-:-:S13]  /*6ef0*/  ISETP.GT.AND P0, PT, R0, 0x6, PT ;  /* 0x000000060000780c */ /* 0x000fda0003f04270 */
[----:B------:R-:W-:Y:S05]  /*6f00*/  @P0 BRA `(.L_x_530) ;  /* 0x00000000002c0947 */ /* 0x000fea0003800000 */
[----:B------:R-:W-:-:S13]  /*6f10*/  ISETP.NE.AND P0, PT, R0, 0x5, PT ;  /* 0x000000050000780c */ /* 0x000fda0003f05270 */
[----:B------:R-:W-:Y:S05]  /*6f20*/  @!P0 BRA `(.L_x_531) ;  /* 0x0000000000148947 */ /* 0x000fea0003800000 */
[----:B------:R-:W-:-:S13]  /*6f30*/  ISETP.NE.AND P0, PT, R0, 0x6, PT ;  /* 0x000000060000780c */ /* 0x000fda0003f05270 */
[----:B------:R-:W-:Y:S05]  /*6f40*/  @P0 BRA `(.L_x_527) ;  /* 0x0000000800a80947 */ /* 0x000fea0003800000 */
[----:B------:R-:W0:Y:S02]  /*6f50*/  I2F.S16 R5, R16 ;  /* 0x0000001000057306 */ /* 0x000e240000101400 */
[----:B0-----:R-:W-:Y:S01]  /*6f60*/  STG.E desc[UR36][R2.64], R5 ;  /* 0x0000000502007986 */ /* 0x001fe2000c101924 */
[----:B------:R-:W-:Y:S05]  /*6f70*/  EXIT ;  /* 0x000000000000794d */ /* 0x000fea0003800000 */
.L_x_531:
[----:B------:R-:W0:Y:S02]  /*6f80*/  I2F.S16 R0, R16 ;  /* 0x0000001000007306 */ /* 0x000e240000101400 */
[----:B0-----:R-:W-:-:S05]  /*6f90*/  F2FP.F16.F32.PACK_AB R0, RZ, R0 ;  /* 0x00000000ff00723e */ /* 0x001fca00000000ff */
[----:B------:R-:W-:Y:S01]  /*6fa0*/  STG.E.U16 desc[UR36][R2.64], R0 ;  /* 0x0000000002007986 */ /* 0x000fe2000c101524 */
[----:B------:R-:W-:Y:S05]  /*6fb0*/  EXIT ;  /* 0x000000000000794d */ /* 0x000fea0003800000 */
.L_x_530:
        /* <DEDUP_REMOVED lines=8> */
[----:B0-----:R-:W-:Y:S01]  /*7040*/  STG.E.64 desc[UR36][R2.64], R16 ;  /* 0x0000001002007986 */ /* 0x001fe2000c101b24 */
[----:B------:R-:W-:Y:S05]  /*7050*/  EXIT ;  /* 0x000000000000794d */ /* 0x000fea0003800000 */
.L_x_533:
[----:B------:R-:W0:Y:S02]  /*7060*/  I2F.S16 R16, R16 ;  /* 0x0000001000107306 */ /* 0x000e240000101400 */
[----:B0-----:R-:W-:-:S04]  /*7070*/  F2FP.F16.F32.PACK_AB R5, RZ, R16 ;  /* 0x00000010ff05723e */ /* 0x001fc800000000ff */
[----:B------:R-:W-:-:S05]  /*7080*/  PRMT R5, R5, 0x5410, RZ ;  /* 0x0000541005057816 */ /* 0x000fca00000000ff */
[----:B------:R-:W-:Y:S01]  /*7090*/  STG.E desc[UR36][R2.64], R5 ;  /* 0x0000000502007986 */ /* 0x000fe2000c101924 */
[----:B------:R-:W-:Y:S05]  /*70a0*/  EXIT ;  /* 0x000000000000794d */ /* 0x000fea0003800000 */
.L_x_532:
[----:B------:R-:W0:Y:S02]  /*70b0*/  I2F.F64.S16 R16, R16 ;  /* 0x0000001000107312 */ /* 0x000e240000101c00 */
[----:B0-----:R-:W-:Y:S01]  /*70c0*/  STG.E.64 desc[UR36][R2.64], R16 ;  /* 0x0000001002007986 */ /* 0x001fe2000c101b24 */
[----:B------:R-:W-:Y:S05]  /*70d0*/  EXIT ;  /* 0x000000000000794d */ /* 0x000fea0003800000 */
.L_x_523:
        /* <DEDUP_REMOVED lines=10> */
.L_x_536:
[----:B------:R-:W0:Y:S01]  /*7180*/  I2F.F64.S16 R16, R16 ;  /* 0x0000001000107312 */ /* 0x000e220000101c00 */
[----:B------:R-:W-:-:S05]  /*7190*/  CS2R R18, SRZ ;  /* 0x0000000000127805 */ /* 0x000fca000001ff00 */
[----:B0-----:R-:W-:Y:S01]  /*71a0*/  STG.E.128 desc[UR36][R2.64], R16 ;  /* 0x0000001002007986 */ /* 0x001fe2000c101d24 */
[----:B------:R-:W-:Y:S05]  /*71b0*/  EXIT ;  /* 0x000000000000794d */ /* 0x000fea0003800000 */
.L_x_535:
        /* <DEDUP_REMOVED lines=21> */
.L_x_540:
[----:B------:R-:W-:Y:S05]  /*7310*/  BSYNC B0 ;  /* 0x0000000000007941 */ /* 0x000fea0003800000 */
.L_x_539:
[----:B------:R-:W-:-:S05]  /*7320*/  LOP3.LUT R5, R0, R5, RZ, 0xfc, !PT ;  /* 0x0000000500057212 */ /* 0x000fca00078efcff */
[----:B------:R-:W-:Y:S01]  /*7330*/  STG.E.U8 desc[UR36][R2.64], R5 ;  /* 0x0000000502007986 */ /* 0x000fe2000c101124 */
[----:B------:R-:W-:Y:S05]  /*7340*/  EXIT ;  /* 0x000000000000794d */ /* 0x000fea0003800000 */
.L_x_538:
        /* <DEDUP_REMOVED lines=13> */
.L_x_542:
[----:B------:R-:W-:Y:S01]  /*7420*/  IMAD.MOV.U32 R0, RZ, RZ, 0x7f ;  /* 0x0000007fff007424 */ /* 0x000fe200078e00ff */
[----:B------:R-:W-:-:S04]  /*7430*/  ISETP.GT.U32.AND P0, PT, R4, 0x7f800000, PT ;  /* 0x7f8000000400780c */ /* 0x000fc80003f04070 */
[----:B------:R-:W-:-:S09]  /*7440*/  SEL R0, R0, 0x7c, P0 ;  /* 0x0000007c00007807 */ /* 0x000fd20000000000 */
.L_x_543:
[----:B------:R-:W-:Y:S05]  /*7450*/  BSYNC B0 ;  /* 0x0000000000007941 */ /* 0x000fea0003800000 */
.L_x_541:
[----:B------:R-:W-:-:S04]  /*7460*/  LOP3.LUT R4, R5, 0x80000000, RZ, 0xc0, !PT ;  /* 0x8000000005047812 */ /* 0x000fc800078ec0ff */
[----:B------:R-:W-:-:S04]  /*7470*/  SHF.R.U32.HI R5, RZ, 0x18, R4 ;  /* 0x00000018ff057819 */ /* 0x000fc80000011604 */
[----:B------:R-:W-:-:S05]  /*7480*/  LOP3.LUT R5, R0, R5, RZ, 0xfc, !PT ;  /* 0x0000000500057212 */ /* 0x000fca00078efcff */
[----:B------:R-:W-:Y:S01]  /*7490*/  STG.E.U8 desc[UR36][R2.64], R5 ;  /* 0x0000000502007986 */ /* 0x000fe2000c101124 */
[----:B------:R-:W-:Y:S05]  /*74a0*/  EXIT ;  /* 0x000000000000794d */ /* 0x000fea0003800000 */
.L_x_537:
[----:B------:R-:W0:Y:S02]  /*74b0*/  I2F.S16 R0, R16 ;  /* 0x0000001000007306 */ /* 0x000e240000101400 */
[----:B0-----:R-:W-:-:S05]  /*74c0*/  F2FP.BF16.F32.PACK_AB R0, RZ, R0 ;  /* 0x00000000ff00723e */ /* 0x001fca00000010ff */
[----:B------:R-:W-:Y:S01]  /*74d0*/  STG.E.U16 desc[UR36][R2.64], R0 ;  /* 0x0000000002007986 */ /* 0x000fe2000c101524 */
[----:B------:R-:W-:Y:S05]  /*74e0*/  EXIT ;  /* 0x000000000000794d */ /* 0x000fea0003800000 */
.L_x_534:
        /* <DEDUP_REMOVED lines=10> */
.L_x_546:
        /* <DEDUP_REMOVED lines=13> */
[----:B------:R-:W-:-:S05]  /*7660*/  FADD.FTZ R0, R5, 8192 ;  /* 0x4600000005007421 */ /* 0x000fca0000010000 */
[----:B------:R-:W-:Y:S02]  /*7670*/  LOP3.LUT P0, R4, R0, 0xff, RZ, 0xc0, !PT ;  /* 0x000000ff00047812 */ /* 0x000fe4000780c0ff */
[----:B------:R-:W-:-:S11]  /*7680*/  PRMT R0, RZ, 0x7610, R0 ;  /* 0x00007610ff007816 */ /* 0x000fd60000000000 */
[----:B------:R-:W-:Y:S05]  /*7690*/  @!P0 BRA `(.L_x_548) ;  /* 0x0000000000108947 */ /* 0x000fea0003800000 */
.L_x_549:
[----:B------:R-:W-:-:S04]  /*76a0*/  LOP3.LUT R0, R7, 0x80000000, RZ, 0xc0, !PT ;  /* 0x8000000007007812 */ /* 0x000fc800078ec0ff */
[----:B------:R-:W-:-:S04]  /*76b0*/  SHF.R.U32.HI R5, RZ, 0x18, R0 ;  /* 0x00000018ff057819 */ /* 0x000fc80000011600 */
[----:B------:R-:W-:-:S04]  /*76c0*/  LOP3.LUT R4, R4, R5, RZ, 0xfc, !PT ;  /* 0x0000000504047212 */ /* 0x000fc800078efcff */
[----:B------:R-:W-:-:S07]  /*76d0*/  PRMT R0, R4, 0x7610, R0 ;  /* 0x0000761004007816 */ /* 0x000fce0000000000 */
.L_x_548:
[----:B------:R-:W-:Y:S05]  /*76e0*/  BSYNC B0 ;  /* 0x0000000000007941 */ /* 0x000fea0003800000 */
.L_x_547:
[----:B------:R-:W-:Y:S01]  /*76f0*/  STG.E.U8 desc[UR36][R2.64], R0 ;  /* 0x0000000002007986 */ /* 0x000fe2000c101124 */
[----:B------:R-:W-:Y:S05]  /*7700*/  EXIT ;  /* 0x000000000000794d */ /* 0x000fea0003800000 */
.L_x_545:
        /* <DEDUP_REMOVED lines=17> */
.L_x_552:
[----:B------:R-:W-:-:S04]  /*7820*/  LOP3.LUT R0, R7, 0x80000000, RZ, 0xc0, !PT ;  /* 0x8000000007007812 */ /* 0x000fc800078ec0ff */
[----:B------:R-:W-:-:S04]  /*7830*/  SHF.R.U32.HI R5, RZ, 0x18, R0 ;  /* 0x00000018ff057819 */ /* 0x000fc80000011600 */
[----:B------:R-:W-:-:S04]  /*7840*/  LOP3.LUT R4, R4, R5, RZ, 0xfc, !PT ;  /* 0x0000000504047212 */ /* 0x000fc800078efcff */
[----:B------:R-:W-:-:S07]  /*7850*/  PRMT R0, R4, 0x7610, R0 ;  /* 0x0000761004007816 */ /* 0x000fce0000000000 */
.L_x_551:
[----:B------:R-:W-:Y:S05]  /*7860*/  BSYNC B0 ;  /* 0x0000000000007941 */ /* 0x000fea0003800000 */
.L_x_550:
[----:B------:R-:W-:Y:S01]  /*7870*/  STG.E.U8 desc[UR36][R2.64], R0 ;  /* 0x0000000002007986 */ /* 0x000fe2000c101124 */
[----:B------:R-:W-:Y:S05]  /*7880*/  EXIT ;  /* 0x000000000000794d */ /* 0x000fea0003800000 */
.L_x_544:
        /* <DEDUP_REMOVED lines=22> */
.L_x_527:
        /* <DEDUP_REMOVED lines=16> */
.L_x_555:
[----:B------:R-:W-:Y:S05]  /*7af0*/  EXIT ;  /* 0x000000000000794d */ /* 0x000fea0003800000 */
.L_x_554:
[----:B------:R-:W-:Y:S01]  /*7b00*/  LOP3.LUT R16, R16, 0xffff, RZ, 0xc0, !PT ;  /* 0x0000ffff10107812 */ /* 0x000fe200078ec0ff */
[----:B------:R-:W-:-:S05]  /*7b10*/  IMAD.MOV.U32 R17, RZ, RZ, RZ ;  /* 0x000000ffff117224 */ /* 0x000fca00078e00ff */
[----:B------:R-:W-:Y:S01]  /*7b20*/  STG.E.64 desc[UR36][R2.64], R16 ;  /* 0x0000001002007986 */ /* 0x000fe2000c101b24 */
[----:B------:R-:W-:Y:S05]  /*7b30*/  EXIT ;  /* 0x000000000000794d */ /* 0x000fea0003800000 */
.L_x_553:
[----:B------:R-:W-:-:S05]  /*7b40*/  LOP3.LUT R5, R16, 0xffff, RZ, 0xc0, !PT ;  /* 0x0000ffff10057812 */ /* 0x000fca00078ec0ff */
[----:B------:R-:W-:Y:S01]  /*7b50*/  STG.E desc[UR36][R2.64], R5 ;  /* 0x0000000502007986 */ /* 0x000fe2000c101924 */
[----:B------:R-:W-:Y:S05]  /*7b60*/  EXIT ;  /* 0x000000000000794d */ /* 0x000fea0003800000 */
.L_x_556:
        /* <DEDUP_REMOVED lines=9> */
.L_x_5903:


//--------------------- .text._ZN2at6native18elementwise_kernelILi128ELi4EZNS0_22gpu_kernel_impl_nocastINS0_10AbsFunctorIbEEEEvRNS_18TensorIteratorBaseERKT_EUliE_EEviT1_ --------------------------
	.section	.text._ZN2at6native18elementwise_kernelILi128ELi4EZNS0_22gpu_kernel_impl_nocastINS0_10AbsFunctorIbEEEEvRNS_18TensorIteratorBaseERKT_EUliE_EEviT1_,"ax",@progbits
	.align	128
        .global         _ZN2at6native18elementwise_kernelILi128ELi4EZNS0_22gpu_kernel_impl_nocastINS0_10AbsFunctorIbEEEEvRNS_18TensorIteratorBaseERKT_EUliE_EEviT1_
        .type           _ZN2at6native18elementwise_kernelILi128ELi4EZNS0_22gpu_kernel_impl_nocastINS0_10AbsFunctorIbEEEEvRNS_18TensorIteratorBaseERKT_EUliE_EEviT1_,@function
        .size           _ZN2at6native18elementwise_kernelILi128ELi4EZNS0_22gpu_kernel_impl_nocastINS0_10AbsFunctorIbEEEEvRNS_18TensorIteratorBaseERKT_EUliE_EEviT1_,(.L_x_5904 - _ZN2at6native18elementwise_kernelILi128ELi4EZNS0_22gpu_kernel_impl_nocastINS0_10AbsFunctorIbEEEEvRNS_18TensorIteratorBaseERKT_EUliE_EEviT1_)
        .other          _ZN2at6native18elementwise_kernelILi128ELi4EZNS0_22gpu_kernel_impl_nocastINS0_10AbsFunctorIbEEEEvRNS_18TensorIteratorBaseERKT_EUliE_EEviT1_,@"STO_CUDA_ENTRY STV_DEFAULT"
_ZN2at6native18elementwise_kernelILi128ELi4EZNS0_22gpu_kernel_impl_nocastINS0_10AbsFunctorIbEEEEvRNS_18TensorIteratorBaseERKT_EUliE_EEviT1_:
.text._ZN2at6native18elementwise_kernelILi128ELi4EZNS0_22gpu_kernel_impl_nocastINS0_10AbsFunctorIbEEEEvRNS_18TensorIteratorBaseERKT_EUliE_EEviT1_:
[----:B------:R-:W-:Y:S01]  /*0000*/  LDC R1, c[0x0][0x28] ;  /* 0x00000a00ff017b82 */ /* 0x000fe20000000800 */
[----:B------:R-:W0:Y:S01]  /*0010*/  S2R R0, SR_CTAID.X ;  /* 0x0000000000007919 */ /* 0x000e220000002500 */
[----:B------:R-:W-:Y:S01]  /*0020*/  ULDC UR6, c[0x0][0x210] ;  /* 0x0000840000067ab9 */ /* 0x000fe20000000800 */
[----:B------:R-:W-:Y:S01]  /*0030*/  ULDC.64 UR4, c[0x0][0x208] ;  /* 0x0000820000047ab9 */ /* 0x000fe20000000a00 */
[----:B------:R-:W-:Y:S01]  /*0040*/  BSSY B0, `(.L_x_557) ;  /* 0x000013e000007945 */ /* 0x000fe20003800000 */
[----:B------:R-:W0:Y:S02]  /*0050*/  S2R R3, SR_TID.X ;  /* 0x0000000000037919 */ /* 0x000e240000002100 */
[----:B0-----:R-:W-:-:S04]  /*0060*/  LEA R0, R0, R3, 0x9 ;  /* 0x0000000300007211 */ /* 0x001fc800078e48ff */
[----:B------:R-:W-:-:S13]  /*0070*/  ISETP.GE.AND P0, PT, R0, UR6, PT ;  /* 0x0000000600007c0c */ /* 0x000fda000bf06270 */
[----:B------:R-:W-:Y:S05]  /*0080*/  @P0 BRA `(.L_x_558) ;  /* 0x0000001000e40947 */ /* 0x000fea0003800000 */
[----:B------:R-:W0:Y:S01]  /*0090*/  LDC R8, c[0x0][0x218] ;  /* 0x00008600ff087b82 */ /* 0x000e220000000800 */
[----:B------:R-:W-:Y:S02]  /*00a0*/  CS2R R2, SRZ ;  /* 0x0000000000027805 */ /* 0x000fe4000001ff00 */
[----:B0-----:R-:W-:-:S13]  /*00b0*/  ISETP.NE.AND P0, PT, R8, RZ, PT ;  /* 0x000000ff0800720c */ /* 0x001fda0003f05270 */
[----:B------:R-:W-:Y:S05]  /*00c0*/  @!P0 BRA `(.L_x_559) ;  /* 0x0000001000a88947 */ /* 0x000fea0003800000 */
[----:B------:R-:W-:Y:S01]  /*00d0*/  HFMA2.MMA R2, -RZ, RZ, 0, 0 ;  /* 0x00000000ff027435 */ /* 0x000fe200000001ff */
[----:B------:R-:W-:Y:S01]  /*00e0*/  MOV R3, R0 ;  /* 0x0000000000037202 */ /* 0x000fe20000000f00 */
[----:B------:R-:W-:Y:S01]  /*00f0*/  ULDC.64 UR8, c[0x0][0x220] ;  /* 0x0000880000087ab9 */ /* 0x000fe20000000a00 */
[----:B------:R-:W-:Y:S01]  /*0100*/  ISETP.NE.AND P0, PT, R8, 0x1, PT ;  /* 0x000000010800780c */ /* 0x000fe20003f05270 */
[----:B------:R-:W-:-:S06]  /*0110*/  ULDC UR7, c[0x0][0x21c] ;  /* 0x0000870000077ab9 */ /* 0x000fcc0000000800 */
[----:B------:R-:W-:-:S05]  /*0120*/  IMAD.HI.U32 R4, R0, UR8, R2 ;  /* 0x0000000800047c27 */ /* 0x000fca000f8e0002 */
[----:B------:R-:W-:Y:S01]  /*0130*/  SHF.R.U32.HI R5, RZ, UR9, R4 ;  /* 0x00000009ff057c19 */ /* 0x000fe20008011604 */
[----:B------:R-:W-:-:S03]  /*0140*/  ULDC.64 UR8, c[0x0][0x348] ;  /* 0x0000d20000087ab9 */ /* 0x000fc60000000a00 */
[----:B------:R-:W-:-:S05]  /*0150*/  IADD3 R3, -R5, RZ, RZ ;  /* 0x000000ff05037210 */ /* 0x000fca0007ffe1ff */
[----:B------:R-:W-:-:S04]  /*0160*/  IMAD R2, R3, UR7, R0 ;  /* 0x0000000703027c24 */ /* 0x000fc8000f8e0200 */
[C---:B------:R-:W-:Y:S02]  /*0170*/  IMAD R3, R2.reuse, UR8, RZ ;  /* 0x0000000802037c24 */ /* 0x040fe4000f8e02ff */
[----:B------:R-:W-:Y:S01]  /*0180*/  IMAD R2, R2, UR9, RZ ;  /* 0x0000000902027c24 */ /* 0x000fe2000f8e02ff */
[----:B------:R-:W-:Y:S06]  /*0190*/  @!P0 BRA `(.L_x_559) ;  /* 0x0000001000748947 */ /* 0x000fec0003800000 */
[----:B------:R-:W-:Y:S01]  /*01a0*/  MOV R4, RZ ;  /* 0x000000ff00047202 */ /* 0x000fe20000000f00 */
[----:B------:R-:W-:Y:S01]  /*01b0*/  ULDC.64 UR8, c[0x0][0x228] ;  /* 0x00008a0000087ab9 */ /* 0x000fe20000000a00 */
[----:B------:R-:W-:Y:S01]  /*01c0*/  ULDC UR7, c[0x0][0x230] ;  /* 0x00008c0000077ab9 */ /* 0x000fe20000000800 */
[----:B------:R-:W-:Y:S02]  /*01d0*/  ISETP.NE.AND P0, PT, R8, 0x2, PT ;  /* 0x000000020800780c */ /* 0x000fe40003f05270 */
[----:B------:R-:W-:-:S05]  /*01e0*/  IMAD.HI.U32 R6, R5, UR9, R4 ;  /* 0x0000000905067c27 */ /* 0x000fca000f8e0004 */
[----:B------:R-:W-:-:S04]  /*01f0*/  SHF.R.U32.HI R7, RZ, UR7, R6 ;  /* 0x00000007ff077c19 */ /* 0x000fc80008011606 */
[----:B------:R-:W-:-:S05]  /*0200*/  IADD3 R4, -R7, RZ, RZ ;  /* 0x000000ff07047210 */ /* 0x000fca0007ffe1ff */
[----:B------:R-:W-:Y:S01]  /*0210*/  IMAD R4, R4, UR8, R5 ;  /* 0x0000000804047c24 */ /* 0x000fe2000f8e0205 */
[----:B------:R-:W-:-:S03]  /*0220*/  ULDC.64 UR8, c[0x0][0x350] ;  /* 0x0000d40000087ab9 */ /* 0x000fc60000000a00 */
[C---:B------:R-:W-:Y:S02]  /*0230*/  IMAD R3, R4.reuse, UR8, R3 ;  /* 0x0000000804037c24 */ /* 0x040fe4000f8e0203 */
[----:B------:R-:W-:Y:S01]  /*0240*/  IMAD R2, R4, UR9, R2 ;  /* 0x0000000904027c24 */ /* 0x000fe2000f8e0202 */
[----:B------:R-:W-:Y:S06]  /*0250*/  @!P0 BRA `(.L_x_559) ;  /* 0x0000001000448947 */ /* 0x000fec0003800000 */
[----:B------:R-:W-:Y:S01]  /*0260*/  HFMA2.MMA R6, -RZ, RZ, 0, 0 ;  /* 0x00000000ff067435 */ /* 0x000fe200000001ff */
[----:B------:R-:W-:Y:S01]  /*0270*/  ULDC.64 UR8, c[0x0][0x238] ;  /* 0x00008e0000087ab9 */ /* 0x000fe20000000a00 */
[----:B------:R-:W-:Y:S01]  /*0280*/  ISETP.NE.AND P0, PT, R8, 0x3, PT ;  /* 0x000000030800780c */ /* 0x000fe20003f05270 */
[----:B------:R-:W-:-:S07]  /*0290*/  ULDC UR7, c[0x0][0x234] ;  /* 0x00008d0000077ab9 */ /* 0x000fce0000000800 */
[----:B------:R-:W-:-:S05]  /*02a0*/  IMAD.HI.U32 R4, R7, UR8, R6 ;  /* 0x0000000807047c27 */ /* 0x000fca000f8e0006 */
[----:B------:R-:W-:Y:S01]  /*02b0*/  SHF.R.U32.HI R5, RZ, UR9, R4 ;  /* 0x00000009ff057c19 */ /* 0x000fe20008011604 */
[----:B------:R-:W-:-:S03]  /*02c0*/  ULDC.64 UR8, c[0x0][0x358] ;  /* 0x0000d60000087ab9 */ /* 0x000fc60000000a00 */
[----:B------:R-:W-:-:S05]  /*02d0*/  IADD3 R6, -R5, RZ, RZ ;  /* 0x000000ff05067210 */ /* 0x000fca0007ffe1ff */
[----:B------:R-:W-:-:S04]  /*02e0*/  IMAD R6, R6, UR7, R7 ;  /* 0x0000000706067c24 */ /* 0x000fc8000f8e0207 */
[C---:B------:R-:W-:Y:S02]  /*02f0*/  IMAD R3, R6.reuse, UR8, R3 ;  /* 0x0000000806037c24 */ /* 0x040fe4000f8e0203 */
[----:B------:R-:W-:Y:S01]  /*0300*/  IMAD R2, R6, UR9, R2 ;  /* 0x0000000906027c24 */ /* 0x000fe2000f8e0202 */
[----:B------:R-:W-:Y:S06]  /*0310*/  @!P0 BRA `(.L_x_559) ;  /* 0x0000001000148947 */ /* 0x000fec0003800000 */
[----:B------:R-:W-:Y:S01]  /*0320*/  MOV R4, RZ ;  /* 0x000000ff00047202 */ /* 0x000fe20000000f00 */
[----:B------:R-:W-:Y:S01]  /*0330*/  ULDC.64 UR8, c[0x0][0x240] ;  /* 0x0000900000087ab9 */ /* 0x000fe20000000a00 */
[----:B------:R-:W-:Y:S01]  /*0340*/  ULDC UR7, c[0x0][0x248] ;  /* 0x0000920000077ab9 */ /* 0x000fe20000000800 */
[----:B------:R-:W-:Y:S02]  /*0350*/  ISETP.NE.AND P0, PT, R8, 0x4, PT ;  /* 0x000000040800780c */ /* 0x000fe40003f05270 */
[----:B------:R-:W-:-:S05]  /*0360*/  IMAD.HI.U32 R6, R5, UR9, R4 ;  /* 0x0000000905067c27 */ /* 0x000fca000f8e0004 */
[----:B------:R-:W-:-:S05]  /*0370*/  SHF.R.U32.HI R7, RZ, UR7, R6 ;  /* 0x00000007ff077c19 */ /* 0x000fca0008011606 */
[----:B------:R-:W-:-:S04]  /*0380*/  IMAD.MOV R4, RZ, RZ, -R7 ;  /* 0x000000ffff047224 */ /* 0x000fc800078e0a07 */
[----:B------:R-:W-:Y:S01]  /*0390*/  IMAD R4, R4, UR8, R5 ;  /* 0x0000000804047c24 */ /* 0x000fe2000f8e0205 */
[----:B------:R-:W-:-:S03]  /*03a0*/  ULDC.64 UR8, c[0x0][0x360] ;  /* 0x0000d80000087ab9 */ /* 0x000fc60000000a00 */
[C---:B------:R-:W-:Y:S02]  /*03b0*/  IMAD R3, R4.reuse, UR8, R3 ;  /* 0x0000000804037c24 */ /* 0x040fe4000f8e0203 */
[----:B------:R-:W-:Y:S01]  /*03c0*/  IMAD R2, R4, UR9, R2 ;  /* 0x0000000904027c24 */ /* 0x000fe2000f8e0202 */
[----:B------:R-:W-:Y:S06]  /*03d0*/  @!P0 BRA `(.L_x_559) ;  /* 0x0000000c00e48947 */ /* 0x000fec0003800000 */
[----:B------:R-:W-:Y:S01]  /*03e0*/  MOV R6, RZ ;  /* 0x000000ff00067202 */ /* 0x000fe20000000f00 */
[----:B------:R-:W-:Y:S01]  /*03f0*/  ULDC.64 UR8, c[0x0][0x250] ;  /* 0x0000940000087ab9 */ /* 0x000fe20000000a00 */
[----:B------:R-:W-:Y:S01]  /*0400*/  ISETP.NE.AND P0, PT, R8, 0x5, PT ;  /* 0x000000050800780c */ /* 0x000fe20003f05270 */
[----:B------:R-:W-:Y:S02]  /*0410*/  ULDC UR7, c[0x0][0x24c] ;  /* 0x0000930000077ab9 */ /* 0x000fe40000000800 */
        /* <DEDUP_REMOVED lines=8> */
[----:B------:R-:W-:Y:S01]  /*04a0*/  HFMA2.MMA R4, -RZ, RZ, 0, 0 ;  /* 0x00000000ff047435 */ /* 0x000fe200000001ff */
[----:B------:R-:W-:Y:S01]  /*04b0*/  ULDC.64 UR8, c[0x0][0x258] ;  /* 0x0000960000087ab9 */ /* 0x000fe20000000a00 */
[----:B------:R-:W-:Y:S01]  /*04c0*/  ULDC UR7, c[0x0][0x260] ;  /* 0x0000980000077ab9 */ /* 0x000fe20000000800 */
[----:B------:R-:W-:-:S07]  /*04d0*/  ISETP.NE.AND P0, PT, R8, 0x6, PT ;  /* 0x000000060800780c */ /* 0x000fce0003f05270 */
        /* <DEDUP_REMOVED lines=212> */
[----:B------:R-:W-:Y:S01]  /*1220*/  ISETP.NE.AND P0, PT, R8, 0x18, PT ;  /* 0x000000180800780c */ /* 0x000fe20003f05270 */
[----:B------:R-:W-:Y:S01]  /*1230*/  HFMA2.MMA R4, -RZ, RZ, 0, 0 ;  /* 0x00000000ff047435 */ /* 0x000fe200000001ff */
[----:B------:R-:W-:Y:S01]  /*1240*/  ULDC.64 UR8, c[0x0][0x330] ;  /* 0x0000cc0000087ab9 */ /* 0x000fe20000000a00 */
[----:B------:R-:W-:-:S08]  /*1250*/  ULDC UR7, c[0x0][0x338] ;  /* 0x0000ce0000077ab9 */ /* 0x000fd00000000800 */
[----:B------:R-:W-:Y:S02]  /*1260*/  IMAD.HI.U32 R8, R5, UR9, R4 ;  /* 0x0000000905087c27 */ /* 0x000fe4000f8e0004 */
[----:B------:R-:W0:Y:S03]  /*1270*/  @P0 LDC.64 R12, c[0x0][0x340] ;  /* 0x0000d000ff0c0b82 */ /* 0x000e260000000a00 */
[----:B------:R-:W-:Y:S01]  /*1280*/  SHF.R.U32.HI R9, RZ, UR7, R8 ;  /* 0x00000007ff097c19 */ /* 0x000fe20008011608 */
[----:B------:R-:W-:-:S03]  /*1290*/  @P0 IMAD.MOV.U32 R8, RZ, RZ, RZ ;  /* 0x000000ffff080224 */ /* 0x000fc600078e00ff */
[C---:B------:R-:W-:Y:S01]  /*12a0*/  IADD3 R11, -R9.reuse, RZ, RZ ;  /* 0x000000ff090b7210 */ /* 0x040fe20007ffe1ff */
[----:B------:R-:W1:Y:S08]  /*12b0*/  @P0 LDC R15, c[0x0][0x33c] ;  /* 0x0000cf00ff0f0b82 */ /* 0x000e700000000800 */
[----:B------:R-:W2:Y:S01]  /*12c0*/  @P0 LDC.64 R6, c[0x0][0x408] ;  /* 0x00010200ff060b82 */ /* 0x000ea20000000a00 */
[----:B0-----:R-:W-:-:S05]  /*12d0*/  @P0 IMAD.HI.U32 R4, R9, R12, R8 ;  /* 0x0000000c09040227 */ /* 0x001fca00078e0008 */
[----:B------:R-:W-:Y:S01]  /*12e0*/  @P0 SHF.R.U32.HI R8, RZ, R13, R4 ;  /* 0x0000000dff080219 */ /* 0x000fe20000011604 */
[----:B------:R-:W-:Y:S01]  /*12f0*/  IMAD R4, R11, UR8, R5 ;  /* 0x000000080b047c24 */ /* 0x000fe2000f8e0205 */
[----:B------:R-:W-:Y:S02]  /*1300*/  ULDC.64 UR8, c[0x0][0x400] ;  /* 0x0001000000087ab9 */ /* 0x000fe40000000a00 */
[----:B------:R-:W-:Y:S01]  /*1310*/  @P0 IADD3 R8, -R8, RZ, RZ ;  /* 0x000000ff08080210 */ /* 0x000fe20007ffe1ff */
[C---:B------:R-:W-:Y:S02]  /*1320*/  IMAD R3, R4.reuse, UR8, R3 ;  /* 0x0000000804037c24 */ /* 0x040fe4000f8e0203 */
[----:B------:R-:W-:Y:S02]  /*1330*/  IMAD R2, R4, UR9, R2 ;  /* 0x0000000904027c24 */ /* 0x000fe4000f8e0202 */
[----:B-1----:R-:W-:-:S04]  /*1340*/  @P0 IMAD R8, R8, R15, R9 ;  /* 0x0000000f08080224 */ /* 0x002fc800078e0209 */
[C---:B--2---:R-:W-:Y:S02]  /*1350*/  @P0 IMAD R3, R8.reuse, R6, R3 ;  /* 0x0000000608030224 */ /* 0x044fe400078e0203 */
[----:B------:R-:W-:-:S07]  /*1360*/  @P0 IMAD R2, R8, R7, R2 ;  /* 0x0000000708020224 */ /* 0x000fce00078e0202 */
.L_x_559:
[----:B------:R-:W-:Y:S02]  /*1370*/  ULDC.64 UR8, c[0x0][0x418] ;  /* 0x0001060000087ab9 */ /* 0x000fe40000000a00 */
[----:B------:R-:W-:-:S04]  /*1380*/  IADD3 R4, P0, R2, UR8, RZ ;  /* 0x0000000802047c10 */ /* 0x000fc8000ff1e0ff */
[----:B------:R-:W-:Y:S01]  /*1390*/  IADD3.X R5, RZ, UR9, RZ, P0, !PT ;  /* 0x00000009ff057c10 */ /* 0x000fe200087fe4ff */
[----:B------:R-:W-:-:S04]  /*13a0*/  ULDC.64 UR8, c[0x0][0x410] ;  /* 0x0001040000087ab9 */ /* 0x000fc80000000a00 */
[----:B------:R-:W2:Y:S01]  /*13b0*/  LDG.E.U8 R4, desc[UR4][R4.64] ;  /* 0x0000000404047981 */ /* 0x000ea2000c1e1100 */
[----:B------:R-:W-:Y:S02]  /*13c0*/  IADD3 R2, P1, R3, UR8, RZ ;  /* 0x0000000803027c10 */ /* 0x000fe4000ff3e0ff */
[----:B------:R-:W-:Y:S02]  /*13d0*/  IADD3 R0, R0, 0x80, RZ ;  /* 0x0000008000007810 */ /* 0x000fe40007ffe0ff */
[----:B------:R-:W-:Y:S02]  /*13e0*/  IADD3.X R3, RZ, UR9, RZ, P1, !PT ;  /* 0x00000009ff037c10 */ /* 0x000fe40008ffe4ff */
[----:B--2---:R-:W-:-:S04]  /*13f0*/  ISETP.NE.AND P0, PT, R4, RZ, PT ;  /* 0x000000ff0400720c */ /* 0x004fc80003f05270 */
[----:B------:R-:W-:-:S05]  /*1400*/  SEL R7, RZ, 0x1, !P0 ;  /* 0x00000001ff077807 */ /* 0x000fca0004000000 */
[----:B------:R0:W-:Y:S04]  /*1410*/  STG.E.U8 desc[UR4][R2.64], R7 ;  /* 0x0000000702007986 */ /* 0x0001e8000c101104 */
.L_x_558:
[----:B------:R-:W-:Y:S05]  /*1420*/  BSYNC B0 ;  /* 0x0000000000007941 */ /* 0x000fea0003800000 */
.L_x_557:
[----:B------:R-:W-:Y:S01]  /*1430*/  ISETP.GE.AND P0, PT, R0, UR6, PT ;  /* 0x0000000600007c0c */ /* 0x000fe2000bf06270 */
[----:B------:R-:W-:-:S12]  /*1440*/  BSSY B0, `(.L_x_560) ;  /* 0x0000276000007945 */ /* 0x000fd80003800000 */
[----:B------:R-:W-:Y:S05]  /*1450*/  @P0 BRA `(.L_x_561) ;  /* 0x0000002400d00947 */ /* 0x000fea0003800000 */
[----:B------:R-:W1:Y:S01]  /*1460*/  LDC R8, c[0x0][0x218] ;  /* 0x00008600ff087b82 */ /* 0x000e620000000800 */
[----:B0-----:R-:W-:Y:S02]  /*1470*/  CS2R R2, SRZ ;  /* 0x0000000000027805 */ /* 0x001fe4000001ff00 */
[----:B-1----:R-:W-:-:S13]  /*1480*/  ISETP.NE.AND P0, PT, R8, RZ, PT ;  /* 0x000000ff0800720c */ /* 0x002fda0003f05270 */
[----:B------:R-:W-:Y:S05]  /*1490*/  @!P0 BRA `(.L_x_562) ;  /* 0x0000001000a88947 */ /* 0x000fea0003800000 */
[----:B------:R-:W-:Y:S01]  /*14a0*/  MOV R2, RZ ;  /* 0x000000ff00027202 */ /* 0x000fe20000000f00 */
[----:B------:R-:W-:Y:S01]  /*14b0*/  ULDC.64 UR8, c[0x0][0x220] ;  /* 0x0000880000087ab9 */ /* 0x000fe20000000a00 */
[----:B------:R-:W-:Y:S01]  /*14c0*/  MOV R3, R0 ;  /* 0x0000000000037202 */ /* 0x000fe20000000f00 */
[----:B------:R-:W-:Y:S01]  /*14d0*/  ULDC UR7, c[0x0][0x21c] ;  /* 0x0000870000077ab9 */ /* 0x000fe20000000800 */
[----:B------:R-:W-:Y:S01]  /*14e0*/  ISETP.NE.AND P0, PT, R8, 0x1, PT ;  /* 0x000000010800780c */ /* 0x000fe20003f05270 */
        /* <DEDUP_REMOVED lines=8> */
[----:B------:R-:W-:Y:S01]  /*1570*/  HFMA2.MMA R4, -RZ, RZ, 0, 0 ;  /* 0x00000000ff047435 */ /* 0x000fe200000001ff */
[----:B------:R-:W-:Y:S01]  /*1580*/  ULDC.64 UR8, c[0x0][0x228] ;  /* 0x00008a0000087ab9 */ /* 0x000fe20000000a00 */
[----:B------:R-:W-:Y:S01]  /*1590*/  ULDC UR7, c[0x0][0x230] ;  /* 0x00008c0000077ab9 */ /* 0x000fe20000000800 */
[----:B------:R-:W-:-:S07]  /*15a0*/  ISETP.NE.AND P0, PT, R8, 0x2, PT ;  /* 0x000000020800780c */ /* 0x000fce0003f05270 */
        /* <DEDUP_REMOVED lines=261> */
[----:B------:R-:W-:Y:S01]  /*2600*/  ULDC.64 UR8, c[0x0][0x330] ;  /* 0x0000cc0000087ab9 */ /* 0x000fe20000000a00 */
[----:B------:R-:W-:Y:S01]  /*2610*/  MOV R4, RZ ;  /* 0x000000ff00047202 */ /* 0x000fe20000000f00 */
[----:B------:R-:W-:-:S04]  /*2620*/  ULDC UR7, c[0x0][0x338] ;  /* 0x0000ce0000077ab9 */ /* 0x000fc80000000800 */
[----:B------:R-:W-:-:S05]  /*2630*/  IMAD.HI.U32 R8, R5, UR9, R4 ;  /* 0x0000000905087c27 */ /* 0x000fca000f8e0004 */
[----:B------:R-:W-:Y:S01]  /*2640*/  SHF.R.U32.HI R9, RZ, UR7, R8 ;  /* 0x00000007ff097c19 */ /* 0x000fe20008011608 */
[----:B------:R-:W0:Y:S01]  /*2650*/  @P0 LDC.64 R12, c[0x0][0x340] ;  /* 0x0000d000ff0c0b82 */ /* 0x000e220000000a00 */
[----:B------:R-:W-:Y:S02]  /*2660*/  @P0 MOV R8, RZ ;  /* 0x000000ff00080202 */ /* 0x000fe40000000f00 */
[----:B------:R-:W-:-:S05]  /*2670*/  IADD3 R11, -R9, RZ, RZ ;  /* 0x000000ff090b7210 */ /* 0x000fca0007ffe1ff */
        /* <DEDUP_REMOVED lines=12> */
.L_x_562:
        /* <DEDUP_REMOVED lines=9> */
[----:B------:R-:W-:Y:S02]  /*27d0*/  SEL R7, RZ, 0x1, !P0 ;  /* 0x00000001ff077807 */ /* 0x000fe40004000000 */
[----:B------:R-:W-:-:S03]  /*27e0*/  ISETP.GE.AND P0, PT, R0, UR6, PT ;  /* 0x0000000600007c0c */ /* 0x000fc6000bf06270 */
[----:B------:R1:W-:Y:S10]  /*27f0*/  STG.E.U8 desc[UR4][R2.64], R7 ;  /* 0x0000000702007986 */ /* 0x0003f4000c101104 */
[----:B------:R-:W-:Y:S05]  /*2800*/  @P0 BRA `(.L_x_561) ;  /* 0x0000001000e40947 */ /* 0x000fea0003800000 */
[----:B------:R-:W0:Y:S01]  /*2810*/  LDC R8, c[0x0][0x218] ;  /* 0x00008600ff087b82 */ /* 0x000e220000000800 */
[----:B-1----:R-:W-:Y:S02]  /*2820*/  CS2R R2, SRZ ;  /* 0x0000000000027805 */ /* 0x002fe4000001ff00 */
[----:B0-----:R-:W-:-:S13]  /*2830*/  ISETP.NE.AND P0, PT, R8, RZ, PT ;  /* 0x000000ff0800720c */ /* 0x001fda0003f05270 */
[----:B------:R-:W-:Y:S05]  /*2840*/  @!P0 BRA `(.L_x_563) ;  /* 0x0000001000a88947 */ /* 0x000fea0003800000 */
[----:B------:R-:W-:Y:S01]  /*2850*/  MOV R3, R0 ;  /* 0x0000000000037202 */ /* 0x000fe20000000f00 */
[----:B------:R-:W-:Y:S01]  /*2860*/  IMAD.MOV.U32 R2, RZ, RZ, RZ ;  /* 0x000000ffff027224 */ /* 0x000fe200078e00ff */
[----:B------:R-:W-:Y:S01]  /*2870*/  ULDC.64 UR8, c[0x0][0x220] ;  /* 0x0000880000087ab9 */ /* 0x000fe20000000a00 */
[----:B------:R-:W-:Y:S01]  /*2880*/  ISETP.NE.AND P0, PT, R8, 0x1, PT ;  /* 0x000000010800780c */ /* 0x000fe20003f05270 */
[----:B------:R-:W-:Y:S01]  /*2890*/  ULDC UR7, c[0x0][0x21c] ;  /* 0x0000870000077ab9 */ /* 0x000fe20000000800 */
        /* <DEDUP_REMOVED lines=293> */
.L_x_563:
[----:B------:R-:W-:Y:S02]  /*3af0*/  ULDC.64 UR8, c[0x0][0x418] ;  /* 0x0001060000087ab9 */ /* 0x000fe40000000a00 */
[----:B------:R-:W-:-:S04]  /*3b00*/  IADD3 R4, P0, R2, UR8, RZ ;  /* 0x0000000802047c10 */ /* 0x000fc8000ff1e0ff */
[----:B------:R-:W-:Y:S01]  /*3b10*/  IADD3.X R5, RZ, UR9, RZ, P0, !PT ;  /* 0x00000009ff057c10 */ /* 0x000fe200087fe4ff */
[----:B------:R-:W-:-:S04]  /*3b20*/  ULDC.64 UR8, c[0x0][0x410] ;  /* 0x0001040000087ab9 */ /* 0x000fc80000000a00 */
[----:B------:R-:W2:Y:S01]  /*3b30*/  LDG.E.U8 R4, desc[UR4][R4.64] ;  /* 0x0000000404047981 */ /* 0x000ea2000c1e1100 */
[----:B------:R-:W-:Y:S02]  /*3b40*/  IADD3 R2, P1, R3, UR8, RZ ;  /* 0x0000000803027c10 */ /* 0x000fe4000ff3e0ff */
[----:B------:R-:W-:-:S03]  /*3b50*/  IADD3 R0, R0, 0x80, RZ ;  /* 0x0000008000007810 */ /* 0x000fc60007ffe0ff */
[----:B------:R-:W-:Y:S01]  /*3b60*/  IMAD.X R3, RZ, RZ, UR9, P1 ;  /* 0x00000009ff037e24 */ /* 0x000fe200088e06ff */
[----:B--2---:R-:W-:-:S04]  /*3b70*/  ISETP.NE.AND P0, PT, R4, RZ, PT ;  /* 0x000000ff0400720c */ /* 0x004fc80003f05270 */
[----:B------:R-:W-:-:S05]  /*3b80*/  SEL R7, RZ, 0x1, !P0 ;  /* 0x00000001ff077807 */ /* 0x000fca0004000000 */
[----:B------:R2:W-:Y:S04]  /*3b90*/  STG.E.U8 desc[UR4][R2.64], R7 ;  /* 0x0000000702007986 */ /* 0x0005e8000c101104 */
.L_x_561:
[----:B------:R-:W-:Y:S05]  /*3ba0*/  BSYNC B0 ;  /* 0x0000000000007941 */ /* 0x000fea0003800000 */
.L_x_560:
[----:B------:R-:W-:-:S13]  /*3bb0*/  ISETP.GE.AND P0, PT, R0, UR6, PT ;  /* 0x0000000600007c0c */ /* 0x000fda000bf06270 */
[----:B------:R-:W-:Y:S05]  /*3bc0*/  @P0 EXIT ;  /* 0x000000000000094d */ /* 0x000fea0003800000 */
[----:B------:R-:W3:Y:S01]  /*3bd0*/  LDC R8, c[0x0][0x218] ;  /* 0x00008600ff087b82 */ /* 0x000ee20000000800 */
[----:B012---:R-:W-:Y:S02]  /*3be0*/  CS2R R2, SRZ ;  /* 0x0000000000027805 */ /* 0x007fe4000001ff00 */
[----:B---3--:R-:W-:-:S13]  /*3bf0*/  ISETP.NE.AND P0, PT, R8, RZ, PT ;  /* 0x000000ff0800720c */ /* 0x008fda0003f05270 */
[----:B------:R-:W-:Y:S05]  /*3c00*/  @!P0 BRA `(.L_x_564) ;  /* 0x0000001000a88947 */ /* 0x000fea0003800000 */
[----:B------:R-:W-:Y:S01]  /*3c10*/  MOV R2, RZ ;  /* 0x000000ff00027202 */ /* 0x000fe20000000f00 */
[----:B------:R-:W-:Y:S01]  /*3c20*/  ULDC.64 UR6, c[0x0][0x220] ;  /* 0x0000880000067ab9 */ /* 0x000fe20000000a00 */
[----:B------:R-:W-:Y:S02]  /*3c30*/  MOV R3, R0 ;  /* 0x0000000000037202 */ /* 0x000fe40000000f00 */
[----:B------:R-:W-:Y:S01]  /*3c40*/  ISETP.NE.AND P0, PT, R8, 0x1, PT ;  /* 0x000000010800780c */ /* 0x000fe20003f05270 */
[----:B------:R-:W-:Y:S01]  /*3c50*/  IMAD.HI.U32 R4, R0, UR6, R2 ;  /* 0x0000000600047c27 */ /* 0x000fe2000f8e0002 */
[----:B------:R-:W-:-:S04]  /*3c60*/  ULDC UR6, c[0x0][0x21c] ;  /* 0x0000870000067ab9 */ /* 0x000fc80000000800 */
[----:B------:R-:W-:-:S04]  /*3c70*/  SHF.R.U32.HI R5, RZ, UR7, R4 ;  /* 0x00000007ff057c19 */ /* 0x000fc80008011604 */
[----:B------:R-:W-:-:S05]  /*3c80*/  IADD3 R3, -R5, RZ, RZ ;  /* 0x000000ff05037210 */ /* 0x000fca0007ffe1ff */
[----:B------:R-:W-:Y:S01]  /*3c90*/  IMAD R0, R3, UR6, R0 ;  /* 0x0000000603007c24 */ /* 0x000fe2000f8e0200 */
[----:B------:R-:W-:-:S03]  /*3ca0*/  ULDC.64 UR6, c[0x0][0x348] ;  /* 0x0000d20000067ab9 */ /* 0x000fc60000000a00 */
        /* <DEDUP_REMOVED lines=17> */
[----:B------:R-:W-:-:S03]  /*3dc0*/  ISETP.NE.AND P0, PT, R8, 0x3, PT ;  /* 0x000000030800780c */ /* 0x000fc60003f05270 */
[----:B------:R-:W-:Y:S01]  /*3dd0*/  IMAD.HI.U32 R4, R7, UR6, R6 ;  /* 0x0000000607047c27 */ /* 0x000fe2000f8e0006 */
[----:B------:R-:W-:-:S04]  /*3de0*/  ULDC UR6, c[0x0][0x234] ;  /* 0x00008d0000067ab9 */ /* 0x000fc80000000800 */
        /* <DEDUP_REMOVED lines=69> */
[----:B------:R-:W-:-:S08]  /*4240*/  ISETP.NE.AND P0, PT, R8, 0x9, PT ;  /* 0x000000090800780c */ /* 0x000fd00003f05270 */
        /* <DEDUP_REMOVED lines=184> */
[----:B------:R-:W-:Y:S01]  /*4dd0*/  ULDC.64 UR6, c[0x0][0x400] ;  /* 0x0001000000067ab9 */ /* 0x000fe20000000a00 */
[----:B------:R-:W-:Y:S02]  /*4de0*/  @P0 MOV R6, RZ ;  /* 0x000000ff00060202 */ /* 0x000fe40000000f00 */
[----:B------:R-:W-:Y:S01]  /*4df0*/  IADD3 R4, -R7, RZ, RZ ;  /* 0x000000ff07047210 */ /* 0x000fe20007ffe1ff */
[----:B------:R-:W1:Y:S04]  /*4e00*/  @P0 LDC R11, c[0x0][0x33c] ;  /* 0x0000cf00ff0b0b82 */ /* 0x000e680000000800 */
[----:B------:R-:W-:-:S04]  /*4e10*/  IMAD R4, R4, UR8, R5 ;  /* 0x0000000804047c24 */ /* 0x000fc8000f8e0205 */
[----:B------:R-:W2:Y:S01]  /*4e20*/  @P0 LDC.64 R12, c[0x0][0x408] ;  /* 0x00010200ff0c0b82 */ /* 0x000ea20000000a00 */
[C---:B------:R-:W-:Y:S02]  /*4e30*/  IMAD R3, R4.reuse, UR6, R3 ;  /* 0x0000000604037c24 */ /* 0x040fe4000f8e0203 */
[----:B------:R-:W-:Y:S02]  /*4e40*/  IMAD R2, R4, UR7, R2 ;  /* 0x0000000704027c24 */ /* 0x000fe4000f8e0202 */
[----:B0-----:R-:W-:-:S05]  /*4e50*/  @P0 IMAD.HI.U32 R0, R7, R8, R6 ;  /* 0x0000000807000227 */ /* 0x001fca00078e0006 */
[----:B------:R-:W-:-:S04]  /*4e60*/  @P0 SHF.R.U32.HI R0, RZ, R9, R0 ;  /* 0x00000009ff000219 */ /* 0x000fc80000011600 */
[----:B------:R-:W-:-:S05]  /*4e70*/  @P0 IADD3 R6, -R0, RZ, RZ ;  /* 0x000000ff00060210 */ /* 0x000fca0007ffe1ff */
[----:B-1----:R-:W-:-:S04]  /*4e80*/  @P0 IMAD R6, R11, R6, R7 ;  /* 0x000000060b060224 */ /* 0x002fc800078e0207 */
[C---:B--2---:R-:W-:Y:S02]  /*4e90*/  @P0 IMAD R3, R6.reuse, R12, R3 ;  /* 0x0000000c06030224 */ /* 0x044fe400078e0203 */
[----:B------:R-:W-:-:S07]  /*4ea0*/  @P0 IMAD R2, R6, R13, R2 ;  /* 0x0000000d06020224 */ /* 0x000fce00078e0202 */
.L_x_564:
[----:B------:R-:W-:Y:S02]  /*4eb0*/  ULDC.64 UR6, c[0x0][0x418] ;  /* 0x0001060000067ab9 */ /* 0x000fe40000000a00 */
[----:B------:R-:W-:-:S04]  /*4ec0*/  IADD3 R4, P0, R2, UR6, RZ ;  /* 0x0000000602047c10 */ /* 0x000fc8000ff1e0ff */
[----:B------:R-:W-:Y:S01]  /*4ed0*/  IADD3.X R5, RZ, UR7, RZ, P0, !PT ;  /* 0x00000007ff057c10 */ /* 0x000fe200087fe4ff */
[----:B------:R-:W-:-:S04]  /*4ee0*/  ULDC.64 UR6, c[0x0][0x410] ;  /* 0x0001040000067ab9 */ /* 0x000fc80000000a00 */
[----:B------:R-:W2:Y:S01]  /*4ef0*/  LDG.E.U8 R4, desc[UR4][R4.64] ;  /* 0x0000000404047981 */ /* 0x000ea2000c1e1100 */
[----:B------:R-:W-:-:S04]  /*4f00*/  IADD3 R2, P1, R3, UR6, RZ ;  /* 0x0000000603027c10 */ /* 0x000fc8000ff3e0ff */
[----:B------:R-:W-:Y:S02]  /*4f10*/  IADD3.X R3, RZ, UR7, RZ, P1, !PT ;  /* 0x00000007ff037c10 */ /* 0x000fe40008ffe4ff */
[----:B--2---:R-:W-:-:S04]  /*4f20*/  ISETP.NE.AND P0, PT, R4, RZ, PT ;  /* 0x000000ff0400720c */ /* 0x004fc80003f05270 */
[----:B------:R-:W-:-:S05]  /*4f30*/  SEL R7, RZ, 0x1, !P0 ;  /* 0x00000001ff077807 */ /* 0x000fca0004000000 */
[----:B------:R-:W-:Y:S01]  /*4f40*/  STG.E.U8 desc[UR4][R2.64], R7 ;  /* 0x0000000702007986 */ /* 0x000fe2000c101104 */
[----:B------:R-:W-:Y:S05]  /*4f50*/  EXIT ;  /* 0x000000000000794d */ /* 0x000fea0003800000 */
.L_x_565:
        /* <DEDUP_REMOVED lines=10> */
.L_x_5904:


//--------------------- .text._ZN2at6native27unrolled_elementwise_kernelINS0_10AbsFunctorIbEESt5arrayIPcLm2EELi4E23TrivialOffsetCalculatorILi1EjES8_NS0_6memory15LoadWithoutCastENS9_16StoreWithoutCastEEEviT_T0_T2_T3_T4_T5_ --------------------------
	.section	.text._ZN2at6native27unrolled_elementwise_kernelINS0_10AbsFunctorIbEESt5arrayIPcLm2EELi4E23TrivialOffsetCalculatorILi1EjES8_NS0_6memory15LoadWithoutCastENS9_16StoreWithoutCastEEEviT_T0_T2_T3_T4_T5_,"ax",@progbits
	.align	128
        .global         _ZN2at6native27unrolled_elementwise_kernelINS0_10AbsFunctorIbEESt5arrayIPcLm2EELi4E23TrivialOffsetCalculatorILi1EjES8_NS0_6memory15LoadWithoutCastENS9_16StoreWithoutCastEEEviT_T0_T2_T3_T4_T5_
        .type           _ZN2at6native27unrolled_elementwise_kernelINS0_10AbsFunctorIbEESt5arrayIPcLm2EELi4E23TrivialOffsetCalculatorILi1EjES8_NS0_6memory15LoadWithoutCastENS9_16StoreWithoutCastEEEviT_T0_T2_T3_T4_T5_,@function
        .size           _ZN2at6native27unrolled_elementwise_kernelINS0_10AbsFunctorIbEESt5arrayIPcLm2EELi4E23TrivialOffsetCalculatorILi1EjES8_NS0_6memory15LoadWithoutCastENS9_16StoreWithoutCastEEEviT_T0_T2_T3_T4_T5_,(.L_x_5905 - _ZN2at6native27unrolled_elementwise_kernelINS0_10AbsFunctorIbEESt5arrayIPcLm2EELi4E23TrivialOffsetCalculatorILi1EjES8_NS0_6memory15LoadWithoutCastENS9_16StoreWithoutCastEEEviT_T0_T2_T3_T4_T5_)
        .other          _ZN2at6native27unrolled_elementwise_kernelINS0_10AbsFunctorIbEESt5arrayIPcLm2EELi4E23TrivialOffsetCalculatorILi1EjES8_NS0_6memory15LoadWithoutCastENS9_16StoreWithoutCastEEEviT_T0_T2_T3_T4_T5_,@"STO_CUDA_ENTRY STV_DEFAULT"
_ZN2at6native27unrolled_elementwise_kernelINS0_10AbsFunctorIbEESt5arrayIPcLm2EELi4E23TrivialOffsetCalculatorILi1EjES8_NS0_6memory15LoadWithoutCastENS9_16StoreWithoutCastEEEviT_T0_T2_T3_T4_T5_:
.text._ZN2at6native27unrolled_elementwise_kernelINS0_10AbsFunctorIbEESt5arrayIPcLm2EELi4E23TrivialOffsetCalculatorILi1EjES8_NS0_6memory15LoadWithoutCastENS9_16StoreWithoutCastEEEviT_T0_T2_T3_T4_T5_:
[----:B------:R-:W-:Y:S01]  /*0000*/  LDC R1, c[0x0][0x28] ;  /* 0x00000a00ff017b82 */ /* 0x000fe20000000800 */
[----:B------:R-:W0:Y:S07]  /*0010*/  S2R R0, SR_CTAID.X ;  /* 0x0000000000007919 */ /* 0x000e2e0000002500 */
[----:B------:R-:W0:Y:S01]  /*0020*/  LDC R5, c[0x0][0x210] ;  /* 0x00008400ff057b82 */ /* 0x000e220000000800 */
[----:B------:R-:W-:Y:S01]  /*0030*/  ULDC.64 UR4, c[0x0][0x208] ;  /* 0x0000820000047ab9 */ /* 0x000fe20000000a00 */
[----:B------:R-:W1:Y:S01]  /*0040*/  S2R R3, SR_TID.X ;  /* 0x0000000000037919 */ /* 0x000e620000002100 */
[----:B0-----:R-:W-:-:S02]  /*0050*/  IMAD R2, R0, -0x200, R5 ;  /* 0xfffffe0000027824 */ /* 0x001fc400078e0205 */
[----:B-1----:R-:W-:-:S03]  /*0060*/  IMAD.MOV.U32 R9, RZ, RZ, R3 ;  /* 0x000000ffff097224 */ /* 0x002fc600078e0003 */
[----:B------:R-:W-:-:S13]  /*0070*/  ISETP.GE.AND P3, PT, R3, R2, PT ;  /* 0x000000020300720c */ /* 0x000fda0003f66270 */
[----:B------:R-:W-:Y:S01]  /*0080*/  @!P3 VIADD R9, R3, 0x80 ;  /* 0x000000800309b836 */ /* 0x000fe20000000000 */
[----:B------:R-:W0:Y:S01]  /*0090*/  @!P3 LDC.64 R10, c[0x0][0x220] ;  /* 0x00008800ff0abb82 */ /* 0x000e220000000a00 */
[----:B------:R-:W-:-:S03]  /*00a0*/  @!P3 IMAD R5, R0, 0x200, R3 ;  /* 0x000002000005b824 */ /* 0x000fc600078e0203 */
[----:B------:R-:W-:-:S13]  /*00b0*/  ISETP.GE.AND P2, PT, R9, R2, PT ;  /* 0x000000020900720c */ /* 0x000fda0003f46270 */
[----:B------:R-:W-:Y:S01]  /*00c0*/  @!P2 IMAD R7, R0, 0x200, R9 ;  /* 0x000002000007a824 */ /* 0x000fe200078e0209 */
[----:B------:R-:W1:Y:S01]  /*00d0*/  @!P2 LDC.64 R12, c[0x0][0x220] ;  /* 0x00008800ff0cab82 */ /* 0x000e620000000a00 */
[----:B------:R-:W-:-:S05]  /*00e0*/  @!P2 VIADD R9, R9, 0x80 ;  /* 0x000000800909a836 */ /* 0x000fca0000000000 */
[----:B------:R-:W-:Y:S02]  /*00f0*/  ISETP.GE.AND P1, PT, R9, R2, PT ;  /* 0x000000020900720c */ /* 0x000fe40003f26270 */
[----:B0-----:R-:W-:-:S05]  /*0100*/  @!P3 IADD3 R4, P4, R5, R10, RZ ;  /* 0x0000000a0504b210 */ /* 0x001fca0007f9e0ff */
[----:B------:R-:W-:-:S05]  /*0110*/  @!P3 IMAD.X R5, RZ, RZ, R11, P4 ;  /* 0x000000ffff05b224 */ /* 0x000fca00020e060b */
[----:B------:R-:W2:Y:S01]  /*0120*/  @!P3 LDG.E.U8 R4, desc[UR4][R4.64] ;  /* 0x000000040404b981 */ /* 0x000ea2000c1e1100 */
[----:B------:R-:W0:Y:S01]  /*0130*/  @!P1 LDC.64 R16, c[0x0][0x220] ;  /* 0x00008800ff109b82 */ /* 0x000e220000000a00 */
[----:B------:R-:W-:Y:S02]  /*0140*/  @!P1 IMAD R15, R0, 0x200, R9 ;  /* 0x00000200000f9824 */ /* 0x000fe400078e0209 */
[----:B------:R-:W-:Y:S01]  /*0150*/  @!P1 VIADD R9, R9, 0x80 ;  /* 0x0000008009099836 */ /* 0x000fe20000000000 */
[----:B-1----:R-:W-:-:S04]  /*0160*/  @!P2 IADD3 R6, P5, R7, R12, RZ ;  /* 0x0000000c0706a210 */ /* 0x002fc80007fbe0ff */
[----:B------:R-:W-:Y:S01]  /*0170*/  ISETP.GE.AND P0, PT, R9, R2, PT ;  /* 0x000000020900720c */ /* 0x000fe20003f06270 */
[----:B------:R-:W-:-:S05]  /*0180*/  @!P2 IMAD.X R7, RZ, RZ, R13, P5 ;  /* 0x000000ffff07a224 */ /* 0x000fca00028e060d */
[----:B------:R-:W3:Y:S07]  /*0190*/  @!P2 LDG.E.U8 R6, desc[UR4][R6.64] ;  /* 0x000000040606a981 */ /* 0x000eee000c1e1100 */
[----:B------:R-:W1:Y:S01]  /*01a0*/  @!P0 LDC.64 R12, c[0x0][0x220] ;  /* 0x00008800ff0c8b82 */ /* 0x000e620000000a00 */
[----:B0-----:R-:W-:-:S05]  /*01b0*/  @!P1 IADD3 R10, P6, R15, R16, RZ ;  /* 0x000000100f0a9210 */ /* 0x001fca0007fde0ff */
[----:B------:R-:W-:Y:S02]  /*01c0*/  @!P1 IMAD.X R11, RZ, RZ, R17, P6 ;  /* 0x000000ffff0b9224 */ /* 0x000fe400030e0611 */
[----:B------:R-:W0:Y:S03]  /*01d0*/  @!P3 LDC.64 R16, c[0x0][0x218] ;  /* 0x00008600ff10bb82 */ /* 0x000e260000000a00 */
[----:B------:R-:W4:Y:S01]  /*01e0*/  @!P1 LDG.E.U8 R10, desc[UR4][R10.64] ;  /* 0x000000040a0a9981 */ /* 0x000f22000c1e1100 */
[C---:B------:R-:W-:Y:S02]  /*01f0*/  @!P0 IMAD R9, R0.reuse, 0x200, R9 ;  /* 0x0000020000098824 */ /* 0x040fe400078e0209 */
[----:B------:R-:W-:-:S03]  /*0200*/  @!P3 IMAD R15, R0, 0x200, R3 ;  /* 0x00000200000fb824 */ /* 0x000fc600078e0203 */
[----:B-1----:R-:W-:-:S05]  /*0210*/  @!P0 IADD3 R8, P4, R9, R12, RZ ;  /* 0x0000000c09088210 */ /* 0x002fca0007f9e0ff */
[--C-:B------:R-:W-:Y:S01]  /*0220*/  @!P0 IMAD.X R9, RZ, RZ, R13.reuse, P4 ;  /* 0x000000ffff098224 */ /* 0x100fe200020e060d */
[----:B------:R-:W-:Y:S01]  /*0230*/  PRMT R13, RZ, 0x7610, R13 ;  /* 0x00007610ff0d7816 */ /* 0x000fe2000000000d */
[----:B------:R-:W-:-:S03]  /*0240*/  @!P3 VIADD R3, R3, 0x80 ;  /* 0x000000800303b836 */ /* 0x000fc60000000000 */
[----:B------:R1:W5:Y:S01]  /*0250*/  @!P0 LDG.E.U8 R12, desc[UR4][R8.64] ;  /* 0x00000004080c8981 */ /* 0x000362000c1e1100 */
[----:B------:R-:W-:Y:S01]  /*0260*/  BSSY B0, `(.L_x_566) ;  /* 0x000001c000007945 */ /* 0x000fe20003800000 */
[----:B-1----:R-:W-:Y:S02]  /*0270*/  PRMT R8, RZ, 0x7610, R8 ;  /* 0x00007610ff087816 */ /* 0x002fe40000000008 */
[----:B------:R-:W-:Y:S02]  /*0280*/  PRMT R9, RZ, 0x7610, R9 ;  /* 0x00007610ff097816 */ /* 0x000fe40000000009 */
[----:B--2---:R-:W-:Y:S02]  /*0290*/  @!P3 ISETP.NE.AND P6, PT, R4, RZ, PT ;  /* 0x000000ff0400b20c */ /* 0x004fe40003fc5270 */
[----:B0-----:R-:W-:Y:S02]  /*02a0*/  @!P3 IADD3 R4, P5, R15, R16, RZ ;  /* 0x000000100f04b210 */ /* 0x001fe40007fbe0ff */
[----:B------:R-:W-:-:S03]  /*02b0*/  @!P3 SEL R13, RZ, 0x1, !P6 ;  /* 0x00000001ff0db807 */ /* 0x000fc60007000000 */
[----:B------:R-:W-:-:S05]  /*02c0*/  @!P3 IMAD.X R5, RZ, RZ, R17, P5 ;  /* 0x000000ffff05b224 */ /* 0x000fca00028e0611 */
[----:B------:R0:W-:Y:S01]  /*02d0*/  @!P3 STG.E.U8 desc[UR4][R4.64], R13 ;  /* 0x0000000d0400b986 */ /* 0x0001e2000c101104 */
[----:B---3--:R-:W-:-:S04]  /*02e0*/  @!P2 ISETP.NE.AND P4, PT, R6, RZ, PT ;  /* 0x000000ff0600a20c */ /* 0x008fc80003f85270 */
[----:B------:R-:W-:Y:S02]  /*02f0*/  @!P2 SEL R6, RZ, 0x1, !P4 ;  /* 0x00000001ff06a807 */ /* 0x000fe40006000000 */
[----:B------:R-:W-:Y:S02]  /*0300*/  ISETP.GE.AND P4, PT, R3, R2, PT ;  /* 0x000000020300720c */ /* 0x000fe40003f86270 */
[----:B------:R-:W-:Y:S02]  /*0310*/  @!P2 PRMT R8, R6, 0x7610, R8 ;  /* 0x000076100608a816 */ /* 0x000fe40000000008 */
[----:B----4-:R-:W-:-:S04]  /*0320*/  @!P1 ISETP.NE.AND P6, PT, R10, RZ, PT ;  /* 0x000000ff0a00920c */ /* 0x010fc80003fc5270 */
[----:B------:R-:W-:-:S04]  /*0330*/  @!P1 SEL R7, RZ, 0x1, !P6 ;  /* 0x00000001ff079807 */ /* 0x000fc80007000000 */
[----:B------:R-:W-:Y:S01]  /*0340*/  @!P1 PRMT R9, R7, 0x7610, R9 ;  /* 0x0000761007099816 */ /* 0x000fe20000000009 */
[----:B0-----:R-:W-:Y:S06]  /*0350*/  @P4 BRA `(.L_x_567) ;  /* 0x0000000000304947 */ /* 0x001fec0003800000 */
[----:B------:R-:W-:Y:S01]  /*0360*/  IMAD R4, R0, 0x200, R3 ;  /* 0x0000020000047824 */ /* 0x000fe200078e0203 */
[----:B------:R-:W-:Y:S01]  /*0370*/  ULDC.64 UR6, c[0x0][0x218] ;  /* 0x0000860000067ab9 */ /* 0x000fe20000000a00 */
[----:B------:R-:W-:-:S03]  /*0380*/  VIADD R3, R3, 0x80 ;  /* 0x0000008003037836 */ /* 0x000fc60000000000 */
[----:B------:R-:W-:Y:S02]  /*0390*/  IADD3 R4, P1, R4, UR6, RZ ;  /* 0x0000000604047c10 */ /* 0x000fe4000ff3e0ff */
[----:B------:R-:W-:-:S03]  /*03a0*/  ISETP.GE.AND P2, PT, R3, R2, PT ;  /* 0x000000020300720c */ /* 0x000fc60003f46270 */
[----:B------:R-:W-:-:S05]  /*03b0*/  IMAD.X R5, RZ, RZ, UR7, P1 ;  /* 0x00000007ff057e24 */ /* 0x000fca00088e06ff */
[----:B------:R0:W-:Y:S05]  /*03c0*/  STG.E.U8 desc[UR4][R4.64], R8 ;  /* 0x0000000804007986 */ /* 0x0001ea000c101104 */
[----:B------:R-:W-:Y:S02]  /*03d0*/  @!P2 IMAD R6, R0, 0x200, R3 ;  /* 0x000002000006a824 */ /* 0x000fe400078e0203 */
[----:B------:R-:W-:-:S03]  /*03e0*/  @!P2 VIADD R3, R3, 0x80 ;  /* 0x000000800303a836 */ /* 0x000fc60000000000 */
[----:B------:R-:W-:-:S05]  /*03f0*/  @!P2 IADD3 R6, P3, R6, UR6, RZ ;  /* 0x000000060606ac10 */ /* 0x000fca000ff7e0ff */
[----:B------:R-:W-:-:S05]  /*0400*/  @!P2 IMAD.X R7, RZ, RZ, UR7, P3 ;  /* 0x00000007ff07ae24 */ /* 0x000fca00098e06ff */
[----:B------:R0:W-:Y:S03]  /*0410*/  @!P2 STG.E.U8 desc[UR4][R6.64], R9 ;  /* 0x000000090600a986 */ /* 0x0001e6000c101104 */
.L_x_567:
[----:B------:R-:W-:Y:S05]  /*0420*/  BSYNC B0 ;  /* 0x0000000000007941 */ /* 0x000fea0003800000 */
.L_x_566:
[----:B------:R-:W-:-:S13]  /*0430*/  ISETP.GE.AND P1, PT, R3, R2, PT ;  /* 0x000000020300720c */ /* 0x000fda0003f26270 */
[----:B------:R-:W-:Y:S05]  /*0440*/  @P1 EXIT ;  /* 0x000000000000194d */ /* 0x000fea0003800000 */
[----:B------:R-:W-:Y:S01]  /*0450*/  IMAD R3, R0, 0x200, R3 ;  /* 0x0000020000037824 */ /* 0x000fe200078e0203 */
[----:B-----5:R-:W-:Y:S01]  /*0460*/  @!P0 ISETP.NE.AND P1, PT, R12, RZ, PT ;  /* 0x000000ff0c00820c */ /* 0x020fe20003f25270 */
[----:B------:R-:W-:Y:S01]  /*0470*/  ULDC.64 UR6, c[0x0][0x218] ;  /* 0x0000860000067ab9 */ /* 0x000fe20000000a00 */
[----:B------:R-:W-:Y:S02]  /*0480*/  PRMT R0, RZ, 0x7610, R0 ;  /* 0x00007610ff007816 */ /* 0x000fe40000000000 */
[----:B------:R-:W-:Y:S02]  /*0490*/  IADD3 R2, P2, R3, UR6, RZ ;  /* 0x0000000603027c10 */ /* 0x000fe4000ff5e0ff */
[----:B0-----:R-:W-:-:S03]  /*04a0*/  @!P0 SEL R4, RZ, 0x1, !P1 ;  /* 0x00000001ff048807 */ /* 0x001fc60004800000 */
[----:B------:R-:W-:Y:S01]  /*04b0*/  IMAD.X R3, RZ, RZ, UR7, P2 ;  /* 0x00000007ff037e24 */ /* 0x000fe200090e06ff */
[----:B------:R-:W-:-:S05]  /*04c0*/  @!P0 PRMT R0, R4, 0x7610, R0 ;  /* 0x0000761004008816 */ /* 0x000fca0000000000 */
[----:B------:R-:W-:Y:S01]  /*04d0*/  STG.E.U8 desc[UR4][R2.64], R0 ;  /* 0x0000000002007986 */ /* 0x000fe2000c101104 */
[----:B------:R-:W-:Y:S05]  /*04e0*/  EXIT ;  /* 0x000000000000794d */ /* 0x000fea0003800000 */
.L_x_568:
        /* <DEDUP_REMOVED lines=9> */
.L_x_5905:


//--------------------- .text._ZN2at6native29vectorized_elementwise_kernelILi2ENS0_10AbsFunctorIbEESt5arrayIPcLm2EEEEviT0_T1_ --------------------------
	.section	.text._ZN2at6native29vectorized_elementwise_kernelILi2ENS0_10AbsFunctorIbEESt5arrayIPcLm2EEEEviT0_T1_,"ax",@progbits
	.align	128
        .global         _ZN2at6native29vectorized_elementwise_kernelILi2ENS0_10AbsFunctorIbEESt5arrayIPcLm2EEEEviT0_T1_
        .type           _ZN2at6native29vectorized_elementwise_kernelILi2ENS0_10AbsFunctorIbEESt5arrayIPcLm2EEEEviT0_T1_,@function
        .size           _ZN2at6native29vectorized_elementwise_kernelILi2ENS0_10AbsFunctorIbEESt5arrayIPcLm2EEEEviT0_T1_,(.L_x_5906 - _ZN2at6native29vectorized_elementwise_kernelILi2ENS0_10AbsFunctorIbEESt5arrayIPcLm2EEEEviT0_T1_)
        .other          _ZN2at6native29vectorized_elementwise_kernelILi2ENS0_10AbsFunctorIbEESt5arrayIPcLm2EEEEviT0_T1_,@"STO_CUDA_ENTRY STV_DEFAULT"
_ZN2at6native29vectorized_elementwise_kernelILi2ENS0_10AbsFunctorIbEESt5arrayIPcLm2EEEEviT0_T1_:
.text._ZN2at6native29vectorized_elementwise_kernelILi2ENS0_10AbsFunctorIbEESt5arrayIPcLm2EEEEviT0_T1_:
[----:B------:R-:W-:Y:S08]  /*0000*/  LDC R1, c[0x0][0x28] ;  /* 0x00000a00ff017b82 */ /* 0x000ff00000000800 */
[----:B------:R-:W0:Y:S01]  /*0010*/  S2UR UR4, SR_CTAID.X ;  /* 0x00000000000479c3 */ /* 0x000e220000002500 */
[----:B------:R-:W-:-:S07]  /*0020*/  ULDC.64 UR8, c[0x0][0x208] ;  /* 0x0000820000087ab9 */ /* 0x000fce0000000a00 */
[----:B------:R-:W1:Y:S01]  /*0030*/  LDC R0, c[0x0][0x210] ;  /* 0x00008400ff007b82 */ /* 0x000e620000000800 */
[----:B0-----:R-:W-:-:S06]  /*0040*/  USHF.L.U32 UR4, UR4, 0xa, URZ ;  /* 0x0000000a04047899 */ /* 0x001fcc000800063f */
[----:B-1----:R-:W-:-:S05]  /*0050*/  VIADD R0, R0, -UR4 ;  /* 0x8000000400007c36 */ /* 0x002fca0008000000 */
[----:B------:R-:W-:-:S13]  /*0060*/  ISETP.GE.U32.AND P0, PT, R0, 0x400, PT ;  /* 0x000004000000780c */ /* 0x000fda0003f06070 */
[----:B------:R-:W-:Y:S05]  /*0070*/  @!P0 BRA `(.L_x_569) ;  /* 0x0000000000c88947 */ /* 0x000fea0003800000 */
[----:B------:R-:W0:Y:S01]  /*0080*/  S2R R7, SR_TID.X ;  /* 0x0000000000077919 */ /* 0x000e220000002100 */
[----:B------:R-:W-:Y:S02]  /*0090*/  ULDC.64 UR6, c[0x0][0x220] ;  /* 0x0000880000067ab9 */ /* 0x000fe40000000a00 */
[----:B------:R-:W-:-:S04]  /*00a0*/  UIADD3 UR5, UP0, UR4, UR6, URZ ;  /* 0x0000000604057290 */ /* 0x000fc8000ff1e03f */
[----:B------:R-:W-:Y:S02]  /*00b0*/  ULEA.HI.X.SX32 UR6, UR4, UR7, 0x1, UP0 ;  /* 0x0000000704067291 */ /* 0x000fe400080f0e3f */
[----:B------:R-:W-:-:S04]  /*00c0*/  IMAD.U32 R4, RZ, RZ, UR5 ;  /* 0x00000005ff047e24 */ /* 0x000fc8000f8e00ff */
[----:B------:R-:W-:Y:S01]  /*00d0*/  IMAD.U32 R5, RZ, RZ, UR6 ;  /* 0x00000006ff057e24 */ /* 0x000fe2000f8e00ff */
[----:B------:R-:W-:Y:S01]  /*00e0*/  ULDC.64 UR6, c[0x0][0x218] ;  /* 0x0000860000067ab9 */ /* 0x000fe20000000a00 */
[----:B0-----:R-:W-:-:S05]  /*00f0*/  IMAD.WIDE.U32 R4, R7, 0x2, R4 ;  /* 0x0000000207047825 */ /* 0x001fca00078e0004 */
[----:B------:R-:W2:Y:S04]  /*0100*/  LDG.E.U16 R6, desc[UR8][R4.64] ;  /* 0x0000000804067981 */ /* 0x000ea8000c1e1500 */
[----:B------:R-:W3:Y:S04]  /*0110*/  LDG.E.U16 R8, desc[UR8][R4.64+0x100] ;  /* 0x0001000804087981 */ /* 0x000ee8000c1e1500 */
[----:B------:R-:W4:Y:S04]  /*0120*/  LDG.E.U16 R9, desc[UR8][R4.64+0x200] ;  /* 0x0002000804097981 */ /* 0x000f28000c1e1500 */
[----:B------:R4:W5:Y:S01]  /*0130*/  LDG.E.U16 R10, desc[UR8][R4.64+0x300] ;  /* 0x00030008040a7981 */ /* 0x000962000c1e1500 */
[----:B------:R-:W-:-:S04]  /*0140*/  UIADD3 UR5, UP0, UR4, UR6, URZ ;  /* 0x0000000604057290 */ /* 0x000fc8000ff1e03f */
[----:B------:R-:W-:Y:S02]  /*0150*/  UIADD3.X UR6, URZ, UR7, URZ, UP0, !UPT ;  /* 0x000000073f067290 */ /* 0x000fe400087fe43f */
[----:B------:R-:W-:-:S04]  /*0160*/  IMAD.U32 R2, RZ, RZ, UR5 ;  /* 0x00000005ff027e24 */ /* 0x000fc8000f8e00ff */
[----:B------:R-:W-:Y:S02]  /*0170*/  IMAD.U32 R3, RZ, RZ, UR6 ;  /* 0x00000006ff037e24 */ /* 0x000fe4000f8e00ff */
[----:B------:R-:W-:Y:S01]  /*0180*/  IMAD.WIDE R2, R7, 0x2, R2 ;  /* 0x0000000207027825 */ /* 0x000fe200078e0202 */
[C---:B--2---:R-:W-:Y:S02]  /*0190*/  PRMT R0, R6.reuse, 0x7770, RZ ;  /* 0x0000777006007816 */ /* 0x044fe400000000ff */
[----:B------:R-:W-:Y:S02]  /*01a0*/  PRMT R6, R6, 0x7771, RZ ;  /* 0x0000777106067816 */ /* 0x000fe400000000ff */
[----:B------:R-:W-:Y:S02]  /*01b0*/  ISETP.NE.AND P6, PT, R0, RZ, PT ;  /* 0x000000ff0000720c */ /* 0x000fe40003fc5270 */
[----:B---3--:R-:W-:Y:S02]  /*01c0*/  PRMT R0, R8, 0x7771, RZ ;  /* 0x0000777108007816 */ /* 0x008fe400000000ff */
[----:B----4-:R-:W-:-:S02]  /*01d0*/  PRMT R4, R9, 0x7770, RZ ;  /* 0x0000777009047816 */ /* 0x010fc400000000ff */
[----:B------:R-:W-:Y:S02]  /*01e0*/  ISETP.NE.AND P3, PT, R0, RZ, PT ;  /* 0x000000ff0000720c */ /* 0x000fe40003f65270 */
[----:B------:R-:W-:Y:S02]  /*01f0*/  PRMT R0, R9, 0x7771, RZ ;  /* 0x0000777109007816 */ /* 0x000fe400000000ff */
[----:B------:R-:W-:Y:S02]  /*0200*/  ISETP.NE.AND P2, PT, R4, RZ, PT ;  /* 0x000000ff0400720c */ /* 0x000fe40003f45270 */
[----:B------:R-:W-:Y:S02]  /*0210*/  PRMT R7, R8, 0x7770, RZ ;  /* 0x0000777008077816 */ /* 0x000fe400000000ff */
[C---:B-----5:R-:W-:Y:S02]  /*0220*/  PRMT R5, R10.reuse, 0x7770, RZ ;  /* 0x000077700a057816 */ /* 0x060fe400000000ff */
[----:B------:R-:W-:-:S02]  /*0230*/  PRMT R4, R10, 0x7771, RZ ;  /* 0x000077710a047816 */ /* 0x000fc400000000ff */
[----:B------:R-:W-:Y:S02]  /*0240*/  ISETP.NE.AND P1, PT, R0, RZ, PT ;  /* 0x000000ff0000720c */ /* 0x000fe40003f25270 */
[----:B------:R-:W-:Y:S02]  /*0250*/  SEL R0, RZ, 0x1, !P6 ;  /* 0x00000001ff007807 */ /* 0x000fe40007000000 */
[----:B------:R-:W-:Y:S02]  /*0260*/  ISETP.NE.AND P5, PT, R6, RZ, PT ;  /* 0x000000ff0600720c */ /* 0x000fe40003fa5270 */
[----:B------:R-:W-:Y:S02]  /*0270*/  ISETP.NE.AND P4, PT, R7, RZ, PT ;  /* 0x000000ff0700720c */ /* 0x000fe40003f85270 */
[----:B------:R-:W-:Y:S02]  /*0280*/  ISETP.NE.AND P0, PT, R5, RZ, PT ;  /* 0x000000ff0500720c */ /* 0x000fe40003f05270 */
[----:B------:R-:W-:-:S02]  /*0290*/  ISETP.NE.AND P6, PT, R4, RZ, PT ;  /* 0x000000ff0400720c */ /* 0x000fc40003fc5270 */
[----:B------:R-:W-:Y:S02]  /*02a0*/  SEL R5, RZ, 0x1, !P5 ;  /* 0x00000001ff057807 */ /* 0x000fe40006800000 */
[----:B------:R-:W-:Y:S02]  /*02b0*/  SEL R4, RZ, 0x1, !P4 ;  /* 0x00000001ff047807 */ /* 0x000fe40006000000 */
[----:B------:R-:W-:Y:S02]  /*02c0*/  SEL R7, RZ, 0x1, !P3 ;  /* 0x00000001ff077807 */ /* 0x000fe40005800000 */
[----:B------:R-:W-:Y:S02]  /*02d0*/  SEL R6, RZ, 0x1, !P2 ;  /* 0x00000001ff067807 */ /* 0x000fe40005000000 */
[----:B------:R-:W-:Y:S02]  /*02e0*/  SEL R9, RZ, 0x1, !P1 ;  /* 0x00000001ff097807 */ /* 0x000fe40004800000 */
[----:B------:R-:W-:-:S02]  /*02f0*/  SEL R8, RZ, 0x1, !P0 ;  /* 0x00000001ff087807 */ /* 0x000fc40004000000 */
[----:B------:R-:W-:Y:S02]  /*0300*/  SEL R11, RZ, 0x1, !P6 ;  /* 0x00000001ff0b7807 */ /* 0x000fe40007000000 */
[----:B------:R-:W-:Y:S02]  /*0310*/  PRMT R5, R5, 0x7604, R0 ;  /* 0x0000760405057816 */ /* 0x000fe40000000000 */
[----:B------:R-:W-:Y:S02]  /*0320*/  PRMT R7, R7, 0x7604, R4 ;  /* 0x0000760407077816 */ /* 0x000fe40000000004 */
[----:B------:R-:W-:Y:S01]  /*0330*/  PRMT R9, R9, 0x7604, R6 ;  /* 0x0000760409097816 */ /* 0x000fe20000000006 */
[----:B------:R-:W-:Y:S01]  /*0340*/  STG.E.U16 desc[UR8][R2.64], R5 ;  /* 0x0000000502007986 */ /* 0x000fe2000c101508 */
[----:B------:R-:W-:-:S03]  /*0350*/  PRMT R11, R11, 0x7604, R8 ;  /* 0x000076040b0b7816 */ /* 0x000fc60000000008 */
[----:B------:R-:W-:Y:S04]  /*0360*/  STG.E.U16 desc[UR8][R2.64+0x100], R7 ;  /* 0x0001000702007986 */ /* 0x000fe8000c101508 */
[----:B------:R-:W-:Y:S04]  /*0370*/  STG.E.U16 desc[UR8][R2.64+0x200], R9 ;  /* 0x0002000902007986 */ /* 0x000fe8000c101508 */
[----:B------:R-:W-:Y:S01]  /*0380*/  STG.E.U16 desc[UR8][R2.64+0x300], R11 ;  /* 0x0003000b02007986 */ /* 0x000fe2000c101508 */
[----:B------:R-:W-:Y:S05]  /*0390*/  EXIT ;  /* 0x000000000000794d */ /* 0x000fea0003800000 */
.L_x_569:
[----:B------:R-:W0:Y:S02]  /*03a0*/  S2R R11, SR_TID.X ;  /* 0x00000000000b7919 */ /* 0x000e240000002100 */
[----:B0-----:R-:W-:Y:S01]  /*03b0*/  ISETP.GE.AND P0, PT, R11, R0, PT ;  /* 0x000000000b00720c */ /* 0x001fe20003f06270 */
[----:B------:R-:W-:-:S03]  /*03c0*/  IMAD.MOV.U32 R19, RZ, RZ, R11 ;  /* 0x000000ffff137224 */ /* 0x000fc600078e000b */
[----:B------:R-:W-:-:S09]  /*03d0*/  P2R R18, PR, RZ, 0x1 ;  /* 0x00000001ff127803 */ /* 0x000fd20000000000 */
[----:B------:R-:W-:-:S05]  /*03e0*/  @!P0 VIADD R19, R11, 0x80 ;  /* 0x000000800b138836 */ /* 0x000fca0000000000 */
[----:B------:R-:W-:-:S13]  /*03f0*/  ISETP.GE.AND P6, PT, R19, R0, PT ;  /* 0x000000001300720c */ /* 0x000fda0003fc6270 */
[----:B------:R-:W0:Y:S01]  /*0400*/  @!P6 LDC.64 R14, c[0x0][0x220] ;  /* 0x00008800ff0eeb82 */ /* 0x000e220000000a00 */
[C---:B------:R-:W-:Y:S02]  /*0410*/  @!P6 VIADD R9, R19.reuse, UR4 ;  /* 0x000000041309ec36 */ /* 0x040fe40008000000 */
[----:B------:R-:W-:-:S05]  /*0420*/  @!P6 VIADD R19, R19, 0x80 ;  /* 0x000000801313e836 */ /* 0x000fca0000000000 */
[----:B------:R-:W-:-:S04]  /*0430*/  ISETP.GE.AND P5, PT, R19, R0, PT ;  /* 0x000000001300720c */ /* 0x000fc80003fa6270 */
[----:B------:R-:W-:-:S09]  /*0440*/  P2R R10, PR, RZ, 0x20 ;  /* 0x00000020ff0a7803 */ /* 0x000fd20000000000 */
[C---:B------:R-:W-:Y:S01]  /*0450*/  @!P5 VIADD R17, R19.reuse, UR4 ;  /* 0x000000041311dc36 */ /* 0x040fe20008000000 */
[----:B------:R-:W1:Y:S01]  /*0460*/  @!P5 LDC.64 R4, c[0x0][0x220] ;  /* 0x00008800ff04db82 */ /* 0x000e620000000a00 */
[----:B------:R-:W-:Y:S01]  /*0470*/  @!P5 VIADD R19, R19, 0x80 ;  /* 0x000000801313d836 */ /* 0x000fe20000000000 */
[----:B0-----:R-:W-:-:S04]  /*0480*/  @!P6 IADD3 R8, P1, R9, R14, RZ ;  /* 0x0000000e0908e210 */ /* 0x001fc80007f3e0ff */
[----:B------:R-:W-:Y:S01]  /*0490*/  ISETP.GE.AND P4, PT, R19, R0, PT ;  /* 0x000000001300720c */ /* 0x000fe20003f86270 */
[----:B------:R-:W-:-:S05]  /*04a0*/  @!P6 IMAD.X R9, RZ, RZ, R15, P1 ;  /* 0x000000ffff09e224 */ /* 0x000fca00008e060f */
[----:B------:R0:W2:Y:S07]  /*04b0*/  @!P6 LDG.E.U8 R8, desc[UR8][R8.64] ;  /* 0x000000080808e981 */ /* 0x0000ae000c1e1100 */
[C---:B------:R-:W-:Y:S01]  /*04c0*/  @!P4 VIADD R21, R19.reuse, UR4 ;  /* 0x000000041315cc36 */ /* 0x040fe20008000000 */
[----:B------:R-:W3:Y:S01]  /*04d0*/  @!P4 LDC.64 R6, c[0x0][0x220] ;  /* 0x00008800ff06cb82 */ /* 0x000ee20000000a00 */
[----:B------:R-:W-:Y:S01]  /*04e0*/  @!P4 VIADD R19, R19, 0x80 ;  /* 0x000000801313c836 */ /* 0x000fe20000000000 */
[----:B-1----:R-:W-:-:S04]  /*04f0*/  @!P5 IADD3 R4, P1, R17, R4, RZ ;  /* 0x000000041104d210 */ /* 0x002fc80007f3e0ff */
[----:B------:R-:W-:Y:S01]  /*0500*/  ISETP.GE.AND P3, PT, R19, R0, PT ;  /* 0x000000001300720c */ /* 0x000fe20003f66270 */
[----:B------:R-:W-:-:S12]  /*0510*/  @!P5 IMAD.X R5, RZ, RZ, R5, P1 ;  /* 0x000000ffff05d224 */ /* 0x000fd800008e0605 */
[C---:B------:R-:W-:Y:S01]  /*0520*/  @!P3 VIADD R23, R19.reuse, UR4 ;  /* 0x000000041317bc36 */ /* 0x040fe20008000000 */
[----:B------:R-:W1:Y:S01]  /*0530*/  @!P3 LDC.64 R2, c[0x0][0x220] ;  /* 0x00008800ff02bb82 */ /* 0x000e620000000a00 */
[----:B------:R-:W-:Y:S01]  /*0540*/  @!P3 VIADD R19, R19, 0x80 ;  /* 0x000000801313b836 */ /* 0x000fe20000000000 */
[----:B---3--:R-:W-:-:S04]  /*0550*/  @!P4 IADD3 R6, P1, R21, R6, RZ ;  /* 0x000000061506c210 */ /* 0x008fc80007f3e0ff */
[----:B------:R-:W-:Y:S01]  /*0560*/  ISETP.GE.AND P2, PT, R19, R0, PT ;  /* 0x000000001300720c */ /* 0x000fe20003f46270 */
[----:B------:R-:W-:-:S05]  /*0570*/  @!P4 IMAD.X R7, RZ, RZ, R7, P1 ;  /* 0x000000ffff07c224 */ /* 0x000fca00008e0607 */
[----:B------:R-:W3:Y:S07]  /*0580*/  @!P4 LDG.E.U8 R6, desc[UR8][R6.64] ;  /* 0x000000080606c981 */ /* 0x000eee000c1e1100 */
[----:B------:R-:W4:Y:S01]  /*0590*/  @!P2 LDC.64 R12, c[0x0][0x220] ;  /* 0x00008800ff0cab82 */ /* 0x000f220000000a00 */
[C---:B------:R-:W-:Y:S02]  /*05a0*/  @!P2 VIADD R15, R19.reuse, UR4 ;  /* 0x00000004130fac36 */ /* 0x040fe40008000000 */
[----:B------:R-:W-:Y:S01]  /*05b0*/  @!P2 VIADD R19, R19, 0x80 ;  /* 0x000000801313a836 */ /* 0x000fe20000000000 */
[----:B-1----:R-:W-:-:S05]  /*05c0*/  @!P3 IADD3 R2, P1, R23, R2, RZ ;  /* 0x000000021702b210 */ /* 0x002fca0007f3e0ff */
[----:B------:R-:W-:Y:S01]  /*05d0*/  @!P3 IMAD.X R3, RZ, RZ, R3, P1 ;  /* 0x000000ffff03b224 */ /* 0x000fe200008e0603 */
[----:B0-----:R-:W-:-:S04]  /*05e0*/  PRMT R9, RZ, 0x7610, R9 ;  /* 0x00007610ff097816 */ /* 0x001fc80000000009 */
[----:B------:R0:W5:Y:S01]  /*05f0*/  @!P3 LDG.E.U8 R2, desc[UR8][R2.64] ;  /* 0x000000080202b981 */ /* 0x000162000c1e1100 */
[----:B----4-:R-:W-:-:S05]  /*0600*/  @!P2 IADD3 R12, P1, R15, R12, RZ ;  /* 0x0000000c0f0ca210 */ /* 0x010fca0007f3e0ff */
[----:B------:R-:W-:Y:S01]  /*0610*/  @!P2 IMAD.X R13, RZ, RZ, R13, P1 ;  /* 0x000000ffff0da224 */ /* 0x000fe200008e060d */
[----:B------:R-:W-:-:S04]  /*0620*/  ISETP.GE.AND P1, PT, R19, R0, PT ;  /* 0x000000001300720c */ /* 0x000fc80003f26270 */
[----:B------:R-:W4:Y:S09]  /*0630*/  @!P2 LDG.E.U8 R12, desc[UR8][R12.64] ;  /* 0x000000080c0ca981 */ /* 0x000f32000c1e1100 */
[----:B------:R-:W1:Y:S01]  /*0640*/  @!P1 LDC.64 R16, c[0x0][0x220] ;  /* 0x00008800ff109b82 */ /* 0x000e620000000a00 */
[----:B------:R-:W-:-:S02]  /*0650*/  @!P1 VIADD R15, R19, UR4 ;  /* 0x00000004130f9c36 */ /* 0x000fc40008000000 */
[----:B------:R-:W-:-:S03]  /*0660*/  @!P1 VIADD R19, R19, 0x80 ;  /* 0x0000008013139836 */ /* 0x000fc60000000000 */
[----:B-1----:R-:W-:-:S05]  /*0670*/  @!P1 IADD3 R14, P0, R15, R16, RZ ;  /* 0x000000100f0e9210 */ /* 0x002fca0007f1e0ff */
[----:B------:R-:W-:Y:S01]  /*0680*/  @!P1 IMAD.X R15, RZ, RZ, R17, P0 ;  /* 0x000000ffff0f9224 */ /* 0x000fe200000e0611 */
[----:B------:R-:W-:-:S04]  /*0690*/  ISETP.GE.AND P0, PT, R19, R0, PT ;  /* 0x000000001300720c */ /* 0x000fc80003f06270 */
[----:B------:R-:W-:Y:S01]  /*06a0*/  P2R R21, PR, RZ, 0x1 ;  /* 0x00000001ff157803 */ /* 0x000fe20000000000 */
[----:B------:R-:W4:Y:S08]  /*06b0*/  @!P1 LDG.E.U8 R14, desc[UR8][R14.64] ;  /* 0x000000080e0e9981 */ /* 0x000f30000c1e1100 */
[----:B------:R-:W1:Y:S01]  /*06c0*/  @!P0 LDC.64 R16, c[0x0][0x220] ;  /* 0x00008800ff108b82 */ /* 0x000e620000000a00 */
[----:B------:R-:W-:-:S05]  /*06d0*/  @!P0 VIADD R19, R19, UR4 ;  /* 0x0000000413138c36 */ /* 0x000fca0008000000 */
[----:B-1----:R-:W-:-:S05]  /*06e0*/  @!P0 IADD3 R16, P5, R19, R16, RZ ;  /* 0x0000001013108210 */ /* 0x002fca0007fbe0ff */
[----:B------:R-:W-:Y:S01]  /*06f0*/  @!P0 IMAD.X R17, RZ, RZ, R17, P5 ;  /* 0x000000ffff118224 */ /* 0x000fe200028e0611 */
[----:B------:R-:W-:-:S13]  /*0700*/  ISETP.NE.AND P0, PT, R18, RZ, PT ;  /* 0x000000ff1200720c */ /* 0x000fda0003f05270 */
[----:B------:R-:W1:Y:S01]  /*0710*/  @!P0 LDC.64 R22, c[0x0][0x220] ;  /* 0x00008800ff168b82 */ /* 0x000e620000000a00 */
[----:B------:R-:W-:-:S05]  /*0720*/  @!P0 VIADD R19, R11, UR4 ;  /* 0x000000040b138c36 */ /* 0x000fca0008000000 */
[----:B-1----:R-:W-:-:S05]  /*0730*/  @!P0 IADD3 R18, P5, R19, R22, RZ ;  /* 0x0000001613128210 */ /* 0x002fca0007fbe0ff */
[----:B------:R-:W-:-:S05]  /*0740*/  @!P0 IMAD.X R19, RZ, RZ, R23, P5 ;  /* 0x000000ffff138224 */ /* 0x000fca00028e0617 */
[----:B------:R-:W5:Y:S01]  /*0750*/  @!P0 LDG.E.U8 R18, desc[UR8][R18.64] ;  /* 0x0000000812128981 */ /* 0x000f62000c1e1100 */
[----:B--2---:R-:W-:-:S04]  /*0760*/  @!P6 ISETP.NE.AND P5, PT, R8, RZ, PT ;  /* 0x000000ff0800e20c */ /* 0x004fc80003fa5270 */
[----:B------:R-:W-:Y:S02]  /*0770*/  @!P6 SEL R20, RZ, 0x1, !P5 ;  /* 0x00000001ff14e807 */ /* 0x000fe40006800000 */
[----:B------:R-:W-:-:S13]  /*0780*/  ISETP.NE.AND P5, PT, R10, RZ, PT ;  /* 0x000000ff0a00720c */ /* 0x000fda0003fa5270 */
[----:B------:R-:W2:Y:S01]  /*0790*/  @!P5 LDG.E.U8 R4, desc[UR8][R4.64] ;  /* 0x000000080404d981 */ /* 0x000ea2000c1e1100 */
[----:B------:R-:W-:Y:S02]  /*07a0*/  @!P6 PRMT R9, R20, 0x7610, R9 ;  /* 0x000076101409e816 */ /* 0x000fe40000000009 */
[----:B0-----:R-:W-:Y:S02]  /*07b0*/  PRMT R3, RZ, 0x7610, R3 ;  /* 0x00007610ff037816 */ /* 0x001fe40000000003 */
[----:B--2---:R-:W-:-:S04]  /*07c0*/  @!P5 ISETP.NE.AND P6, PT, R4, RZ, PT ;  /* 0x000000ff0400d20c */ /* 0x004fc80003fc5270 */
[----:B------:R-:W-:Y:S02]  /*07d0*/  @!P5 SEL R10, RZ, 0x1, !P6 ;  /* 0x00000001ff0ad807 */ /* 0x000fe40007000000 */
[----:B------:R-:W-:Y:S02]  /*07e0*/  ISETP.NE.AND P6, PT, R21, RZ, PT ;  /* 0x000000ff1500720c */ /* 0x000fe40003fc5270 */
[----:B------:R-:W0:Y:S11]  /*07f0*/  @!P0 LDC.64 R20, c[0x0][0x218] ;  /* 0x00008600ff148b82 */ /* 0x000e360000000a00 */
[----:B------:R-:W2:Y:S01]  /*0800*/  @!P6 LDG.E.U8 R16, desc[UR8][R16.64] ;  /* 0x000000081010e981 */ /* 0x000ea2000c1e1100 */
[----:B------:R-:W-:-:S02]  /*0810*/  @!P5 PRMT R3, R10, 0x7610, R3 ;  /* 0x000076100a03d816 */ /* 0x000fc40000000003 */
[----:B---3--:R-:W-:Y:S01]  /*0820*/  @!P4 ISETP.NE.AND P5, PT, R6, RZ, PT ;  /* 0x000000ff0600c20c */ /* 0x008fe20003fa5270 */
[----:B------:R-:W-:-:S03]  /*0830*/  @!P0 VIADD R5, R11, UR4 ;  /* 0x000000040b058c36 */ /* 0x000fc60008000000 */
[----:B------:R-:W-:Y:S02]  /*0840*/  @!P4 SEL R8, RZ, 0x1, !P5 ;  /* 0x00000001ff08c807 */ /* 0x000fe40006800000 */
[----:B-----5:R-:W-:Y:S02]  /*0850*/  @!P0 ISETP.NE.AND P5, PT, R18, RZ, PT ;  /* 0x000000ff1200820c */ /* 0x020fe40003fa5270 */
[----:B------:R-:W-:Y:S02]  /*0860*/  PRMT R7, RZ, 0x7610, R7 ;  /* 0x00007610ff077816 */ /* 0x000fe40000000007 */
[----:B------:R-:W-:Y:S02]  /*0870*/  @!P0 SEL R7, RZ, 0x1, !P5 ;  /* 0x00000001ff078807 */ /* 0x000fe40006800000 */
[----:B0-----:R-:W-:Y:S01]  /*0880*/  @!P0 IADD3 R20, P5, R5, R20, RZ ;  /* 0x0000001405148210 */ /* 0x001fe20007fbe0ff */
[----:B------:R-:W-:Y:S01]  /*0890*/  @!P0 VIADD R11, R11, 0x80 ;  /* 0x000000800b0b8836 */ /* 0x000fe20000000000 */
[----:B------:R-:W-:-:S03]  /*08a0*/  PRMT R4, RZ, 0x7610, R4 ;  /* 0x00007610ff047816 */ /* 0x000fc60000000004 */
[----:B------:R-:W-:Y:S01]  /*08b0*/  @!P0 IMAD.X R21, RZ, RZ, R21, P5 ;  /* 0x000000ffff158224 */ /* 0x000fe200028e0615 */
[----:B------:R-:W-:-:S04]  /*08c0*/  @!P4 PRMT R4, R8, 0x7610, R4 ;  /* 0x000076100804c816 */ /* 0x000fc80000000004 */
[----:B------:R0:W-:Y:S01]  /*08d0*/  @!P0 STG.E.U8 desc[UR8][R20.64], R7 ;  /* 0x0000000714008986 */ /* 0x0001e2000c101108 */
[----:B------:R-:W-:Y:S02]  /*08e0*/  ISETP.GE.AND P0, PT, R11, R0, PT ;  /* 0x000000000b00720c */ /* 0x000fe40003f06270 */
[----:B------:R-:W-:Y:S02]  /*08f0*/  @!P3 ISETP.NE.AND P4, PT, R2, RZ, PT ;  /* 0x000000ff0200b20c */ /* 0x000fe40003f85270 */
[----:B----4-:R-:W-:Y:S02]  /*0900*/  @!P2 ISETP.NE.AND P5, PT, R12, RZ, PT ;  /* 0x000000ff0c00a20c */ /* 0x010fe40003fa5270 */
[----:B------:R-:W-:Y:S02]  /*0910*/  @!P3 SEL R6, RZ, 0x1, !P4 ;  /* 0x00000001ff06b807 */ /* 0x000fe40006000000 */
[----:B------:R-:W-:Y:S02]  /*0920*/  @!P2 SEL R12, RZ, 0x1, !P5 ;  /* 0x00000001ff0ca807 */ /* 0x000fe40006800000 */
[----:B------:R-:W-:Y:S01]  /*0930*/  @!P1 ISETP.NE.AND P4, PT, R14, RZ, PT ;  /* 0x000000ff0e00920c */ /* 0x000fe20003f85270 */
[----:B------:R-:W-:Y:S01]  /*0940*/  BSSY B0, `(.L_x_570) ;  /* 0x000003d000007945 */ /* 0x000fe20003800000 */
[----:B------:R-:W-:-:S03]  /*0950*/  PRMT R10, RZ, 0x7610, R10 ;  /* 0x00007610ff0a7816 */ /* 0x000fc6000000000a */
[----:B------:R-:W-:Y:S01]  /*0960*/  BSSY B1, `(.L_x_571) ;  /* 0x0000033000017945 */ /* 0x000fe20003800000 */
[----:B------:R-:W-:Y:S02]  /*0970*/  PRMT R8, RZ, 0x7610, R8 ;  /* 0x00007610ff087816 */ /* 0x000fe40000000008 */
[----:B------:R-:W-:Y:S02]  /*0980*/  PRMT R5, RZ, 0x7610, R5 ;  /* 0x00007610ff057816 */ /* 0x000fe40000000005 */
[----:B------:R-:W-:Y:S02]  /*0990*/  @!P1 SEL R13, RZ, 0x1, !P4 ;  /* 0x00000001ff0d9807 */ /* 0x000fe40006000000 */
[----:B------:R-:W-:Y:S02]  /*09a0*/  PRMT R2, RZ, 0x7610, R2 ;  /* 0x00007610ff027816 */ /* 0x000fe40000000002 */
[----:B------:R-:W-:Y:S02]  /*09b0*/  @!P3 PRMT R10, R6, 0x7610, R10 ;  /* 0x00007610060ab816 */ /* 0x000fe4000000000a */
[----:B------:R-:W-:-:S02]  /*09c0*/  @!P2 PRMT R8, R12, 0x7610, R8 ;  /* 0x000076100c08a816 */ /* 0x000fc40000000008 */
[----:B------:R-:W-:Y:S02]  /*09d0*/  @!P1 PRMT R5, R13, 0x7610, R5 ;  /* 0x000076100d059816 */ /* 0x000fe40000000005 */
[----:B--2---:R-:W-:-:S04]  /*09e0*/  @!P6 ISETP.NE.AND P5, PT, R16, RZ, PT ;  /* 0x000000ff1000e20c */ /* 0x004fc80003fa5270 */
[----:B0-----:R-:W-:-:S04]  /*09f0*/  @!P6 SEL R7, RZ, 0x1, !P5 ;  /* 0x00000001ff07e807 */ /* 0x001fc80006800000 */
[----:B------:R-:W-:Y:S01]  /*0a00*/  @!P6 PRMT R2, R7, 0x7610, R2 ;  /* 0x000076100702e816 */ /* 0x000fe20000000002 */
[----:B------:R-:W-:Y:S06]  /*0a10*/  @P0 BRA `(.L_x_572) ;  /* 0x0000000000380947 */ /* 0x000fec0003800000 */
[C---:B------:R-:W-:Y:S01]  /*0a20*/  VIADD R6, R11.reuse, UR4 ;  /* 0x000000040b067c36 */ /* 0x040fe20008000000 */
[----:B------:R-:W-:Y:S01]  /*0a30*/  ULDC.64 UR6, c[0x0][0x218] ;  /* 0x0000860000067ab9 */ /* 0x000fe20000000a00 */
[----:B------:R-:W-:-:S03]  /*0a40*/  VIADD R11, R11, 0x80 ;  /* 0x000000800b0b7836 */ /* 0x000fc60000000000 */
[----:B------:R-:W-:-:S05]  /*0a50*/  IADD3 R6, P0, R6, UR6, RZ ;  /* 0x0000000606067c10 */ /* 0x000fca000ff1e0ff */
[----:B------:R-:W-:Y:S01]  /*0a60*/  IMAD.X R7, RZ, RZ, UR7, P0 ;  /* 0x00000007ff077e24 */ /* 0x000fe200080e06ff */
[----:B------:R-:W-:-:S04]  /*0a70*/  ISETP.GE.AND P0, PT, R11, R0, PT ;  /* 0x000000000b00720c */ /* 0x000fc80003f06270 */
[----:B------:R0:W-:Y:S09]  /*0a80*/  STG.E.U8 desc[UR8][R6.64], R9 ;  /* 0x0000000906007986 */ /* 0x0001f2000c101108 */
[----:B------:R-:W-:Y:S05]  /*0a90*/  @P0 BRA `(.L_x_573) ;  /* 0x0000000000380947 */ /* 0x000fea0003800000 */
[C---:B0-----:R-:W-:Y:S01]  /*0aa0*/  VIADD R6, R11.reuse, UR4 ;  /* 0x000000040b067c36 */ /* 0x041fe20008000000 */
[----:B------:R-:W-:Y:S01]  /*0ab0*/  ULDC.64 UR6, c[0x0][0x218] ;  /* 0x0000860000067ab9 */ /* 0x000fe20000000a00 */
[----:B------:R-:W-:-:S03]  /*0ac0*/  VIADD R11, R11, 0x80 ;  /* 0x000000800b0b7836 */ /* 0x000fc60000000000 */
[----:B------:R-:W-:-:S05]  /*0ad0*/  IADD3 R6, P0, R6, UR6, RZ ;  /* 0x0000000606067c10 */ /* 0x000fca000ff1e0ff */
[----:B------:R-:W-:-:S05]  /*0ae0*/  IMAD.X R7, RZ, RZ, UR7, P0 ;  /* 0x00000007ff077e24 */ /* 0x000fca00080e06ff */
[----:B------:R0:W-:Y:S03]  /*0af0*/  STG.E.U8 desc[UR8][R6.64], R3 ;  /* 0x0000000306007986 */ /* 0x0001e6000c101108 */
.L_x_572:
[----:B------:R-:W-:-:S13]  /*0b00*/  ISETP.GE.AND P0, PT, R11, R0, PT ;  /* 0x000000000b00720c */ /* 0x000fda0003f06270 */
[----:B------:R-:W-:Y:S05]  /*0b10*/  @P0 BRA `(.L_x_574) ;  /* 0x0000000000380947 */ /* 0x000fea0003800000 */
[C---:B0-----:R-:W-:Y:S01]  /*0b20*/  VIADD R6, R11.reuse, UR4 ;  /* 0x000000040b067c36 */ /* 0x041fe20008000000 */
[----:B------:R-:W-:Y:S01]  /*0b30*/  ULDC.64 UR6, c[0x0][0x218] ;  /* 0x0000860000067ab9 */ /* 0x000fe20000000a00 */
[----:B------:R-:W-:-:S03]  /*0b40*/  VIADD R11, R11, 0x80 ;  /* 0x000000800b0b7836 */ /* 0x000fc60000000000 */
[----:B------:R-:W-:-:S05]  /*0b50*/  IADD3 R6, P0, R6, UR6, RZ ;  /* 0x0000000606067c10 */ /* 0x000fca000ff1e0ff */
[----:B------:R-:W-:-:S05]  /*0b60*/  IMAD.X R7, RZ, RZ, UR7, P0 ;  /* 0x00000007ff077e24 */ /* 0x000fca00080e06ff */
[----:B------:R1:W-:Y:S03]  /*0b70*/  STG.E.U8 desc[UR8][R6.64], R4 ;  /* 0x0000000406007986 */ /* 0x0003e6000c101108 */
.L_x_573:
[----:B------:R-:W-:-:S13]  /*0b80*/  ISETP.GE.AND P0, PT, R11, R0, PT ;  /* 0x000000000b00720c */ /* 0x000fda0003f06270 */
[----:B------:R-:W-:Y:S05]  /*0b90*/  @P0 BRA `(.L_x_575) ;  /* 0x00000000003c0947 */ /* 0x000fea0003800000 */
[C---:B01----:R-:W-:Y:S01]  /*0ba0*/  VIADD R6, R11.reuse, UR4 ;  /* 0x000000040b067c36 */ /* 0x043fe20008000000 */
[----:B------:R-:W-:Y:S01]  /*0bb0*/  ULDC.64 UR6, c[0x0][0x218] ;  /* 0x0000860000067ab9 */ /* 0x000fe20000000a00 */
[----:B------:R-:W-:-:S03]  /*0bc0*/  VIADD R11, R11, 0x80 ;  /* 0x000000800b0b7836 */ /* 0x000fc60000000000 */
[----:B------:R-:W-:-:S05]  /*0bd0*/  IADD3 R6, P0, R6, UR6, RZ ;  /* 0x0000000606067c10 */ /* 0x000fca000ff1e0ff */
[----:B------:R-:W-:-:S05]  /*0be0*/  IMAD.X R7, RZ, RZ, UR7, P0 ;  /* 0x00000007ff077e24 */ /* 0x000fca00080e06ff */
[----:B------:R1:W-:Y:S03]  /*0bf0*/  STG.E.U8 desc[UR8][R6.64], R10 ;  /* 0x0000000a06007986 */ /* 0x0003e6000c101108 */
.L_x_574:
[----:B------:R-:W-:-:S13]  /*0c00*/  ISETP.GE.AND P0, PT, R11, R0, PT ;  /* 0x000000000b00720c */ /* 0x000fda0003f06270 */
[----:B------:R-:W-:Y:S05]  /*0c10*/  @P0 BREAK B1 ;  /* 0x0000000000010942 */ /* 0x000fea0003800000 */
[----:B------:R-:W-:Y:S05]  /*0c20*/  @P0 BRA `(.L_x_576) ;  /* 0x0000000000380947 */ /* 0x000fea0003800000 */
[C---:B01----:R-:W-:Y:S01]  /*0c30*/  VIADD R6, R11.reuse, UR4 ;  /* 0x000000040b067c36 */ /* 0x043fe20008000000 */
[----:B------:R-:W-:Y:S01]  /*0c40*/  ULDC.64 UR6, c[0x0][0x218] ;  /* 0x0000860000067ab9 */ /* 0x000fe20000000a00 */
[----:B------:R-:W-:-:S03]  /*0c50*/  VIADD R11, R11, 0x80 ;  /* 0x000000800b0b7836 */ /* 0x000fc60000000000 */
[----:B------:R-:W-:-:S05]  /*0c60*/  IADD3 R6, P0, R6, UR6, RZ ;  /* 0x0000000606067c10 */ /* 0x000fca000ff1e0ff */
[----:B------:R-:W-:-:S05]  /*0c70*/  IMAD.X R7, RZ, RZ, UR7, P0 ;  /* 0x00000007ff077e24 */ /* 0x000fca00080e06ff */
[----:B------:R2:W-:Y:S03]  /*0c80*/  STG.E.U8 desc[UR8][R6.64], R8 ;  /* 0x0000000806007986 */ /* 0x0005e6000c101108 */
.L_x_575:
[----:B------:R-:W-:Y:S05]  /*0c90*/  BSYNC B1 ;  /* 0x0000000000017941 */ /* 0x000fea0003800000 */
.L_x_571:
[----:B------:R-:W-:-:S13]  /*0ca0*/  ISETP.GE.AND P0, PT, R11, R0, PT ;  /* 0x000000000b00720c */ /* 0x000fda0003f06270 */
[----:B0-2---:R-:W0:Y:S01]  /*0cb0*/  @!P0 LDC.64 R8, c[0x0][0x218] ;  /* 0x00008600ff088b82 */ /* 0x005e220000000a00 */
[C---:B-1----:R-:W-:Y:S02]  /*0cc0*/  @!P0 VIADD R7, R11.reuse, UR4 ;  /* 0x000000040b078c36 */ /* 0x042fe40008000000 */
[----:B------:R-:W-:-:S03]  /*0cd0*/  @!P0 VIADD R11, R11, 0x80 ;  /* 0x000000800b0b8836 */ /* 0x000fc60000000000 */
[----:B0-----:R-:W-:-:S05]  /*0ce0*/  @!P0 IADD3 R6, P1, R7, R8, RZ ;  /* 0x0000000807068210 */ /* 0x001fca0007f3e0ff */
[----:B------:R-:W-:-:S05]  /*0cf0*/  @!P0 IMAD.X R7, RZ, RZ, R9, P1 ;  /* 0x000000ffff078224 */ /* 0x000fca00008e0609 */
[----:B------:R2:W-:Y:S03]  /*0d00*/  @!P0 STG.E.U8 desc[UR8][R6.64], R5 ;  /* 0x0000000506008986 */ /* 0x0005e6000c101108 */
.L_x_576:
[----:B------:R-:W-:Y:S05]  /*0d10*/  BSYNC B0 ;  /* 0x0000000000007941 */ /* 0x000fea0003800000 */
.L_x_570:
[----:B------:R-:W-:Y:S05]  /*0d20*/  WARPSYNC.ALL ;  /* 0x0000000000007948 */ /* 0x000fea0003800000 */
[----:B------:R-:W-:-:S13]  /*0d30*/  ISETP.GE.AND P0, PT, R11, R0, PT ;  /* 0x000000000b00720c */ /* 0x000fda0003f06270 */
[----:B------:R-:W-:Y:S05]  /*0d40*/  @P0 EXIT ;  /* 0x000000000000094d */ /* 0x000fea0003800000 */
[----:B------:R-:W-:Y:S01]  /*0d50*/  VIADD R4, R11, UR4 ;  /* 0x000000040b047c36 */ /* 0x000fe20008000000 */
[----:B------:R-:W-:-:S04]  /*0d60*/  ULDC.64 UR6, c[0x0][0x218] ;  /* 0x0000860000067ab9 */ /* 0x000fc80000000a00 */
[----:B------:R-:W-:-:S05]  /*0d70*/  IADD3 R4, P0, R4, UR6, RZ ;  /* 0x0000000604047c10 */ /* 0x000fca000ff1e0ff */
[----:B--2---:R-:W-:-:S05]  /*0d80*/  IMAD.X R5, RZ, RZ, UR7, P0 ;  /* 0x00000007ff057e24 */ /* 0x004fca00080e06ff */
[----:B------:R-:W-:Y:S01]  /*0d90*/  STG.E.U8 desc[UR8][R4.64], R2 ;  /* 0x0000000204007986 */ /* 0x000fe2000c101108 */
[----:B------:R-:W-:Y:S05]  /*0da0*/  EXIT ;  /* 0x000000000000794d */ /* 0x000fea0003800000 */
.L_x_577:
        /* <DEDUP_REMOVED lines=13> */
.L_x_5906:


//--------------------- .text._ZN2at6native29vectorized_elementwise_kernelILi4ENS0_10AbsFunctorIbEESt5arrayIPcLm2EEEEviT0_T1_ --------------------------
	.section	.text._ZN2at6native29vectorized_elementwise_kernelILi4ENS0_10AbsFunctorIbEESt5arrayIPcLm2EEEEviT0_T1_,"ax",@progbits
	.align	128
        .global         _ZN2at6native29vectorized_elementwise_kernelILi4ENS0_10AbsFunctorIbEESt5arrayIPcLm2EEEEviT0_T1_
        .type           _ZN2at6native29vectorized_elementwise_kernelILi4ENS0_10AbsFunctorIbEESt5arrayIPcLm2EEEEviT0_T1_,@function
        .size           _ZN2at6native29vectorized_elementwise_kernelILi4ENS0_10AbsFunctorIbEESt5arrayIPcLm2EEEEviT0_T1_,(.L_x_5907 - _ZN2at6native29vectorized_elementwise_kernelILi4ENS0_10AbsFunctorIbEESt5arrayIPcLm2EEEEviT0_T1_)
        .other          _ZN2at6native29vectorized_elementwise_kernelILi4ENS0_10AbsFunctorIbEESt5arrayIPcLm2EEEEviT0_T1_,@"STO_CUDA_ENTRY STV_DEFAULT"
_ZN2at6native29vectorized_elementwise_kernelILi4ENS0_10AbsFunctorIbEESt5arrayIPcLm2EEEEviT0_T1_:
.text._ZN2at6native29vectorized_elementwise_kernelILi4ENS0_10AbsFunctorIbEESt5arrayIPcLm2EEEEviT0_T1_:
        /* <DEDUP_REMOVED lines=16> */
[----:B------:R-:W2:Y:S04]  /*0100*/  LDG.E R6, desc[UR8][R2.64] ;  /* 0x0000000802067981 */ /* 0x000ea8000c1e1900 */
[----:B------:R-:W3:Y:S01]  /*0110*/  LDG.E R7, desc[UR8][R2.64+0x200] ;  /* 0x0002000802077981 */ /* 0x000ee2000c1e1900 */
[----:B------:R-:W-:-:S04]  /*0120*/  UIADD3 UR5, UP0, UR4, UR6, URZ ;  /* 0x0000000604057290 */ /* 0x000fc8000ff1e03f */
[----:B------:R-:W-:Y:S01]  /*0130*/  UIADD3.X UR6, URZ, UR7, URZ, UP0, !UPT ;  /* 0x000000073f067290 */ /* 0x000fe200087fe43f */
[C---:B--2---:R-:W-:Y:S02]  /*0140*/  PRMT R0, R6.reuse, 0x7770, RZ ;  /* 0x0000777006007816 */ /* 0x044fe400000000ff */
[C---:B------:R-:W-:Y:S02]  /*0150*/  PRMT R5, R6.reuse, 0x7772, RZ ;  /* 0x0000777206057816 */ /* 0x040fe400000000ff */
[----:B------:R-:W-:Y:S02]  /*0160*/  PRMT R4, R6, 0x7771, RZ ;  /* 0x0000777106047816 */ /* 0x000fe400000000ff */
[----:B------:R-:W-:Y:S02]  /*0170*/  ISETP.NE.AND P1, PT, R0, RZ, PT ;  /* 0x000000ff0000720c */ /* 0x000fe40003f25270 */
[----:B------:R-:W-:Y:S02]  /*0180*/  PRMT R0, R6, 0x7773, RZ ;  /* 0x0000777306007816 */ /* 0x000fe400000000ff */
[----:B------:R-:W-:-:S02]  /*0190*/  ISETP.NE.AND P0, PT, R5, RZ, PT ;  /* 0x000000ff0500720c */ /* 0x000fc40003f05270 */
[----:B------:R-:W-:Y:S02]  /*01a0*/  ISETP.NE.AND P2, PT, R4, RZ, PT ;  /* 0x000000ff0400720c */ /* 0x000fe40003f45270 */
[----:B------:R-:W-:Y:S02]  /*01b0*/  SEL R5, RZ, 0x1, !P1 ;  /* 0x00000001ff057807 */ /* 0x000fe40004800000 */
[C---:B---3--:R-:W-:Y:S02]  /*01c0*/  PRMT R4, R7.reuse, 0x7770, RZ ;  /* 0x0000777007047816 */ /* 0x048fe400000000ff */
[----:B------:R-:W-:Y:S02]  /*01d0*/  ISETP.NE.AND P1, PT, R0, RZ, PT ;  /* 0x000000ff0000720c */ /* 0x000fe40003f25270 */
[----:B------:R-:W-:Y:S02]  /*01e0*/  PRMT R0, R7, 0x7771, RZ ;  /* 0x0000777107007816 */ /* 0x000fe400000000ff */
[----:B------:R-:W-:-:S02]  /*01f0*/  SEL R6, RZ, 0x1, !P2 ;  /* 0x00000001ff067807 */ /* 0x000fc40005000000 */
[----:B------:R-:W-:Y:S02]  /*0200*/  ISETP.NE.AND P2, PT, R4, RZ, PT ;  /* 0x000000ff0400720c */ /* 0x000fe40003f45270 */
[----:B------:R-:W-:Y:S02]  /*0210*/  ISETP.NE.AND P3, PT, R0, RZ, PT ;  /* 0x000000ff0000720c */ /* 0x000fe40003f65270 */
[C---:B------:R-:W-:Y:S02]  /*0220*/  PRMT R4, R7.reuse, 0x7772, RZ ;  /* 0x0000777207047816 */ /* 0x040fe400000000ff */
[----:B------:R-:W-:Y:S02]  /*0230*/  PRMT R0, R7, 0x7773, RZ ;  /* 0x0000777307007816 */ /* 0x000fe400000000ff */
[----:B------:R-:W-:Y:S02]  /*0240*/  SEL R2, RZ, 0x1, !P2 ;  /* 0x00000001ff027807 */ /* 0x000fe40005000000 */
[----:B------:R-:W-:-:S02]  /*0250*/  SEL R3, RZ, 0x1, !P3 ;  /* 0x00000001ff037807 */ /* 0x000fc40005800000 */
[----:B------:R-:W-:Y:S02]  /*0260*/  ISETP.NE.AND P2, PT, R4, RZ, PT ;  /* 0x000000ff0400720c */ /* 0x000fe40003f45270 */
[----:B------:R-:W-:Y:S02]  /*0270*/  ISETP.NE.AND P3, PT, R0, RZ, PT ;  /* 0x000000ff0000720c */ /* 0x000fe40003f65270 */
[----:B------:R-:W-:Y:S02]  /*0280*/  PRMT R5, R6, 0x7604, R5 ;  /* 0x0000760406057816 */ /* 0x000fe40000000005 */
[----:B------:R-:W-:Y:S01]  /*0290*/  PRMT R7, R3, 0x7604, R2 ;  /* 0x0000760403077816 */ /* 0x000fe20000000002 */
[----:B------:R-:W-:Y:S01]  /*02a0*/  IMAD.U32 R2, RZ, RZ, UR5 ;  /* 0x00000005ff027e24 */ /* 0x000fe2000f8e00ff */
[----:B------:R-:W-:Y:S01]  /*02b0*/  SEL R0, RZ, 0x1, !P0 ;  /* 0x00000001ff007807 */ /* 0x000fe20004000000 */
[----:B------:R-:W-:Y:S01]  /*02c0*/  IMAD.U32 R3, RZ, RZ, UR6 ;  /* 0x00000006ff037e24 */ /* 0x000fe2000f8e00ff */
[----:B------:R-:W-:-:S02]  /*02d0*/  SEL R4, RZ, 0x1, !P2 ;  /* 0x00000001ff047807 */ /* 0x000fc40005000000 */
[----:B------:R-:W-:Y:S01]  /*02e0*/  PRMT R5, R0, 0x7054, R5 ;  /* 0x0000705400057816 */ /* 0x000fe20000000005 */
[----:B------:R-:W-:Y:S01]  /*02f0*/  IMAD.WIDE R2, R9, 0x4, R2 ;  /* 0x0000000409027825 */ /* 0x000fe200078e0202 */
[----:B------:R-:W-:Y:S02]  /*0300*/  PRMT R7, R4, 0x7054, R7 ;  /* 0x0000705404077816 */ /* 0x000fe40000000007 */
[----:B------:R-:W-:Y:S02]  /*0310*/  SEL R0, RZ, 0x1, !P1 ;  /* 0x00000001ff007807 */ /* 0x000fe40004800000 */
[----:B------:R-:W-:Y:S02]  /*0320*/  SEL R4, RZ, 0x1, !P3 ;  /* 0x00000001ff047807 */ /* 0x000fe40005800000 */
[----:B------:R-:W-:Y:S02]  /*0330*/  PRMT R5, R0, 0x654, R5 ;  /* 0x0000065400057816 */ /* 0x000fe40000000005 */
[----:B------:R-:W-:-:S03]  /*0340*/  PRMT R7, R4, 0x654, R7 ;  /* 0x0000065404077816 */ /* 0x000fc60000000007 */
[----:B------:R-:W-:Y:S04]  /*0350*/  STG.E desc[UR8][R2.64], R5 ;  /* 0x0000000502007986 */ /* 0x000fe8000c101908 */
[----:B------:R-:W-:Y:S01]  /*0360*/  STG.E desc[UR8][R2.64+0x200], R7 ;  /* 0x0002000702007986 */ /* 0x000fe2000c101908 */
[----:B------:R-:W-:Y:S05]  /*0370*/  EXIT ;  /* 0x000000000000794d */ /* 0x000fea0003800000 */
.L_x_578:
        /* <DEDUP_REMOVED lines=118> */
.L_x_581:
        /* <DEDUP_REMOVED lines=8> */
.L_x_582:
        /* <DEDUP_REMOVED lines=8> */
.L_x_583:
        /* <DEDUP_REMOVED lines=9> */
.L_x_584:
[----:B------:R-:W-:Y:S05]  /*0c70*/  BSYNC B1 ;  /* 0x0000000000017941 */ /* 0x000fea0003800000 */
.L_x_580:
[----:B------:R-:W-:-:S13]  /*0c80*/  ISETP.GE.AND P0, PT, R11, R0, PT ;  /* 0x000000000b00720c */ /* 0x000fda0003f06270 */
[----:B0-2---:R-:W0:Y:S01]  /*0c90*/  @!P0 LDC.64 R8, c[0x0][0x218] ;  /* 0x00008600ff088b82 */ /* 0x005e220000000a00 */
[C---:B-1----:R-:W-:Y:S02]  /*0ca0*/  @!P0 VIADD R7, R11.reuse, UR4 ;  /* 0x000000040b078c36 */ /* 0x042fe40008000000 */
[----:B------:R-:W-:-:S03]  /*0cb0*/  @!P0 VIADD R11, R11, 0x80 ;  /* 0x000000800b0b8836 */ /* 0x000fc60000000000 */
[----:B0-----:R-:W-:-:S05]  /*0cc0*/  @!P0 IADD3 R6, P1, R7, R8, RZ ;  /* 0x0000000807068210 */ /* 0x001fca0007f3e0ff */
[----:B------:R-:W-:-:S05]  /*0cd0*/  @!P0 IMAD.X R7, RZ, RZ, R9, P1 ;  /* 0x000000ffff078224 */ /* 0x000fca00008e0609 */
[----:B------:R2:W-:Y:S03]  /*0ce0*/  @!P0 STG.E.U8 desc[UR8][R6.64], R5 ;  /* 0x0000000506008986 */ /* 0x0005e6000c101108 */
.L_x_585:
[----:B------:R-:W-:Y:S05]  /*0cf0*/  BSYNC B0 ;  /* 0x0000000000007941 */ /* 0x000fea0003800000 */
.L_x_579:
        /* <DEDUP_REMOVED lines=9> */
.L_x_586:
        /* <DEDUP_REMOVED lines=15> */
.L_x_5907:


//--------------------- .text._ZN2at6native29vectorized_elementwise_kernelILi8ENS0_10AbsFunctorIbEESt5arrayIPcLm2EEEEviT0_T1_ --------------------------
	.section	.text._ZN2at6native29vectorized_elementwise_kernelILi8ENS0_10AbsFunctorIbEESt5arrayIPcLm2EEEEviT0_T1_,"ax",@progbits
	.align	128
        .global         _ZN2at6native29vectorized_elementwise_kernelILi8ENS0_10AbsFunctorIbEESt5arrayIPcLm2EEEEviT0_T1_
        .type           _ZN2at6native29vectorized_elementwise_kernelILi8ENS0_10AbsFunctorIbEESt5arrayIPcLm2EEEEviT0_T1_,@function
        .size           _ZN2at6native29vectorized_elementwise_kernelILi8ENS0_10AbsFunctorIbEESt5arrayIPcLm2EEEEviT0_T1_,(.L_x_5908 - _ZN2at6native29vectorized_elementwise_kernelILi8ENS0_10AbsFunctorIbEESt5arrayIPcLm2EEEEviT0_T1_)
        .other          _ZN2at6native29vectorized_elementwise_kernelILi8ENS0_10AbsFunctorIbEESt5arrayIPcLm2EEEEviT0_T1_,@"STO_CUDA_ENTRY STV_DEFAULT"
_ZN2at6native29vectorized_elementwise_kernelILi8ENS0_10AbsFunctorIbEESt5arrayIPcLm2EEEEviT0_T1_:
.text._ZN2at6native29vectorized_elementwise_kernelILi8ENS0_10AbsFunctorIbEESt5arrayIPcLm2EEEEviT0_T1_:
        /* <DEDUP_REMOVED lines=15> */
[----:B0-----:R-:W-:-:S06]  /*00f0*/  IMAD.WIDE.U32 R2, R0, 0x8, R2 ;  /* 0x0000000800027825 */ /* 0x001fcc00078e0002 */
[----:B------:R-:W2:Y:S01]  /*0100*/  LDG.E.64 R2, desc[UR8][R2.64] ;  /* 0x0000000802027981 */ /* 0x000ea2000c1e1b00 */
[----:B------:R-:W-:-:S04]  /*0110*/  UIADD3 UR5, UP0, UR4, UR6, URZ ;  /* 0x0000000604057290 */ /* 0x000fc8000ff1e03f */
[----:B------:R-:W-:Y:S01]  /*0120*/  UIADD3.X UR6, URZ, UR7, URZ, UP0, !UPT ;  /* 0x000000073f067290 */ /* 0x000fe200087fe43f */
[C---:B--2---:R-:W-:Y:S02]  /*0130*/  LOP3.LUT R6, R3.reuse, 0xffff, RZ, 0xc0, !PT ;  /* 0x0000ffff03067812 */ /* 0x044fe400078ec0ff */
[----:B------:R-:W-:Y:S02]  /*0140*/  PRMT R4, R2, 0x7632, R4 ;  /* 0x0000763202047816 */ /* 0x000fe40000000004 */
[----:B------:R-:W-:Y:S02]  /*0150*/  SHF.R.U32.HI R6, RZ, 0x8, R6 ;  /* 0x00000008ff067819 */ /* 0x000fe40000011606 */
[----:B------:R-:W-:Y:S02]  /*0160*/  PRMT R5, R3, 0x7632, R5 ;  /* 0x0000763203057816 */ /* 0x000fe40000000005 */
[----:B------:R-:W-:Y:S02]  /*0170*/  PRMT R6, R6, 0x9910, RZ ;  /* 0x0000991006067816 */ /* 0x000fe400000000ff */
[----:B------:R-:W-:-:S02]  /*0180*/  LOP3.LUT P0, RZ, R4, 0xff, RZ, 0xc0, !PT ;  /* 0x000000ff04ff7812 */ /* 0x000fc4000780c0ff */
[C---:B------:R-:W-:Y:S02]  /*0190*/  LOP3.LUT P6, RZ, R3.reuse, 0xff, RZ, 0xc0, !PT ;  /* 0x000000ff03ff7812 */ /* 0x040fe400078cc0ff */
[----:B------:R-:W-:Y:S01]  /*01a0*/  PRMT R4, R3, 0x7732, RZ ;  /* 0x0000773203047816 */ /* 0x000fe200000000ff */
[----:B------:R-:W-:Y:S01]  /*01b0*/  IMAD.MOV.U32 R3, RZ, RZ, R6 ;  /* 0x000000ffff037224 */ /* 0x000fe200078e0006 */
[----:B------:R-:W-:Y:S02]  /*01c0*/  LOP3.LUT P1, RZ, R5, 0xff, RZ, 0xc0, !PT ;  /* 0x000000ff05ff7812 */ /* 0x000fe4000782c0ff */
[C---:B------:R-:W-:Y:S02]  /*01d0*/  PRMT R5, R2.reuse, 0x7732, RZ ;  /* 0x0000773202057816 */ /* 0x040fe400000000ff */
[C---:B------:R-:W-:Y:S02]  /*01e0*/  LOP3.LUT P2, RZ, R2.reuse, 0xff, RZ, 0xc0, !PT ;  /* 0x000000ff02ff7812 */ /* 0x040fe4000784c0ff */
[----:B------:R-:W-:-:S02]  /*01f0*/  LOP3.LUT R2, R2, 0xffff, RZ, 0xc0, !PT ;  /* 0x0000ffff02027812 */ /* 0x000fc400078ec0ff */
[----:B------:R-:W-:Y:S01]  /*0200*/  ISETP.NE.AND P3, PT, R3, RZ, PT ;  /* 0x000000ff0300720c */ /* 0x000fe20003f65270 */
[----:B------:R-:W-:Y:S01]  /*0210*/  IMAD.MOV.U32 R3, RZ, RZ, R5 ;  /* 0x000000ffff037224 */ /* 0x000fe200078e0005 */
[----:B------:R-:W-:Y:S02]  /*0220*/  SHF.R.U32.HI R2, RZ, 0x8, R2 ;  /* 0x00000008ff027819 */ /* 0x000fe40000011602 */
[----:B------:R-:W-:Y:S02]  /*0230*/  SHF.R.U32.HI R4, RZ, 0x8, R4 ;  /* 0x00000008ff047819 */ /* 0x000fe40000011604 */
[----:B------:R-:W-:Y:S02]  /*0240*/  SHF.R.U32.HI R3, RZ, 0x8, R3 ;  /* 0x00000008ff037819 */ /* 0x000fe40000011603 */
[----:B------:R-:W-:Y:S02]  /*0250*/  PRMT R2, R2, 0x9910, RZ ;  /* 0x0000991002027816 */ /* 0x000fe400000000ff */
[----:B------:R-:W-:-:S02]  /*0260*/  PRMT R4, R4, 0x9910, RZ ;  /* 0x0000991004047816 */ /* 0x000fc400000000ff */
[----:B------:R-:W-:Y:S02]  /*0270*/  PRMT R3, R3, 0x9910, RZ ;  /* 0x0000991003037816 */ /* 0x000fe400000000ff */
[----:B------:R-:W-:Y:S01]  /*0280*/  ISETP.NE.AND P4, PT, R2, RZ, PT ;  /* 0x000000ff0200720c */ /* 0x000fe20003f85270 */
[----:B------:R-:W-:Y:S01]  /*0290*/  IMAD.U32 R2, RZ, RZ, UR5 ;  /* 0x00000005ff027e24 */ /* 0x000fe2000f8e00ff */
[----:B------:R-:W-:Y:S02]  /*02a0*/  ISETP.NE.AND P5, PT, R4, RZ, PT ;  /* 0x000000ff0400720c */ /* 0x000fe40003fa5270 */
[----:B------:R-:W-:Y:S02]  /*02b0*/  SEL R6, RZ, 0x1, !P6 ;  /* 0x00000001ff067807 */ /* 0x000fe40007000000 */
[----:B------:R-:W-:Y:S01]  /*02c0*/  ISETP.NE.AND P6, PT, R3, RZ, PT ;  /* 0x000000ff0300720c */ /* 0x000fe20003fc5270 */
[----:B------:R-:W-:Y:S01]  /*02d0*/  IMAD.U32 R3, RZ, RZ, UR6 ;  /* 0x00000006ff037e24 */ /* 0x000fe2000f8e00ff */
[----:B------:R-:W-:-:S02]  /*02e0*/  SEL R11, RZ, 0xffffffff, !P4 ;  /* 0xffffffffff0b7807 */ /* 0x000fc40006000000 */
[----:B------:R-:W-:Y:S01]  /*02f0*/  SEL R7, RZ, 0xffffffff, !P3 ;  /* 0xffffffffff077807 */ /* 0x000fe20005800000 */
[----:B------:R-:W-:Y:S01]  /*0300*/  IMAD.WIDE R2, R0, 0x8, R2 ;  /* 0x0000000800027825 */ /* 0x000fe200078e0202 */
[----:B------:R-:W-:Y:S02]  /*0310*/  SEL R5, RZ, 0xffffffff, !P5 ;  /* 0xffffffffff057807 */ /* 0x000fe40006800000 */
[----:B------:R-:W-:Y:S01]  /*0320*/  SEL R9, RZ, 0xffffffff, !P6 ;  /* 0xffffffffff097807 */ /* 0x000fe20007000000 */
[----:B------:R-:W-:Y:S01]  /*0330*/  IMAD.SHL.U32 R13, R11, 0x100, RZ ;  /* 0x000001000b0d7824 */ /* 0x000fe200078e00ff */
[----:B------:R-:W-:Y:S01]  /*0340*/  SEL R4, RZ, 0x1, !P1 ;  /* 0x00000001ff047807 */ /* 0x000fe20004800000 */
[----:B------:R-:W-:Y:S01]  /*0350*/  IMAD.SHL.U32 R7, R7, 0x100, RZ ;  /* 0x0000010007077824 */ /* 0x000fe200078e00ff */
[----:B------:R-:W-:Y:S01]  /*0360*/  SEL R10, RZ, 0x1, !P2 ;  /* 0x00000001ff0a7807 */ /* 0x000fe20005000000 */
[----:B------:R-:W-:Y:S01]  /*0370*/  IMAD.SHL.U32 R11, R5, 0x100, RZ ;  /* 0x00000100050b7824 */ /* 0x000fe200078e00ff */
[----:B------:R-:W-:Y:S01]  /*0380*/  SEL R8, RZ, 0x1, !P0 ;  /* 0x00000001ff087807 */ /* 0x000fe20004000000 */
[----:B------:R-:W-:Y:S01]  /*0390*/  IMAD.SHL.U32 R9, R9, 0x100, RZ ;  /* 0x0000010009097824 */ /* 0x000fe200078e00ff */
[----:B------:R-:W-:-:S02]  /*03a0*/  LOP3.LUT R5, R7, 0x100, R6, 0xe2, !PT ;  /* 0x0000010007057812 */ /* 0x000fc400078ee206 */
[----:B------:R-:W-:Y:S02]  /*03b0*/  LOP3.LUT R4, R11, 0x100, R4, 0xe2, !PT ;  /* 0x000001000b047812 */ /* 0x000fe400078ee204 */
[----:B------:R-:W-:Y:S02]  /*03c0*/  LOP3.LUT R7, R13, 0x100, R10, 0xe2, !PT ;  /* 0x000001000d077812 */ /* 0x000fe400078ee20a */
[----:B------:R-:W-:Y:S02]  /*03d0*/  LOP3.LUT R8, R9, 0x100, R8, 0xe2, !PT ;  /* 0x0000010009087812 */ /* 0x000fe400078ee208 */
[----:B------:R-:W-:Y:S02]  /*03e0*/  PRMT R5, R5, 0x5410, R4 ;  /* 0x0000541005057816 */ /* 0x000fe40000000004 */
[----:B------:R-:W-:-:S05]  /*03f0*/  PRMT R4, R7, 0x5410, R8 ;  /* 0x0000541007047816 */ /* 0x000fca0000000008 */
[----:B------:R-:W-:Y:S01]  /*0400*/  STG.E.64 desc[UR8][R2.64], R4 ;  /* 0x0000000402007986 */ /* 0x000fe2000c101b08 */
[----:B------:R-:W-:Y:S05]  /*0410*/  EXIT ;  /* 0x000000000000794d */ /* 0x000fea0003800000 */
.L_x_587:
        /* <DEDUP_REMOVED lines=118> */
.L_x_590:
        /* <DEDUP_REMOVED lines=8> */
.L_x_591:
        /* <DEDUP_REMOVED lines=8> */
.L_x_592:
        /* <DEDUP_REMOVED lines=9> */
.L_x_593:
[----:B------:R-:W-:Y:S05]  /*0d10*/  BSYNC B1 ;  /* 0x0000000000017941 */ /* 0x000fea0003800000 */
.L_x_589:
[----:B------:R-:W-:-:S13]  /*0d20*/  ISETP.GE.AND P0, PT, R11, R0, PT ;  /* 0x000000000b00720c */ /* 0x000fda0003f06270 */
[----:B0-2---:R-:W0:Y:S01]  /*0d30*/  @!P0 LDC.64 R8, c[0x0][0x218] ;  /* 0x00008600ff088b82 */ /* 0x005e220000000a00 */
[C---:B-1----:R-:W-:Y:S02]  /*0d40*/  @!P0 VIADD R7, R11.reuse, UR4 ;  /* 0x000000040b078c36 */ /* 0x042fe40008000000 */
[----:B------:R-:W-:-:S03]  /*0d50*/  @!P0 VIADD R11, R11, 0x80 ;  /* 0x000000800b0b8836 */ /* 0x000fc60000000000 */
[----:B0-----:R-:W-:-:S05]  /*0d60*/  @!P0 IADD3 R6, P1, R7, R8, RZ ;  /* 0x0000000807068210 */ /* 0x001fca0007f3e0ff */
[----:B------:R-:W-:-:S05]  /*0d70*/  @!P0 IMAD.X R7, RZ, RZ, R9, P1 ;  /* 0x000000ffff078224 */ /* 0x000fca00008e0609 */
[----:B------:R2:W-:Y:S03]  /*0d80*/  @!P0 STG.E.U8 desc[UR8][R6.64], R5 ;  /* 0x0000000506008986 */ /* 0x0005e6000c101108 */
.L_x_594:
[----:B------:R-:W-:Y:S05]  /*0d90*/  BSYNC B0 ;  /* 0x0000000000007941 */ /* 0x000fea0003800000 */
.L_x_588:
        /* <DEDUP_REMOVED lines=9> */
.L_x_595:
        /* <DEDUP_REMOVED lines=13> */
.L_x_5908:


//--------------------- .text._ZN2at6native18elementwise_kernelILi128ELi4EZNS0_15gpu_kernel_implINS0_10AbsFunctorIN3c108BFloat16EEEEEvRNS_18TensorIteratorBaseERKT_EUliE_EEviT1_ --------------------------
	.section	.text._ZN2at6native18elementwise_kernelILi128ELi4EZNS0_15gpu_kernel_implINS0_10AbsFunctorIN3c108BFloat16EEEEEvRNS_18TensorIteratorBaseERKT_EUliE_EEviT1_,"ax",@progbits
	.align	128
        .global         _ZN2at6native18elementwise_kernelILi128ELi4EZNS0_15gpu_kernel_implINS0_10AbsFunctorIN3c108BFloat16EEEEEvRNS_18TensorIteratorBaseERKT_EUliE_EEviT1_
        .type           _ZN2at6native18elementwise_kernelILi128ELi4EZNS0_15gpu_kernel_implINS0_10AbsFunctorIN3c108BFloat16EEEEEvRNS_18TensorIteratorBaseERKT_EUliE_EEviT1_,@function
        .size           _ZN2at6native18elementwise_kernelILi128ELi4EZNS0_15gpu_kernel_implINS0_10AbsFunctorIN3c108BFloat16EEEEEvRNS_18TensorIteratorBaseERKT_EUliE_EEviT1_,(.L_x_5909 - _ZN2at6native18elementwise_kernelILi128ELi4EZNS0_15gpu_kernel_implINS0_10AbsFunctorIN3c108BFloat16EEEEEvRNS_18TensorIteratorBaseERKT_EUliE_EEviT1_)
        .other          _ZN2at6native18elementwise_kernelILi128ELi4EZNS0_15gpu_kernel_implINS0_10AbsFunctorIN3c108BFloat16EEEEEvRNS_18TensorIteratorBaseERKT_EUliE_EEviT1_,@"STO_CUDA_ENTRY STV_DEFAULT"
_ZN2at6native18elementwise_kernelILi128ELi4EZNS0_15gpu_kernel_implINS0_10AbsFunctorIN3c108BFloat16EEEEEvRNS_18TensorIteratorBaseERKT_EUliE_EEviT1_:
.text._ZN2at6native18elementwise_kernelILi128ELi4EZNS0_15gpu_kernel_implINS0_10AbsFunctorIN3c108BFloat16EEEEEvRNS_18TensorIteratorBaseERKT_EUliE_EEviT1_:
        /* <DEDUP_REMOVED lines=313> */
.L_x_598:
        /* <DEDUP_REMOVED lines=18> */
[----:B------:R-:W2:Y:S02]  /*14b0*/  LDG.E.S8 R2, desc[UR36][R2.64] ;  /* 0x0000002402027981 */ /* 0x000ea4000c1e1300 */
[----:B--2---:R-:W0:Y:S02]  /*14c0*/  I2F.S16 R0, R2 ;  /* 0x0000000200007306 */ /* 0x004e240000101400 */
[----:B0-----:R-:W-:Y:S01]  /*14d0*/  F2FP.BF16.F32.PACK_AB R0, RZ, R0 ;  /* 0x00000000ff00723e */ /* 0x001fe200000010ff */
[----:B------:R-:W-:Y:S06]  /*14e0*/  BRA `(.L_x_604) ;  /* 0x0000000c00a07947 */ /* 0x000fec0003800000 */
.L_x_602:
[----:B------:R-:W2:Y:S02]  /*14f0*/  LDG.E.U8 R2, desc[UR36][R2.64] ;  /* 0x0000002402027981 */ /* 0x000ea4000c1e1100 */
[----:B--2---:R-:W-:-:S04]  /*1500*/  I2FP.F32.U32 R0, R2 ;  /* 0x0000000200007245 */ /* 0x004fc80000201000 */
[----:B------:R-:W-:Y:S01]  /*1510*/  F2FP.BF16.F32.PACK_AB R0, RZ, R0 ;  /* 0x00000000ff00723e */ /* 0x000fe200000010ff */
[----:B------:R-:W-:Y:S06]  /*1520*/  BRA `(.L_x_604) ;  /* 0x0000000c00907947 */ /* 0x000fec0003800000 */
.L_x_601:
[----:B------:R-:W-:-:S13]  /*1530*/  ISETP.NE.AND P0, PT, R4, 0x2, PT ;  /* 0x000000020400780c */ /* 0x000fda0003f05270 */
[----:B------:R-:W-:Y:S05]  /*1540*/  @!P0 BRA `(.L_x_605) ;  /* 0x0000000000308947 */ /* 0x000fea0003800000 */
[----:B------:R-:W-:-:S13]  /*1550*/  ISETP.NE.AND P0, PT, R4, 0x3, PT ;  /* 0x000000030400780c */ /* 0x000fda0003f05270 */
[----:B------:R-:W-:Y:S05]  /*1560*/  @!P0 BRA `(.L_x_606) ;  /* 0x0000000000188947 */ /* 0x000fea0003800000 */
[----:B------:R-:W-:-:S13]  /*1570*/  ISETP.NE.AND P0, PT, R4, 0x4, PT ;  /* 0x000000040400780c */ /* 0x000fda0003f05270 */
[----:B------:R-:W-:Y:S05]  /*1580*/  @P0 BRA `(.L_x_603) ;  /* 0x0000000c00140947 */ /* 0x000fea0003800000 */
[----:B------:R-:W2:Y:S02]  /*1590*/  LDG.E.64 R2, desc[UR36][R2.64] ;  /* 0x0000002402027981 */ /* 0x000ea4000c1e1b00 */
[----:B--2---:R-:W0:Y:S02]  /*15a0*/  I2F.S64 R0, R2 ;  /* 0x0000000200007312 */ /* 0x004e240000301400 */
[----:B0-----:R-:W-:Y:S01]  /*15b0*/  F2FP.BF16.F32.PACK_AB R0, RZ, R0 ;  /* 0x00000000ff00723e */ /* 0x001fe200000010ff */
[----:B------:R-:W-:Y:S06]  /*15c0*/  BRA `(.L_x_604) ;  /* 0x0000000c00687947 */ /* 0x000fec0003800000 */
.L_x_606:
[----:B------:R-:W2:Y:S02]  /*15d0*/  LDG.E R2, desc[UR36][R2.64] ;  /* 0x0000002402027981 */ /* 0x000ea4000c1e1900 */
[----:B--2---:R-:W-:-:S04]  /*15e0*/  I2FP.F32.S32 R0, R2 ;  /* 0x0000000200007245 */ /* 0x004fc80000201400 */
[----:B------:R-:W-:Y:S01]  /*15f0*/  F2FP.BF16.F32.PACK_AB R0, RZ, R0 ;  /* 0x00000000ff00723e */ /* 0x000fe200000010ff */
[----:B------:R-:W-:Y:S06]  /*1600*/  BRA `(.L_x_604) ;  /* 0x0000000c00587947 */ /* 0x000fec0003800000 */
.L_x_605:
[----:B------:R-:W2:Y:S02]  /*1610*/  LDG.E.U16 R2, desc[UR36][R2.64] ;  /* 0x0000002402027981 */ /* 0x000ea4000c1e1500 */
[----:B--2---:R-:W0:Y:S02]  /*1620*/  I2F.S16 R0, R2 ;  /* 0x0000000200007306 */ /* 0x004e240000101400 */
[----:B0-----:R-:W-:Y:S01]  /*1630*/  F2FP.BF16.F32.PACK_AB R0, RZ, R0 ;  /* 0x00000000ff00723e */ /* 0x001fe200000010ff */
[----:B------:R-:W-:Y:S06]  /*1640*/  BRA `(.L_x_604) ;  /* 0x0000000c00487947 */ /* 0x000fec0003800000 */
.L_x_600:
[----:B------:R-:W-:-:S13]  /*1650*/  ISETP.GT.AND P0, PT, R4, 0x6, PT ;  /* 0x000000060400780c */ /* 0x000fda0003f04270 */
[----:B------:R-:W-:Y:S05]  /*1660*/  @P0 BRA `(.L_x_607) ;  /* 0x00000000002c0947 */ /* 0x000fea0003800000 */
[----:B------:R-:W-:-:S13]  /*1670*/  ISETP.NE.AND P0, PT, R4, 0x5, PT ;  /* 0x000000050400780c */ /* 0x000fda0003f05270 */
[----:B------:R-:W-:Y:S05]  /*1680*/  @!P0 BRA `(.L_x_608) ;  /* 0x0000000000148947 */ /* 0x000fea0003800000 */
[----:B------:R-:W-:-:S13]  /*1690*/  ISETP.NE.AND P0, PT, R4, 0x6, PT ;  /* 0x000000060400780c */ /* 0x000fda0003f05270 */
[----:B------:R-:W-:Y:S05]  /*16a0*/  @P0 BRA `(.L_x_603) ;  /* 0x0000000800cc0947 */ /* 0x000fea0003800000 */
[----:B------:R-:W2:Y:S02]  /*16b0*/  LDG.E R2, desc[UR36][R2.64] ;  /* 0x0000002402027981 */ /* 0x000ea4000c1e1900 */
[----:B--2---:R-:W-:Y:S01]  /*16c0*/  F2FP.BF16.F32.PACK_AB R0, RZ, R2 ;  /* 0x00000002ff00723e */ /* 0x004fe200000010ff */
[----:B------:R-:W-:Y:S06]  /*16d0*/  BRA `(.L_x_604) ;  /* 0x0000000c00247947 */ /* 0x000fec0003800000 */
.L_x_608:
[----:B------:R-:W2:Y:S02]  /*16e0*/  LDG.E.U16 R0, desc[UR36][R2.64] ;  /* 0x0000002402007981 */ /* 0x000ea4000c1e1500 */
[----:B--2---:R-:W-:-:S05]  /*16f0*/  HADD2.F32 R0, -RZ, R0.H0_H0 ;  /* 0x20000000ff007230 */ /* 0x004fca0000004100 */
[----:B------:R-:W-:Y:S01]  /*1700*/  F2FP.BF16.F32.PACK_AB R0, RZ, R0 ;  /* 0x00000000ff00723e */ /* 0x000fe200000010ff */
[----:B------:R-:W-:Y:S06]  /*1710*/  BRA `(.L_x_604) ;  /* 0x0000000c00147947 */ /* 0x000fec0003800000 */
.L_x_607:
[----:B------:R-:W-:-:S13]  /*1720*/  ISETP.NE.AND P0, PT, R4, 0x7, PT ;  /* 0x000000070400780c */ /* 0x000fda0003f05270 */
[----:B------:R-:W-:Y:S05]  /*1730*/  @!P0 BRA `(.L_x_609) ;  /* 0x00000000002c8947 */ /* 0x000fea0003800000 */
[----:B------:R-:W-:-:S13]  /*1740*/  ISETP.NE.AND P0, PT, R4, 0x8, PT ;  /* 0x000000080400780c */ /* 0x000fda0003f05270 */
[----:B------:R-:W-:Y:S05]  /*1750*/  @!P0 BRA `(.L_x_610) ;  /* 0x0000000000148947 */ /* 0x000fea0003800000 */
[----:B------:R-:W-:-:S13]  /*1760*/  ISETP.NE.AND P0, PT, R4, 0x9, PT ;  /* 0x000000090400780c */ /* 0x000fda0003f05270 */
[----:B------:R-:W-:Y:S05]  /*1770*/  @P0 BRA `(.L_x_603) ;  /* 0x0000000800980947 */ /* 0x000fea0003800000 */
[----:B------:R-:W2:Y:S02]  /*1780*/  LDG.E R2, desc[UR36][R2.64] ;  /* 0x0000002402027981 */ /* 0x000ea4000c1e1900 */
[----:B--2---:R-:W-:Y:S01]  /*1790*/  F2FP.BF16.F32.PACK_AB R0, RZ, R2 ;  /* 0x00000002ff00723e */ /* 0x004fe200000010ff */
[----:B------:R-:W-:Y:S06]  /*17a0*/  BRA `(.L_x_604) ;  /* 0x0000000800f07947 */ /* 0x000fec0003800000 */
.L_x_610:
[----:B------:R-:W2:Y:S02]  /*17b0*/  LDG.E.U16 R2, desc[UR36][R2.64] ;  /* 0x0000002402027981 */ /* 0x000ea4000c1e1500 */
[----:B--2---:R-:W-:-:S05]  /*17c0*/  HADD2.F32 R0, -RZ, R2.H0_H0 ;  /* 0x20000002ff007230 */ /* 0x004fca0000004100 */
[----:B------:R-:W-:Y:S01]  /*17d0*/  F2FP.BF16.F32.PACK_AB R0, RZ, R0 ;  /* 0x00000000ff00723e */ /* 0x000fe200000010ff */
[----:B------:R-:W-:Y:S06]  /*17e0*/  BRA `(.L_x_604) ;  /* 0x0000000800e07947 */ /* 0x000fec0003800000 */
.L_x_609:
[----:B------:R-:W2:Y:S01]  /*17f0*/  LDG.E.64 R2, desc[UR36][R2.64] ;  /* 0x0000002402027981 */ /* 0x000ea2000c1e1b00 */
[----:B------:R-:W-:Y:S01]  /*1800*/  UMOV UR4, 0xf0000000 ;  /* 0xf000000000047882 */ /* 0x000fe20000000000 */
[----:B------:R-:W-:Y:S01]  /*1810*/  UMOV UR5, 0x380fffff ;  /* 0x380fffff00057882 */ /* 0x000fe20000000000 */
[----:B--2---:R-:W0:Y:S01]  /*1820*/  F2F.F32.F64 R0, R2 ;  /* 0x0000000200007310 */ /* 0x004e220000301000 */
[----:B------:R-:W-:-:S14]  /*1830*/  DSETP.GEU.AND P0, PT, |R2|, UR4, PT ;  /* 0x0000000402007e2a */ /* 0x000fdc000bf0e200 */
[----:B0-----:R-:W-:-:S05]  /*1840*/  @!P0 FMUL R0, R0, 1.175494350822287508e-38 ;  /* 0x0080000000008820 */ /* 0x001fca0000400000 */
[----:B------:R-:W-:Y:S01]  /*1850*/  F2FP.BF16.F32.PACK_AB R0, RZ, R0 ;  /* 0x00000000ff00723e */ /* 0x000fe200000010ff */
[----:B------:R-:W-:Y:S06]  /*1860*/  BRA `(.L_x_604) ;  /* 0x0000000800c07947 */ /* 0x000fec0003800000 */
.L_x_599:
        /* <DEDUP_REMOVED lines=9> */
[----:B--2---:R-:W-:-:S04]  /*1900*/  ISETP.NE.AND P0, PT, R2, RZ, PT ;  /* 0x000000ff0200720c */ /* 0x004fc80003f05270 */
[----:B------:R-:W-:-:S04]  /*1910*/  FSEL R0, RZ, 1, !P0 ;  /* 0x3f800000ff007808 */ /* 0x000fc80004000000 */
[----:B------:R-:W-:Y:S01]  /*1920*/  F2FP.BF16.F32.PACK_AB R0, RZ, R0 ;  /* 0x00000000ff00723e */ /* 0x000fe200000010ff */
[----:B------:R-:W-:Y:S06]  /*1930*/  BRA `(.L_x_604) ;  /* 0x00000008008c7947 */ /* 0x000fec0003800000 */
.L_x_613:
        /* <DEDUP_REMOVED lines=8> */
.L_x_612:
        /* <DEDUP_REMOVED lines=25> */
[----:B------:R-:W-:-:S04]  /*1b50*/  F2FP.BF16.F32.PACK_AB R5, RZ, R5 ;  /* 0x00000005ff05723e */ /* 0x000fc800000010ff */
[----:B------:R-:W-:Y:S01]  /*1b60*/  PRMT R0, R5, 0x7610, R0 ;  /* 0x0000761005007816 */ /* 0x000fe20000000000 */
[----:B------:R-:W-:Y:S06]  /*1b70*/  BRA `(.L_x_604) ;  /* 0x0000000400fc7947 */ /* 0x000fec0003800000 */
.L_x_615:
        /* <DEDUP_REMOVED lines=12> */
[----:B------:R-:W-:-:S04]  /*1c40*/  F2FP.BF16.F32.PACK_AB R4, RZ, R4 ;  /* 0x00000004ff04723e */ /* 0x000fc800000010ff */
[----:B------:R-:W-:Y:S01]  /*1c50*/  PRMT R0, R4, 0x7610, R0 ;  /* 0x0000761004007816 */ /* 0x000fe20000000000 */
[----:B------:R-:W-:Y:S06]  /*1c60*/  BRA `(.L_x_604) ;  /* 0x0000000400c07947 */ /* 0x000fec0003800000 */
.L_x_614:
[----:B------:R0:W5:Y:S01]  /*1c70*/  LDG.E.U16 R0, desc[UR36][R2.64] ;  /* 0x0000002402007981 */ /* 0x000162000c1e1500 */
[----:B------:R-:W-:Y:S05]  /*1c80*/  BRA `(.L_x_604) ;  /* 0x0000000400b87947 */ /* 0x000fea0003800000 */
.L_x_611:
        /* <DEDUP_REMOVED lines=9> */
[----:B--2---:R-:W-:-:S04]  /*1d20*/  I2FP.F32.U32 R0, R0 ;  /* 0x0000000000007245 */ /* 0x004fc80000201000 */
[----:B------:R-:W-:Y:S01]  /*1d30*/  F2FP.BF16.F32.PACK_AB R0, RZ, R0 ;  /* 0x00000000ff00723e */ /* 0x000fe200000010ff */
[----:B------:R-:W-:Y:S06]  /*1d40*/  BRA `(.L_x_604) ;  /* 0x0000000400887947 */ /* 0x000fec0003800000 */
.L_x_618:
        /* <DEDUP_REMOVED lines=21> */
.L_x_622:
[----:B------:R-:W-:Y:S05]  /*1ea0*/  BSYNC B1 ;  /* 0x0000000000017941 */ /* 0x000fea0003800000 */
.L_x_621:
[----:B------:R-:W-:Y:S01]  /*1eb0*/  LEA R3, R0, 0x3b800000, 0x17 ;  /* 0x3b80000000037811 */ /* 0x000fe200078eb8ff */
[----:B------:R-:W-:-:S05]  /*1ec0*/  IMAD.SHL.U32 R0, R2, 0x100000, RZ ;  /* 0x0010000002007824 */ /* 0x000fca00078e00ff */
[----:B------:R-:W-:-:S07]  /*1ed0*/  LOP3.LUT R0, R3, R0, R4, 0xfe, !PT ;  /* 0x0000000003007212 */ /* 0x000fce00078efe04 */
.L_x_620:
[----:B------:R-:W-:Y:S05]  /*1ee0*/  BSYNC B0 ;  /* 0x0000000000007941 */ /* 0x000fea0003800000 */
.L_x_619:
[----:B------:R-:W-:Y:S01]  /*1ef0*/  F2FP.BF16.F32.PACK_AB R0, RZ, R0 ;  /* 0x00000000ff00723e */ /* 0x000fe200000010ff */
[----:B------:R-:W-:Y:S06]  /*1f00*/  BRA `(.L_x_604) ;  /* 0x0000000400187947 */ /* 0x000fec0003800000 */
.L_x_617:
        /* <DEDUP_REMOVED lines=21> */
.L_x_626:
[----:B------:R-:W-:Y:S05]  /*2060*/  BSYNC B1 ;  /* 0x0000000000017941 */ /* 0x000fea0003800000 */
.L_x_625:
[----:B------:R-:W-:Y:S01]  /*2070*/  LEA R3, R0, 0x37800000, 0x17 ;  /* 0x3780000000037811 */ /* 0x000fe200078eb8ff */
[----:B------:R-:W-:-:S05]  /*2080*/  IMAD.SHL.U32 R0, R2, 0x200000, RZ ;  /* 0x0020000002007824 */ /* 0x000fca00078e00ff */
[----:B------:R-:W-:-:S07]  /*2090*/  LOP3.LUT R0, R3, R0, R4, 0xfe, !PT ;  /* 0x0000000003007212 */ /* 0x000fce00078efe04 */
.L_x_624:
[----:B------:R-:W-:Y:S05]  /*20a0*/  BSYNC B0 ;  /* 0x0000000000007941 */ /* 0x000fea0003800000 */
.L_x_623:
[----:B------:R-:W-:Y:S01]  /*20b0*/  F2FP.BF16.F32.PACK_AB R0, RZ, R0 ;  /* 0x00000000ff00723e */ /* 0x000fe200000010ff */
[----:B------:R-:W-:Y:S06]  /*20c0*/  BRA `(.L_x_604) ;  /* 0x0000000000a87947 */ /* 0x000fec0003800000 */
.L_x_616:
        /* <DEDUP_REMOVED lines=14> */
.L_x_630:
[----:B------:R-:W-:Y:S05]  /*21b0*/  BSYNC B0 ;  /* 0x0000000000007941 */ /* 0x000fea0003800000 */
.L_x_629:
[----:B------:R-:W-:Y:S01]  /*21c0*/  F2FP.BF16.F32.PACK_AB R0, RZ, R0 ;  /* 0x00000000ff00723e */ /* 0x000fe200000010ff */
[----:B------:R-:W-:Y:S06]  /*21d0*/  BRA `(.L_x_604) ;  /* 0x0000000000647947 */ /* 0x000fec0003800000 */
.L_x_603:
        /* <DEDUP_REMOVED lines=16> */
.L_x_631:
[----:B------:R-:W-:Y:S01]  /*22e0*/  PRMT R0, RZ, 0x7610, R0 ;  /* 0x00007610ff007816 */ /* 0x000fe20000000000 */
[----:B------:R-:W-:Y:S06]  /*22f0*/  BRA `(.L_x_604) ;  /* 0x00000000001c7947 */ /* 0x000fec0003800000 */
.L_x_628:
[----:B------:R-:W2:Y:S02]  /*2300*/  LDG.E.64 R2, desc[UR36][R2.64] ;  /* 0x0000002402027981 */ /* 0x000ea4000c1e1b00 */
[----:B--2---:R-:W0:Y:S02]  /*2310*/  I2F.U64 R0, R2 ;  /* 0x0000000200007312 */ /* 0x004e240000301000 */
[----:B0-----:R-:W-:Y:S01]  /*2320*/  F2FP.BF16.F32.PACK_AB R0, RZ, R0 ;  /* 0x00000000ff00723e */ /* 0x001fe200000010ff */
[----:B------:R-:W-:Y:S06]  /*2330*/  BRA `(.L_x_604) ;  /* 0x00000000000c7947 */ /* 0x000fec0003800000 */
.L_x_627:
[----:B------:R-:W2:Y:S02]  /*2340*/  LDG.E R2, desc[UR36][R2.64] ;  /* 0x0000002402027981 */ /* 0x000ea4000c1e1900 */
[----:B--2---:R-:W-:-:S04]  /*2350*/  I2FP.F32.U32 R0, R2 ;  /* 0x0000000200007245 */ /* 0x004fc80000201000 */
[----:B------:R-:W-:-:S07]  /*2360*/  F2FP.BF16.F32.PACK_AB R0, RZ, R0 ;  /* 0x00000000ff00723e */ /* 0x000fce00000010ff */
.L_x_604:
[----:B------:R-:W1:Y:S01]  /*2370*/  LDC.U8 R4, c[0x0][0x421] ;  /* 0x00010840ff047b82 */ /* 0x000e620000000000 */
[----:B-----5:R-:W-:-:S04]  /*2380*/  IMAD.U32 R0, R0, 0x10000, RZ ;  /* 0x0001000000007824 */ /* 0x020fc800078e00ff */
[----:B------:R-:W-:-:S04]  /*2390*/  FADD.FTZ R0, |R0|, -RZ ;  /* 0x800000ff00007221 */ /* 0x000fc80000010200 */
[----:B0-----:R0:W2:Y:S01]  /*23a0*/  F2F.BF16.F32 R3, R0 ;  /* 0x0000000000037304 */ /* 0x0010a20000202000 */
[----:B-1----:R-:W-:-:S04]  /*23b0*/  PRMT R2, R4, 0x9910, RZ ;  /* 0x0000991004027816 */ /* 0x002fc800000000ff */
[----:B------:R-:W-:-:S13]  /*23c0*/  ISETP.GT.AND P0, PT, R2, 0x9, PT ;  /* 0x000000090200780c */ /* 0x000fda0003f04270 */
[----:B0-2---:R-:W-:Y:S05]  /*23d0*/  @P0 BRA `(.L_x_632) ;  /* 0x00000004000c0947 */ /* 0x005fea0003800000 */
        /* <DEDUP_REMOVED lines=8> */
[----:B------:R-:W-:-:S04]  /*2460*/  IMAD.U32 R0, R3, 0x10000, RZ ;  /* 0x0001000003007824 */ /* 0x000fc800078e00ff */
[----:B------:R-:W0:Y:S02]  /*2470*/  F2I.FTZ.TRUNC.NTZ R3, R0 ;  /* 0x0000000000037305 */ /* 0x000e24000021f100 */
[----:B0-----:R4:W-:Y:S01]  /*2480*/  STG.E.U8 desc[UR36][R16.64], R3 ;  /* 0x0000000310007986 */ /* 0x0019e2000c101124 */
[----:B------:R-:W-:Y:S05]  /*2490*/  BRA `(.L_x_637) ;  /* 0x0000000c00947947 */ /* 0x000fea0003800000 */
.L_x_635:
[----:B------:R-:W-:-:S06]  /*24a0*/  IMAD.U32 R3, R3, 0x10000, RZ ;  /* 0x0001000003037824 */ /* 0x000fcc00078e00ff */
[----:B------:R-:W0:Y:S02]  /*24b0*/  F2I.S64.TRUNC R2, R3 ;  /* 0x0000000300027311 */ /* 0x000e24000020d900 */
[----:B0-----:R3:W-:Y:S01]  /*24c0*/  STG.E.U8 desc[UR36][R16.64], R2 ;  /* 0x0000000210007986 */ /* 0x0017e2000c101124 */
[----:B------:R-:W-:Y:S05]  /*24d0*/  BRA `(.L_x_637) ;  /* 0x0000000c00847947 */ /* 0x000fea0003800000 */
.L_x_634:
[----:B------:R-:W-:-:S13]  /*24e0*/  ISETP.NE.AND P0, PT, R2, 0x2, PT ;  /* 0x000000020200780c */ /* 0x000fda0003f05270 */
[----:B------:R-:W-:Y:S05]  /*24f0*/  @!P0 BRA `(.L_x_638) ;  /* 0x0000000000308947 */ /* 0x000fea0003800000 */
[----:B------:R-:W-:-:S13]  /*2500*/  ISETP.NE.AND P0, PT, R2, 0x3, PT ;  /* 0x000000030200780c */ /* 0x000fda0003f05270 */
[----:B------:R-:W-:Y:S05]  /*2510*/  @!P0 BRA `(.L_x_639) ;  /* 0x0000000000188947 */ /* 0x000fea0003800000 */
[----:B------:R-:W-:-:S13]  /*2520*/  ISETP.NE.AND P0, PT, R2, 0x4, PT ;  /* 0x000000040200780c */ /* 0x000fda0003f05270 */
[----:B------:R-:W-:Y:S05]  /*2530*/  @P0 BRA `(.L_x_636) ;  /* 0x0000000c000c0947 */ /* 0x000fea0003800000 */
[----:B------:R-:W-:-:S06]  /*2540*/  IMAD.U32 R3, R3, 0x10000, RZ ;  /* 0x0001000003037824 */ /* 0x000fcc00078e00ff */
[----:B------:R-:W0:Y:S02]  /*2550*/  F2I.S64.TRUNC R2, R3 ;  /* 0x0000000300027311 */ /* 0x000e24000020d900 */
[----:B0-----:R0:W-:Y:S01]  /*2560*/  STG.E.64 desc[UR36][R16.64], R2 ;  /* 0x0000000210007986 */ /* 0x0011e2000c101b24 */
[----:B------:R-:W-:Y:S05]  /*2570*/  BRA `(.L_x_637) ;  /* 0x0000000c005c7947 */ /* 0x000fea0003800000 */
.L_x_639:
[----:B------:R-:W-:-:S06]  /*2580*/  IMAD.U32 R3, R3, 0x10000, RZ ;  /* 0x0001000003037824 */ /* 0x000fcc00078e00ff */
[----:B------:R-:W0:Y:S02]  /*2590*/  F2I.FTZ.TRUNC.NTZ R3, R3 ;  /* 0x0000000300037305 */ /* 0x000e24000021f100 */
[----:B0-----:R1:W-:Y:S01]  /*25a0*/  STG.E desc[UR36][R16.64], R3 ;  /* 0x0000000310007986 */ /* 0x0013e2000c101924 */
[----:B------:R-:W-:Y:S05]  /*25b0*/  BRA `(.L_x_637) ;  /* 0x0000000c004c7947 */ /* 0x000fea0003800000 */
.L_x_638:
[----:B------:R-:W-:-:S06]  /*25c0*/  IMAD.U32 R3, R3, 0x10000, RZ ;  /* 0x0001000003037824 */ /* 0x000fcc00078e00ff */
[----:B------:R-:W0:Y:S02]  /*25d0*/  F2I.FTZ.TRUNC.NTZ R3, R3 ;  /* 0x0000000300037305 */ /* 0x000e24000021f100 */
[----:B0-----:R2:W-:Y:S01]  /*25e0*/  STG.E.U16 desc[UR36][R16.64], R3 ;  /* 0x0000000310007986 */ /* 0x0015e2000c101524 */
[----:B------:R-:W-:Y:S05]  /*25f0*/  BRA `(.L_x_637) ;  /* 0x0000000c003c7947 */ /* 0x000fea0003800000 */
.L_x_633:
[----:B------:R-:W-:-:S13]  /*2600*/  ISETP.GT.AND P0, PT, R2, 0x6, PT ;  /* 0x000000060200780c */ /* 0x000fda0003f04270 */
[----:B------:R-:W-:Y:S05]  /*2610*/  @P0 BRA `(.L_x_640) ;  /* 0x00000000002c0947 */ /* 0x000fea0003800000 */
[----:B------:R-:W-:-:S13]  /*2620*/  ISETP.NE.AND P0, PT, R2, 0x5, PT ;  /* 0x000000050200780c */ /* 0x000fda0003f05270 */
[----:B------:R-:W-:Y:S05]  /*2630*/  @!P0 BRA `(.L_x_641) ;  /* 0x0000000000148947 */ /* 0x000fea0003800000 */
[----:B------:R-:W-:-:S13]  /*2640*/  ISETP.NE.AND P0, PT, R2, 0x6, PT ;  /* 0x000000060200780c */ /* 0x000fda0003f05270 */
[----:B------:R-:W-:Y:S05]  /*2650*/  @P0 BRA `(.L_x_636) ;  /* 0x0000000800c40947 */ /* 0x000fea0003800000 */
[----:B------:R-:W-:-:S05]  /*2660*/  IMAD.U32 R3, R3, 0x10000, RZ ;  /* 0x0001000003037824 */ /* 0x000fca00078e00ff */
[----:B------:R0:W-:Y:S01]  /*2670*/  STG.E desc[UR36][R16.64], R3 ;  /* 0x0000000310007986 */ /* 0x0001e2000c101924 */
[----:B------:R-:W-:Y:S05]  /*2680*/  BRA `(.L_x_637) ;  /* 0x0000000c00187947 */ /* 0x000fea0003800000 */
.L_x_641:
[----:B------:R-:W-:-:S05]  /*2690*/  IMAD.U32 R0, R3, 0x10000, RZ ;  /* 0x0001000003007824 */ /* 0x000fca00078e00ff */
[----:B------:R-:W-:-:S05]  /*26a0*/  F2FP.F16.F32.PACK_AB R0, RZ, R0 ;  /* 0x00000000ff00723e */ /* 0x000fca00000000ff */
[----:B------:R0:W-:Y:S01]  /*26b0*/  STG.E.U16 desc[UR36][R16.64], R0 ;  /* 0x0000000010007986 */ /* 0x0001e2000c101524 */
[----:B------:R-:W-:Y:S05]  /*26c0*/  BRA `(.L_x_637) ;  /* 0x0000000c00087947 */ /* 0x000fea0003800000 */
.L_x_640:
[----:B------:R-:W-:-:S13]  /*26d0*/  ISETP.NE.AND P0, PT, R2, 0x7, PT ;  /* 0x000000070200780c */ /* 0x000fda0003f05270 */
[----:B------:R-:W-:Y:S05]  /*26e0*/  @!P0 BRA `(.L_x_642) ;  /* 0x0000000000348947 */ /* 0x000fea0003800000 */
[----:B------:R-:W-:-:S13]  /*26f0*/  ISETP.NE.AND P0, PT, R2, 0x8, PT ;  /* 0x000000080200780c */ /* 0x000fda0003f05270 */
[----:B------:R-:W-:Y:S05]  /*2700*/  @!P0 BRA `(.L_x_643) ;  /* 0x0000000000188947 */ /* 0x000fea0003800000 */
[----:B------:R-:W-:-:S13]  /*2710*/  ISETP.NE.AND P0, PT, R2, 0x9, PT ;  /* 0x000000090200780c */ /* 0x000fda0003f05270 */
[----:B------:R-:W-:Y:S05]  /*2720*/  @P0 BRA `(.L_x_636) ;  /* 0x0000000800900947 */ /* 0x000fea0003800000 */
[----:B------:R-:W-:Y:S02]  /*2730*/  IMAD.U32 R2, R3, 0x10000, RZ ;  /* 0x0001000003027824 */ /* 0x000fe400078e00ff */
[----:B------:R-:W-:-:S05]  /*2740*/  IMAD.MOV.U32 R3, RZ, RZ, RZ ;  /* 0x000000ffff037224 */ /* 0x000fca00078e00ff */
[----:B------:R0:W-:Y:S01]  /*2750*/  STG.E.64 desc[UR36][R16.64], R2 ;  /* 0x0000000210007986 */ /* 0x0001e2000c101b24 */
[----:B------:R-:W-:Y:S05]  /*2760*/  BRA `(.L_x_637) ;  /* 0x0000000800e07947 */ /* 0x000fea0003800000 */
.L_x_643:
[----:B------:R-:W-:-:S05]  /*2770*/  IMAD.U32 R3, R3, 0x10000, RZ ;  /* 0x0001000003037824 */ /* 0x000fca00078e00ff */
[----:B------:R-:W-:-:S04]  /*2780*/  F2FP.F16.F32.PACK_AB R3, RZ, R3 ;  /* 0x00000003ff03723e */ /* 0x000fc800000000ff */
[----:B------:R-:W-:-:S05]  /*2790*/  PRMT R3, R3, 0x5410, RZ ;  /* 0x0000541003037816 */ /* 0x000fca00000000ff */
[----:B------:R0:W-:Y:S01]  /*27a0*/  STG.E desc[UR36][R16.64], R3 ;  /* 0x0000000310007986 */ /* 0x0001e2000c101924 */
[----:B------:R-:W-:Y:S05]  /*27b0*/  BRA `(.L_x_637) ;  /* 0x0000000800cc7947 */ /* 0x000fea0003800000 */
.L_x_642:
[----:B------:R-:W-:-:S04]  /*27c0*/  IMAD.U32 R2, R3, 0x10000, RZ ;  /* 0x0001000003027824 */ /* 0x000fc800078e00ff */
[----:B------:R-:W-:-:S06]  /*27d0*/  FMUL.FTZ R2, R2, 1 ;  /* 0x3f80000002027820 */ /* 0x000fcc0000410000 */
[----:B------:R-:W0:Y:S02]  /*27e0*/  F2F.F64.F32 R2, R2 ;  /* 0x0000000200027310 */ /* 0x000e240000201800 */
[----:B0-----:R0:W-:Y:S01]  /*27f0*/  STG.E.64 desc[UR36][R16.64], R2 ;  /* 0x0000000210007986 */ /* 0x0011e2000c101b24 */
[----:B------:R-:W-:Y:S05]  /*2800*/  BRA `(.L_x_637) ;  /* 0x0000000800b87947 */ /* 0x000fea0003800000 */
.L_x_632:
        /* <DEDUP_REMOVED lines=8> */
[----:B------:R-:W-:-:S05]  /*2890*/  IMAD.U32 R3, R3, 0x10000, RZ ;  /* 0x0001000003037824 */ /* 0x000fca00078e00ff */
[----:B------:R-:W-:-:S04]  /*28a0*/  FSETP.NEU.FTZ.AND P0, PT, R3, RZ, PT ;  /* 0x000000ff0300720b */ /* 0x000fc80003f1d000 */
[----:B------:R-:W-:-:S05]  /*28b0*/  SEL R3, RZ, 0x1, !P0 ;  /* 0x00000001ff037807 */ /* 0x000fca0004000000 */
[----:B------:R0:W-:Y:S01]  /*28c0*/  STG.E.U8 desc[UR36][R16.64], R3 ;  /* 0x0000000310007986 */ /* 0x0001e2000c101124 */
[----:B------:R-:W-:Y:S05]  /*28d0*/  BRA `(.L_x_637) ;  /* 0x0000000800847947 */ /* 0x000fea0003800000 */
.L_x_646:
[----:B------:R-:W-:Y:S01]  /*28e0*/  IMAD.U32 R3, R3, 0x10000, RZ ;  /* 0x0001000003037824 */ /* 0x000fe200078e00ff */
[----:B------:R-:W-:-:S03]  /*28f0*/  CS2R R6, SRZ ;  /* 0x0000000000067805 */ /* 0x000fc6000001ff00 */
[----:B------:R-:W-:-:S04]  /*2900*/  FMUL.FTZ R3, R3, 1 ;  /* 0x3f80000003037820 */ /* 0x000fc80000410000 */
[----:B------:R-:W0:Y:S02]  /*2910*/  F2F.F64.F32 R4, R3 ;  /* 0x0000000300047310 */ /* 0x000e240000201800 */
[----:B0-----:R0:W-:Y:S01]  /*2920*/  STG.E.128 desc[UR36][R16.64], R4 ;  /* 0x0000000410007986 */ /* 0x0011e2000c101d24 */
[----:B------:R-:W-:Y:S05]  /*2930*/  BRA `(.L_x_637) ;  /* 0x00000008006c7947 */ /* 0x000fea0003800000 */
.L_x_645:
[----:B------:R-:W-:-:S13]  /*2940*/  ISETP.NE.AND P0, PT, R2, 0xf, PT ;  /* 0x0000000f0200780c */ /* 0x000fda0003f05270 */
[----:B------:R-:W-:Y:S05]  /*2950*/  @!P0 BRA `(.L_x_647) ;  /* 0x0000000000b48947 */ /* 0x000fea0003800000 */
[----:B------:R-:W-:-:S13]  /*2960*/  ISETP.NE.AND P0, PT, R2, 0x17, PT ;  /* 0x000000170200780c */ /* 0x000fda0003f05270 */
[----:B------:R-:W-:Y:S05]  /*2970*/  @!P0 BRA `(.L_x_648) ;  /* 0x0000000000548947 */ /* 0x000fea0003800000 */
[----:B------:R-:W-:-:S13]  /*2980*/  ISETP.NE.AND P0, PT, R2, 0x18, PT ;  /* 0x000000180200780c */ /* 0x000fda0003f05270 */
[----:B------:R-:W-:Y:S05]  /*2990*/  @P0 BRA `(.L_x_636) ;  /* 0x0000000400f40947 */ /* 0x000fea0003800000 */
[----:B------:R-:W-:Y:S01]  /*29a0*/  IMAD.U32 R5, R3, 0x10000, RZ ;  /* 0x0001000003057824 */ /* 0x000fe200078e00ff */
[----:B------:R-:W-:Y:S04]  /*29b0*/  BSSY B0, `(.L_x_649) ;  /* 0x000000e000007945 */ /* 0x000fe80003800000 */
        /* <DEDUP_REMOVED lines=13> */
.L_x_650:
[----:B------:R-:W-:Y:S05]  /*2a90*/  BSYNC B0 ;  /* 0x0000000000007941 */ /* 0x000fea0003800000 */
.L_x_649:
[----:B------:R-:W-:-:S05]  /*2aa0*/  LOP3.LUT R3, R0, R3, RZ, 0xfc, !PT ;  /* 0x0000000300037212 */ /* 0x000fca00078efcff */
[----:B------:R0:W-:Y:S01]  /*2ab0*/  STG.E.U8 desc[UR36][R16.64], R3 ;  /* 0x0000000310007986 */ /* 0x0001e2000c101124 */
[----:B------:R-:W-:Y:S05]  /*2ac0*/  BRA `(.L_x_637) ;  /* 0x0000000800087947 */ /* 0x000fea0003800000 */
.L_x_648:
[----:B------:R-:W-:Y:S01]  /*2ad0*/  IMAD.U32 R3, R3, 0x10000, RZ ;  /* 0x0001000003037824 */ /* 0x000fe200078e00ff */
[----:B------:R-:W-:Y:S04]  /*2ae0*/  BSSY B0, `(.L_x_651) ;  /* 0x000000f000007945 */ /* 0x000fe80003800000 */
        /* <DEDUP_REMOVED lines=11> */
.L_x_652:
[----:B------:R-:W-:Y:S01]  /*2ba0*/  IMAD.MOV.U32 R0, RZ, RZ, 0x7f ;  /* 0x0000007fff007424 */ /* 0x000fe200078e00ff */
[----:B------:R-:W-:-:S04]  /*2bb0*/  ISETP.GT.U32.AND P0, PT, R2, 0x7f800000, PT ;  /* 0x7f8000000200780c */ /* 0x000fc80003f04070 */
[----:B------:R-:W-:-:S09]  /*2bc0*/  SEL R0, R0, 0x7c, P0 ;  /* 0x0000007c00007807 */ /* 0x000fd20000000000 */
.L_x_653:
[----:B------:R-:W-:Y:S05]  /*2bd0*/  BSYNC B0 ;  /* 0x0000000000007941 */ /* 0x000fea0003800000 */
.L_x_651:
[----:B------:R-:W-:-:S04]  /*2be0*/  LOP3.LUT R2, R3, 0x80000000, RZ, 0xc0, !PT ;  /* 0x8000000003027812 */ /* 0x000fc800078ec0ff */
[----:B------:R-:W-:-:S04]  /*2bf0*/  SHF.R.U32.HI R3, RZ, 0x18, R2 ;  /* 0x00000018ff037819 */ /* 0x000fc80000011602 */
[----:B------:R-:W-:-:S05]  /*2c00*/  LOP3.LUT R3, R0, R3, RZ, 0xfc, !PT ;  /* 0x0000000300037212 */ /* 0x000fca00078efcff */
[----:B------:R0:W-:Y:S01]  /*2c10*/  STG.E.U8 desc[UR36][R16.64], R3 ;  /* 0x0000000310007986 */ /* 0x0001e2000c101124 */
[----:B------:R-:W-:Y:S05]  /*2c20*/  BRA `(.L_x_637) ;  /* 0x0000000400b07947 */ /* 0x000fea0003800000 */
.L_x_647:
[----:B------:R0:W-:Y:S01]  /*2c30*/  STG.E.U16 desc[UR36][R16.64], R3 ;  /* 0x0000000310007986 */ /* 0x0001e2000c101524 */
[----:B------:R-:W-:Y:S05]  /*2c40*/  BRA `(.L_x_637) ;  /* 0x0000000400a87947 */ /* 0x000fea0003800000 */
.L_x_644:
        /* <DEDUP_REMOVED lines=8> */
[----:B------:R-:W-:-:S06]  /*2cd0*/  IMAD.U32 R3, R3, 0x10000, RZ ;  /* 0x0001000003037824 */ /* 0x000fcc00078e00ff */
[----:B------:R-:W0:Y:S02]  /*2ce0*/  F2I.FTZ.U32.TRUNC.NTZ R3, R3 ;  /* 0x0000000300037305 */ /* 0x000e24000021f000 */
[----:B0-----:R0:W-:Y:S01]  /*2cf0*/  STG.E.U16 desc[UR36][R16.64], R3 ;  /* 0x0000000310007986 */ /* 0x0011e2000c101524 */
[----:B------:R-:W-:Y:S05]  /*2d00*/  BRA `(.L_x_637) ;  /* 0x0000000400787947 */ /* 0x000fea0003800000 */
.L_x_656:
[----:B------:R-:W-:Y:S01]  /*2d10*/  IMAD.U32 R3, R3, 0x10000, RZ ;  /* 0x0001000003037824 */ /* 0x000fe200078e00ff */
[----:B------:R-:W-:Y:S01]  /*2d20*/  BSSY B0, `(.L_x_657) ;  /* 0x0000014000007945 */ /* 0x000fe20003800000 */
[----:B------:R-:W-:-:S03]  /*2d30*/  IMAD.MOV.U32 R8, RZ, RZ, 0x80 ;  /* 0x00000080ff087424 */ /* 0x000fc600078e00ff */
        /* <DEDUP_REMOVED lines=14> */
.L_x_659:
[----:B------:R-:W-:-:S04]  /*2e20*/  LOP3.LUT R2, R3, 0x80000000, RZ, 0xc0, !PT ;  /* 0x8000000003027812 */ /* 0x000fc800078ec0ff */
[----:B------:R-:W-:-:S04]  /*2e30*/  SHF.R.U32.HI R3, RZ, 0x18, R2 ;  /* 0x00000018ff037819 */ /* 0x000fc80000011602 */
[----:B------:R-:W-:-:S04]  /*2e40*/  LOP3.LUT R0, R0, R3, RZ, 0xfc, !PT ;  /* 0x0000000300007212 */ /* 0x000fc800078efcff */
[----:B------:R-:W-:-:S07]  /*2e50*/  PRMT R8, R0, 0x7610, R8 ;  /* 0x0000761000087816 */ /* 0x000fce0000000008 */
.L_x_658:
[----:B------:R-:W-:Y:S05]  /*2e60*/  BSYNC B0 ;  /* 0x0000000000007941 */ /* 0x000fea0003800000 */
.L_x_657:
[----:B------:R0:W-:Y:S01]  /*2e70*/  STG.E.U8 desc[UR36][R16.64], R8 ;  /* 0x0000000810007986 */ /* 0x0001e2000c101124 */
[----:B------:R-:W-:Y:S05]  /*2e80*/  BRA `(.L_x_637) ;  /* 0x0000000400187947 */ /* 0x000fea0003800000 */
.L_x_655:
        /* <DEDUP_REMOVED lines=17> */
.L_x_662:
[----:B------:R-:W-:-:S04]  /*2fa0*/  LOP3.LUT R2, R3, 0x80000000, RZ, 0xc0, !PT ;  /* 0x8000000003027812 */ /* 0x000fc800078ec0ff */
[----:B------:R-:W-:-:S04]  /*2fb0*/  SHF.R.U32.HI R3, RZ, 0x18, R2 ;  /* 0x00000018ff037819 */ /* 0x000fc80000011602 */
[----:B------:R-:W-:-:S04]  /*2fc0*/  LOP3.LUT R0, R0, R3, RZ, 0xfc, !PT ;  /* 0x0000000300007212 */ /* 0x000fc800078efcff */
[----:B------:R-:W-:-:S07]  /*2fd0*/  PRMT R8, R0, 0x7610, R8 ;  /* 0x0000761000087816 */ /* 0x000fce0000000008 */
.L_x_661:
[----:B------:R-:W-:Y:S05]  /*2fe0*/  BSYNC B0 ;  /* 0x0000000000007941 */ /* 0x000fea0003800000 */
.L_x_660:
[----:B------:R0:W-:Y:S01]  /*2ff0*/  STG.E.U8 desc[UR36][R16.64], R8 ;  /* 0x0000000810007986 */ /* 0x0001e2000c101124 */
[----:B------:R-:W-:Y:S05]  /*3000*/  BRA `(.L_x_637) ;  /* 0x0000000000b87947 */ /* 0x000fea0003800000 */
.L_x_654:
[----:B------:R-:W-:-:S13]  /*3010*/  ISETP.NE.AND P0, PT, R2, 0x1c, PT ;  /* 0x0000001c0200780c */ /* 0x000fda0003f05270 */
[----:B------:R-:W-:Y:S05]  /*3020*/  @!P0 BRA `(.L_x_663) ;  /* 0x0000000000a48947 */ /* 0x000fea0003800000 */
[----:B------:R-:W-:-:S13]  /*3030*/  ISETP.NE.AND P0, PT, R2, 0x1d, PT ;  /* 0x0000001d0200780c */ /* 0x000fda0003f05270 */
[----:B------:R-:W-:Y:S05]  /*3040*/  @!P0 BRA `(.L_x_664) ;  /* 0x00000000008c8947 */ /* 0x000fea0003800000 */
[----:B------:R-:W-:-:S13]  /*3050*/  ISETP.NE.AND P0, PT, R2, 0x2c, PT ;  /* 0x0000002c0200780c */ /* 0x000fda0003f05270 */
[----:B------:R-:W-:Y:S05]  /*3060*/  @P0 BRA `(.L_x_636) ;  /* 0x0000000000400947 */ /* 0x000fea0003800000 */
[----:B------:R-:W-:-:S05]  /*3070*/  IMAD.U32 R3, R3, 0x10000, RZ ;  /* 0x0001000003037824 */ /* 0x000fca00078e00ff */
        /* <DEDUP_REMOVED lines=15> */
.L_x_636:
        /* <DEDUP_REMOVED lines=16> */
.L_x_665:
[----:B------:R-:W-:Y:S05]  /*3270*/  BRA `(.L_x_637) ;  /* 0x00000000001c7947 */ /* 0x000fea0003800000 */
.L_x_664:
[----:B------:R-:W-:-:S06]  /*3280*/  IMAD.U32 R3, R3, 0x10000, RZ ;  /* 0x0001000003037824 */ /* 0x000fcc00078e00ff */
[----:B------:R-:W0:Y:S02]  /*3290*/  F2I.U64.TRUNC R2, R3 ;  /* 0x0000000300027311 */ /* 0x000e24000020d800 */
[----:B0-----:R0:W-:Y:S01]  /*32a0*/  STG.E.64 desc[UR36][R16.64], R2 ;  /* 0x0000000210007986 */ /* 0x0011e2000c101b24 */
[----:B------:R-:W-:Y:S05]  /*32b0*/  BRA `(.L_x_637) ;  /* 0x00000000000c7947 */ /* 0x000fea0003800000 */
.L_x_663:
[----:B------:R-:W-:-:S06]  /*32c0*/  IMAD.U32 R3, R3, 0x10000, RZ ;  /* 0x0001000003037824 */ /* 0x000fcc00078e00ff */
[----:B------:R-:W0:Y:S02]  /*32d0*/  F2I.FTZ.U32.TRUNC.NTZ R3, R3 ;  /* 0x0000000300037305 */ /* 0x000e24000021f000 */
[----:B0-----:R0:W-:Y:S02]  /*32e0*/  STG.E desc[UR36][R16.64], R3 ;  /* 0x0000000310007986 */ /* 0x0011e4000c101924 */
.L_x_637:
[----:B------:R-:W-:-:S04]  /*32f0*/  IMAD R18, R23, 0x200, R18 ;  /* 0x0000020017127824 */ /* 0x000fc800078e0212 */
[----:B------:R-:W-:-:S07]  /*3300*/  VIADD R19, R18, 0x80 ;  /* 0x0000008012137836 */ /* 0x000fce0000000000 */
.L_x_597:
[----:B------:R-:W-:Y:S05]  /*3310*/  BSYNC B6 ;  /* 0x0000000000067941 */ /* 0x000fea0003800000 */
.L_x_596:
        /* <DEDUP_REMOVED lines=307> */
.L_x_668:
        /* <DEDUP_REMOVED lines=22> */
.L_x_672:
[----:B------:R-:W2:Y:S02]  /*47b0*/  LDG.E.U8 R2, desc[UR36][R2.64] ;  /* 0x0000002402027981 */ /* 0x000ea4000c1e1100 */
[----:B--2---:R-:W-:-:S04]  /*47c0*/  I2FP.F32.U32 R0, R2 ;  /* 0x0000000200007245 */ /* 0x004fc80000201000 */
[----:B------:R-:W-:Y:S01]  /*47d0*/  F2FP.BF16.F32.PACK_AB R0, RZ, R0 ;  /* 0x00000000ff00723e */ /* 0x000fe200000010ff */
[----:B------:R-:W-:Y:S06]  /*47e0*/  BRA `(.L_x_674) ;  /* 0x0000000c00907947 */ /* 0x000fec0003800000 */
.L_x_671:
        /* <DEDUP_REMOVED lines=10> */
.L_x_676:
[----:B------:R-:W2:Y:S02]  /*4890*/  LDG.E R2, desc[UR36][R2.64] ;  /* 0x0000002402027981 */ /* 0x000ea4000c1e1900 */
[----:B--2---:R-:W-:-:S04]  /*48a0*/  I2FP.F32.S32 R0, R2 ;  /* 0x0000000200007245 */ /* 0x004fc80000201400 */
[----:B------:R-:W-:Y:S01]  /*48b0*/  F2FP.BF16.F32.PACK_AB R0, RZ, R0 ;  /* 0x00000000ff00723e */ /* 0x000fe200000010ff */
[----:B------:R-:W-:Y:S06]  /*48c0*/  BRA `(.L_x_674) ;  /* 0x0000000c00587947 */ /* 0x000fec0003800000 */
.L_x_675:
[----:B------:R-:W2:Y:S02]  /*48d0*/  LDG.E.U16 R2, desc[UR36][R2.64] ;  /* 0x0000002402027981 */ /* 0x000ea4000c1e1500 */
[----:B--2---:R-:W0:Y:S02]  /*48e0*/  I2F.S16 R0, R2 ;  /* 0x0000000200007306 */ /* 0x004e240000101400 */
[----:B0-----:R-:W-:Y:S01]  /*48f0*/  F2FP.BF16.F32.PACK_AB R0, RZ, R0 ;  /* 0x00000000ff00723e */ /* 0x001fe200000010ff */
[----:B------:R-:W-:Y:S06]  /*4900*/  BRA `(.L_x_674) ;  /* 0x0000000c00487947 */ /* 0x000fec0003800000 */
.L_x_670:
        /* <DEDUP_REMOVED lines=9> */
.L_x_678:
[----:B------:R-:W2:Y:S02]  /*49a0*/  LDG.E.U16 R0, desc[UR36][R2.64] ;  /* 0x0000002402007981 */ /* 0x000ea4000c1e1500 */
[----:B--2---:R-:W-:-:S05]  /*49b0*/  HADD2.F32 R0, -RZ, R0.H0_H0 ;  /* 0x20000000ff007230 */ /* 0x004fca0000004100 */
[----:B------:R-:W-:Y:S01]  /*49c0*/  F2FP.BF16.F32.PACK_AB R0, RZ, R0 ;  /* 0x00000000ff00723e */ /* 0x000fe200000010ff */
[----:B------:R-:W-:Y:S06]  /*49d0*/  BRA `(.L_x_674) ;  /* 0x0000000c00147947 */ /* 0x000fec0003800000 */
.L_x_677:
        /* <DEDUP_REMOVED lines=9> */
.L_x_680:
[----:B------:R-:W2:Y:S02]  /*4a70*/  LDG.E.U16 R2, desc[UR36][R2.64] ;  /* 0x0000002402027981 */ /* 0x000ea4000c1e1500 */
[----:B--2---:R-:W-:-:S05]  /*4a80*/  HADD2.F32 R0, -RZ, R2.H0_H0 ;  /* 0x20000002ff007230 */ /* 0x004fca0000004100 */
[----:B------:R-:W-:Y:S01]  /*4a90*/  F2FP.BF16.F32.PACK_AB R0, RZ, R0 ;  /* 0x00000000ff00723e */ /* 0x000fe200000010ff */
[----:B------:R-:W-:Y:S06]  /*4aa0*/  BRA `(.L_x_674) ;  /* 0x0000000800e07947 */ /* 0x000fec0003800000 */
.L_x_679:
        /* <DEDUP_REMOVED lines=8> */
.L_x_669:
        /* <DEDUP_REMOVED lines=13> */
.L_x_683:
        /* <DEDUP_REMOVED lines=8> */
.L_x_682:
        /* <DEDUP_REMOVED lines=28> */
.L_x_685:
        /* <DEDUP_REMOVED lines=15> */
.L_x_684:
[----:B------:R0:W5:Y:S01]  /*4f30*/  LDG.E.U16 R0, desc[UR36][R2.64] ;  /* 0x0000002402007981 */ /* 0x000162000c1e1500 */
[----:B------:R-:W-:Y:S05]  /*4f40*/  BRA `(.L_x_674) ;  /* 0x0000000400b87947 */ /* 0x000fea0003800000 */
.L_x_681:
        /* <DEDUP_REMOVED lines=12> */
.L_x_688:
        /* <DEDUP_REMOVED lines=21> */
.L_x_692:
[----:B------:R-:W-:Y:S05]  /*5160*/  BSYNC B1 ;  /* 0x0000000000017941 */ /* 0x000fea0003800000 */
.L_x_691:
[----:B------:R-:W-:Y:S01]  /*5170*/  LEA R3, R0, 0x3b800000, 0x17 ;  /* 0x3b80000000037811 */ /* 0x000fe200078eb8ff */
[----:B------:R-:W-:-:S05]  /*5180*/  IMAD.SHL.U32 R0, R2, 0x100000, RZ ;  /* 0x0010000002007824 */ /* 0x000fca00078e00ff */
[----:B------:R-:W-:-:S07]  /*5190*/  LOP3.LUT R0, R3, R0, R4, 0xfe, !PT ;  /* 0x0000000003007212 */ /* 0x000fce00078efe04 */
.L_x_690:
[----:B------:R-:W-:Y:S05]  /*51a0*/  BSYNC B0 ;  /* 0x0000000000007941 */ /* 0x000fea0003800000 */
.L_x_689:
[----:B------:R-:W-:Y:S01]  /*51b0*/  F2FP.BF16.F32.PACK_AB R0, RZ, R0 ;  /* 0x00000000ff00723e */ /* 0x000fe200000010ff */
[----:B------:R-:W-:Y:S06]  /*51c0*/  BRA `(.L_x_674) ;  /* 0x0000000400187947 */ /* 0x000fec0003800000 */
.L_x_687:
        /* <DEDUP_REMOVED lines=21> */
.L_x_696:
[----:B------:R-:W-:Y:S05]  /*5320*/  BSYNC B1 ;  /* 0x0000000000017941 */ /* 0x000fea0003800000 */
.L_x_695:
[----:B------:R-:W-:Y:S01]  /*5330*/  LEA R3, R0, 0x37800000, 0x17 ;  /* 0x3780000000037811 */ /* 0x000fe200078eb8ff */
[----:B------:R-:W-:-:S05]  /*5340*/  IMAD.SHL.U32 R0, R2, 0x200000, RZ ;  /* 0x0020000002007824 */ /* 0x000fca00078e00ff */
[----:B------:R-:W-:-:S07]  /*5350*/  LOP3.LUT R0, R3, R0, R4, 0xfe, !PT ;  /* 0x0000000003007212 */ /* 0x000fce00078efe04 */
.L_x_694:
[----:B------:R-:W-:Y:S05]  /*5360*/  BSYNC B0 ;  /* 0x0000000000007941 */ /* 0x000fea0003800000 */
.L_x_693:
[----:B------:R-:W-:Y:S01]  /*5370*/  F2FP.BF16.F32.PACK_AB R0, RZ, R0 ;  /* 0x00000000ff00723e */ /* 0x000fe200000010ff */
[----:B------:R-:W-:Y:S06]  /*5380*/  BRA `(.L_x_674) ;  /* 0x0000000000a87947 */ /* 0x000fec0003800000 */
.L_x_686:
        /* <DEDUP_REMOVED lines=14> */
.L_x_700:
[----:B------:R-:W-:Y:S05]  /*5470*/  BSYNC B0 ;  /* 0x0000000000007941 */ /* 0x000fea0003800000 */
.L_x_699:
[----:B------:R-:W-:Y:S01]  /*5480*/  F2FP.BF16.F32.PACK_AB R0, RZ, R0 ;  /* 0x00000000ff00723e */ /* 0x000fe200000010ff */
[----:B------:R-:W-:Y:S06]  /*5490*/  BRA `(.L_x_674) ;  /* 0x0000000000647947 */ /* 0x000fec0003800000 */
.L_x_673:
        /* <DEDUP_REMOVED lines=16> */
.L_x_701:
[----:B------:R-:W-:Y:S01]  /*55a0*/  PRMT R0, RZ, 0x7610, R0 ;  /* 0x00007610ff007816 */ /* 0x000fe20000000000 */
[----:B------:R-:W-:Y:S06]  /*55b0*/  BRA `(.L_x_674) ;  /* 0x00000000001c7947 */ /* 0x000fec0003800000 */
.L_x_698:
[----:B------:R-:W2:Y:S02]  /*55c0*/  LDG.E.64 R2, desc[UR36][R2.64] ;  /* 0x0000002402027981 */ /* 0x000ea4000c1e1b00 */
[----:B--2---:R-:W0:Y:S02]  /*55d0*/  I2F.U64 R0, R2 ;  /* 0x0000000200007312 */ /* 0x004e240000301000 */
[----:B0-----:R-:W-:Y:S01]  /*55e0*/  F2FP.BF16.F32.PACK_AB R0, RZ, R0 ;  /* 0x00000000ff00723e */ /* 0x001fe200000010ff */
[----:B------:R-:W-:Y:S06]  /*55f0*/  BRA `(.L_x_674) ;  /* 0x00000000000c7947 */ /* 0x000fec0003800000 */
.L_x_697:
[----:B------:R-:W2:Y:S02]  /*5600*/  LDG.E R2, desc[UR36][R2.64] ;  /* 0x0000002402027981 */ /* 0x000ea4000c1e1900 */
[----:B--2---:R-:W-:-:S04]  /*5610*/  I2FP.F32.U32 R0, R2 ;  /* 0x0000000200007245 */ /* 0x004fc80000201000 */
[----:B------:R-:W-:-:S07]  /*5620*/  F2FP.BF16.F32.PACK_AB R0, RZ, R0 ;  /* 0x00000000ff00723e */ /* 0x000fce00000010ff */
.L_x_674:
        /* <DEDUP_REMOVED lines=19> */
.L_x_705:
[----:B------:R-:W-:-:S06]  /*5760*/  IMAD.U32 R3, R3, 0x10000, RZ ;  /* 0x0001000003037824 */ /* 0x000fcc00078e00ff */
[----:B------:R-:W0:Y:S02]  /*5770*/  F2I.S64.TRUNC R2, R3 ;  /* 0x0000000300027311 */ /* 0x000e24000020d900 */
[----:B0-----:R0:W-:Y:S01]  /*5780*/  STG.E.U8 desc[UR36][R16.64], R2 ;  /* 0x0000000210007986 */ /* 0x0011e2000c101124 */
[----:B------:R-:W-:Y:S05]  /*5790*/  BRA `(.L_x_707) ;  /* 0x0000000c00847947 */ /* 0x000fea0003800000 */
.L_x_704:
        /* <DEDUP_REMOVED lines=10> */
.L_x_709:
[----:B------:R-:W-:-:S06]  /*5840*/  IMAD.U32 R3, R3, 0x10000, RZ ;  /* 0x0001000003037824 */ /* 0x000fcc00078e00ff */
[----:B------:R-:W0:Y:S02]  /*5850*/  F2I.FTZ.TRUNC.NTZ R3, R3 ;  /* 0x0000000300037305 */ /* 0x000e24000021f100 */
[----:B0-----:R0:W-:Y:S01]  /*5860*/  STG.E desc[UR36][R16.64], R3 ;  /* 0x0000000310007986 */ /* 0x0011e2000c101924 */
[----:B------:R-:W-:Y:S05]  /*5870*/  BRA `(.L_x_707) ;  /* 0x0000000c004c7947 */ /* 0x000fea0003800000 */
.L_x_708:
[----:B------:R-:W-:-:S06]  /*5880*/  IMAD.U32 R3, R3, 0x10000, RZ ;  /* 0x0001000003037824 */ /* 0x000fcc00078e00ff */
[----:B------:R-:W0:Y:S02]  /*5890*/  F2I.FTZ.TRUNC.NTZ R3, R3 ;  /* 0x0000000300037305 */ /* 0x000e24000021f100 */
[----:B0-----:R0:W-:Y:S01]  /*58a0*/  STG.E.U16 desc[UR36][R16.64], R3 ;  /* 0x0000000310007986 */ /* 0x0011e2000c101524 */
[----:B------:R-:W-:Y:S05]  /*58b0*/  BRA `(.L_x_707) ;  /* 0x0000000c003c7947 */ /* 0x000fea0003800000 */
.L_x_703:
        /* <DEDUP_REMOVED lines=9> */
.L_x_711:
[----:B------:R-:W-:-:S05]  /*5950*/  IMAD.U32 R0, R3, 0x10000, RZ ;  /* 0x0001000003007824 */ /* 0x000fca00078e00ff */
[----:B------:R-:W-:-:S05]  /*5960*/  F2FP.F16.F32.PACK_AB R0, RZ, R0 ;  /* 0x00000000ff00723e */ /* 0x000fca00000000ff */
[----:B------:R0:W-:Y:S01]  /*5970*/  STG.E.U16 desc[UR36][R16.64], R0 ;  /* 0x0000000010007986 */ /* 0x0001e2000c101524 */
[----:B------:R-:W-:Y:S05]  /*5980*/  BRA `(.L_x_707) ;  /* 0x0000000c00087947 */ /* 0x000fea0003800000 */
.L_x_710:
        /* <DEDUP_REMOVED lines=10> */
.L_x_713:
[----:B------:R-:W-:-:S05]  /*5a30*/  IMAD.U32 R3, R3, 0x10000, RZ ;  /* 0x0001000003037824 */ /* 0x000fca00078e00ff */
[----:B------:R-:W-:-:S04]  /*5a40*/  F2FP.F16.F32.PACK_AB R3, RZ, R3 ;  /* 0x00000003ff03723e */ /* 0x000fc800000000ff */
[----:B------:R-:W-:-:S05]  /*5a50*/  PRMT R3, R3, 0x5410, RZ ;  /* 0x0000541003037816 */ /* 0x000fca00000000ff */
[----:B------:R0:W-:Y:S01]  /*5a60*/  STG.E desc[UR36][R16.64], R3 ;  /* 0x0000000310007986 */ /* 0x0001e2000c101924 */
[----:B------:R-:W-:Y:S05]  /*5a70*/  BRA `(.L_x_707) ;  /* 0x0000000800cc7947 */ /* 0x000fea0003800000 */
.L_x_712:
[----:B------:R-:W-:-:S04]  /*5a80*/  IMAD.U32 R2, R3, 0x10000, RZ ;  /* 0x0001000003027824 */ /* 0x000fc800078e00ff */
[----:B------:R-:W-:-:S06]  /*5a90*/  FMUL.FTZ R2, R2, 1 ;  /* 0x3f80000002027820 */ /* 0x000fcc0000410000 */
[----:B------:R-:W0:Y:S02]  /*5aa0*/  F2F.F64.F32 R2, R2 ;  /* 0x0000000200027310 */ /* 0x000e240000201800 */
[----:B0-----:R0:W-:Y:S01]  /*5ab0*/  STG.E.64 desc[UR36][R16.64], R2 ;  /* 0x0000000210007986 */ /* 0x0011e2000c101b24 */
[----:B------:R-:W-:Y:S05]  /*5ac0*/  BRA `(.L_x_707) ;  /* 0x0000000800b87947 */ /* 0x000fea0003800000 */
.L_x_702:
        /* <DEDUP_REMOVED lines=13> */
.L_x_716:
[----:B------:R-:W-:Y:S01]  /*5ba0*/  IMAD.U32 R3, R3, 0x10000, RZ ;  /* 0x0001000003037824 */ /* 0x000fe200078e00ff */
[----:B------:R-:W-:-:S03]  /*5bb0*/  CS2R R6, SRZ ;  /* 0x0000000000067805 */ /* 0x000fc6000001ff00 */
[----:B------:R-:W-:-:S04]  /*5bc0*/  FMUL.FTZ R3, R3, 1 ;  /* 0x3f80000003037820 */ /* 0x000fc80000410000 */
[----:B------:R-:W0:Y:S02]  /*5bd0*/  F2F.F64.F32 R4, R3 ;  /* 0x0000000300047310 */ /* 0x000e240000201800 */
[----:B0-----:R0:W-:Y:S01]  /*5be0*/  STG.E.128 desc[UR36][R16.64], R4 ;  /* 0x0000000410007986 */ /* 0x0011e2000c101d24 */
[----:B------:R-:W-:Y:S05]  /*5bf0*/  BRA `(.L_x_707) ;  /* 0x00000008006c7947 */ /* 0x000fea0003800000 */
.L_x_715:
        /* <DEDUP_REMOVED lines=21> */
.L_x_720:
[----:B------:R-:W-:Y:S05]  /*5d50*/  BSYNC B0 ;  /* 0x0000000000007941 */ /* 0x000fea0003800000 */
.L_x_719:
[----:B------:R-:W-:-:S05]  /*5d60*/  LOP3.LUT R3, R0, R3, RZ, 0xfc, !PT ;  /* 0x0000000300037212 */ /* 0x000fca00078efcff */
[----:B------:R0:W-:Y:S01]  /*5d70*/  STG.E.U8 desc[UR36][R16.64], R3 ;  /* 0x0000000310007986 */ /* 0x0001e2000c101124 */
[----:B------:R-:W-:Y:S05]  /*5d80*/  BRA `(.L_x_707) ;  /* 0x0000000800087947 */ /* 0x000fea0003800000 */
.L_x_718:
        /* <DEDUP_REMOVED lines=13> */
.L_x_722:
[----:B------:R-:W-:Y:S01]  /*5e60*/  IMAD.MOV.U32 R0, RZ, RZ, 0x7f ;  /* 0x0000007fff007424 */ /* 0x000fe200078e00ff */
[----:B------:R-:W-:-:S04]  /*5e70*/  ISETP.GT.U32.AND P0, PT, R2, 0x7f800000, PT ;  /* 0x7f8000000200780c */ /* 0x000fc80003f04070 */
[----:B------:R-:W-:-:S09]  /*5e80*/  SEL R0, R0, 0x7c, P0 ;  /* 0x0000007c00007807 */ /* 0x000fd20000000000 */
.L_x_723:
[----:B------:R-:W-:Y:S05]  /*5e90*/  BSYNC B0 ;  /* 0x0000000000007941 */ /* 0x000fea0003800000 */
.L_x_721:
[----:B------:R-:W-:-:S04]  /*5ea0*/  LOP3.LUT R2, R3, 0x80000000, RZ, 0xc0, !PT ;  /* 0x8000000003027812 */ /* 0x000fc800078ec0ff */
[----:B------:R-:W-:-:S04]  /*5eb0*/  SHF.R.U32.HI R3, RZ, 0x18, R2 ;  /* 0x00000018ff037819 */ /* 0x000fc80000011602 */
[----:B------:R-:W-:-:S05]  /*5ec0*/  LOP3.LUT R3, R0, R3, RZ, 0xfc, !PT ;  /* 0x0000000300037212 */ /* 0x000fca00078efcff */
[----:B------:R0:W-:Y:S01]  /*5ed0*/  STG.E.U8 desc[UR36][R16.64], R3 ;  /* 0x0000000310007986 */ /* 0x0001e2000c101124 */
[----:B------:R-:W-:Y:S05]  /*5ee0*/  BRA `(.L_x_707) ;  /* 0x0000000400b07947 */ /* 0x000fea0003800000 */
.L_x_717:
[----:B------:R0:W-:Y:S01]  /*5ef0*/  STG.E.U16 desc[UR36][R16.64], R3 ;  /* 0x0000000310007986 */ /* 0x0001e2000c101524 */
[----:B------:R-:W-:Y:S05]  /*5f00*/  BRA `(.L_x_707) ;  /* 0x0000000400a87947 */ /* 0x000fea0003800000 */
.L_x_714:
        /* <DEDUP_REMOVED lines=12> */
.L_x_726:
        /* <DEDUP_REMOVED lines=17> */
.L_x_729:
[----:B------:R-:W-:-:S04]  /*60e0*/  LOP3.LUT R2, R3, 0x80000000, RZ, 0xc0, !PT ;  /* 0x8000000003027812 */ /* 0x000fc800078ec0ff */
[----:B------:R-:W-:-:S04]  /*60f0*/  SHF.R.U32.HI R3, RZ, 0x18, R2 ;  /* 0x00000018ff037819 */ /* 0x000fc80000011602 */
[----:B------:R-:W-:-:S04]  /*6100*/  LOP3.LUT R0, R0, R3, RZ, 0xfc, !PT ;  /* 0x0000000300007212 */ /* 0x000fc800078efcff */
[----:B------:R-:W-:-:S07]  /*6110*/  PRMT R8, R0, 0x7610, R8 ;  /* 0x0000761000087816 */ /* 0x000fce0000000008 */
.L_x_728:
[----:B------:R-:W-:Y:S05]  /*6120*/  BSYNC B0 ;  /* 0x0000000000007941 */ /* 0x000fea0003800000 */
.L_x_727:
[----:B------:R3:W-:Y:S01]  /*6130*/  STG.E.U8 desc[UR36][R16.64], R8 ;  /* 0x0000000810007986 */ /* 0x0007e2000c101124 */
[----:B------:R-:W-:Y:S05]  /*6140*/  BRA `(.L_x_707) ;  /* 0x0000000400187947 */ /* 0x000fea0003800000 */
.L_x_725:
        /* <DEDUP_REMOVED lines=17> */
.L_x_732:
[----:B------:R-:W-:-:S04]  /*6260*/  LOP3.LUT R2, R3, 0x80000000, RZ, 0xc0, !PT ;  /* 0x8000000003027812 */ /* 0x000fc800078ec0ff */
[----:B------:R-:W-:-:S04]  /*6270*/  SHF.R.U32.HI R3, RZ, 0x18, R2 ;  /* 0x00000018ff037819 */ /* 0x000fc80000011602 */
[----:B------:R-:W-:-:S04]  /*6280*/  LOP3.LUT R0, R0, R3, RZ, 0xfc, !PT ;  /* 0x0000000300007212 */ /* 0x000fc800078efcff */
[----:B------:R-:W-:-:S07]  /*6290*/  PRMT R8, R0, 0x7610, R8 ;  /* 0x0000761000087816 */ /* 0x000fce0000000008 */
.L_x_731:
[----:B------:R-:W-:Y:S05]  /*62a0*/  BSYNC B0 ;  /* 0x0000000000007941 */ /* 0x000fea0003800000 */
.L_x_730:
[----:B------:R0:W-:Y:S01]  /*62b0*/  STG.E.U8 desc[UR36][R16.64], R8 ;  /* 0x0000000810007986 */ /* 0x0001e2000c101124 */
[----:B------:R-:W-:Y:S05]  /*62c0*/  BRA `(.L_x_707) ;  /* 0x0000000000b87947 */ /* 0x000fea0003800000 */
.L_x_724:
        /* <DEDUP_REMOVED lines=22> */
.L_x_706:
        /* <DEDUP_REMOVED lines=16> */
.L_x_735:
[----:B------:R-:W-:Y:S05]  /*6530*/  BRA `(.L_x_707) ;  /* 0x00000000001c7947 */ /* 0x000fea0003800000 */
.L_x_734:
[----:B------:R-:W-:-:S06]  /*6540*/  IMAD.U32 R3, R3, 0x10000, RZ ;  /* 0x0001000003037824 */ /* 0x000fcc00078e00ff */
[----:B------:R-:W0:Y:S02]  /*6550*/  F2I.U64.TRUNC R2, R3 ;  /* 0x0000000300027311 */ /* 0x000e24000020d800 */
[----:B0-----:R2:W-:Y:S01]  /*6560*/  STG.E.64 desc[UR36][R16.64], R2 ;  /* 0x0000000210007986 */ /* 0x0015e2000c101b24 */
[----:B------:R-:W-:Y:S05]  /*6570*/  BRA `(.L_x_707) ;  /* 0x00000000000c7947 */ /* 0x000fea0003800000 */
.L_x_733:
[----:B------:R-:W-:-:S06]  /*6580*/  IMAD.U32 R3, R3, 0x10000, RZ ;  /* 0x0001000003037824 */ /* 0x000fcc00078e00ff */
[----:B------:R-:W0:Y:S02]  /*6590*/  F2I.FTZ.U32.TRUNC.NTZ R3, R3 ;  /* 0x0000000300037305 */ /* 0x000e24000021f000 */
[----:B0-----:R0:W-:Y:S02]  /*65a0*/  STG.E desc[UR36][R16.64], R3 ;  /* 0x0000000310007986 */ /* 0x0011e4000c101924 */
.L_x_707:
[----:B------:R-:W-:-:S07]  /*65b0*/  VIADD R19, R19, 0x80 ;  /* 0x0000008013137836 */ /* 0x000fce0000000000 */
.L_x_667:
[----:B------:R-:W-:Y:S05]  /*65c0*/  BSYNC B6 ;  /* 0x0000000000067941 */ /* 0x000fea0003800000 */
.L_x_666:
        /* <DEDUP_REMOVED lines=307> */
.L_x_738:
        /* <DEDUP_REMOVED lines=22> */
.L_x_742:
[----:B------:R-:W2:Y:S02]  /*7a60*/  LDG.E.U8 R2, desc[UR36][R2.64] ;  /* 0x0000002402027981 */ /* 0x000ea4000c1e1100 */
[----:B--2---:R-:W-:-:S04]  /*7a70*/  I2FP.F32.U32 R0, R2 ;  /* 0x0000000200007245 */ /* 0x004fc80000201000 */
[----:B------:R-:W-:Y:S01]  /*7a80*/  F2FP.BF16.F32.PACK_AB R0, RZ, R0 ;  /* 0x00000000ff00723e */ /* 0x000fe200000010ff */
[----:B------:R-:W-:Y:S06]  /*7a90*/  BRA `(.L_x_744) ;  /* 0x0000000c00907947 */ /* 0x000fec0003800000 */
.L_x_741:
        /* <DEDUP_REMOVED lines=10> */
.L_x_746:
[----:B------:R-:W2:Y:S02]  /*7b40*/  LDG.E R2, desc[UR36][R2.64] ;  /* 0x0000002402027981 */ /* 0x000ea4000c1e1900 */
[----:B--2---:R-:W-:-:S04]  /*7b50*/  I2FP.F32.S32 R0, R2 ;  /* 0x0000000200007245 */ /* 0x004fc80000201400 */
[----:B------:R-:W-:Y:S01]  /*7b60*/  F2FP.BF16.F32.PACK_AB R0, RZ, R0 ;  /* 0x00000000ff00723e */ /* 0x000fe200000010ff */
[----:B------:R-:W-:Y:S06]  /*7b70*/  BRA `(.L_x_744) ;  /* 0x0000000c00587947 */ /* 0x000fec0003800000 */
.L_x_745:
[----:B------:R-:W2:Y:S02]  /*7b80*/  LDG.E.U16 R2, desc[UR36][R2.64] ;  /* 0x0000002402027981 */ /* 0x000ea4000c1e1500 */
[----:B--2---:R-:W0:Y:S02]  /*7b90*/  I2F.S16 R0, R2 ;  /* 0x0000000200007306 */ /* 0x004e240000101400 */
[----:B0-----:R-:W-:Y:S01]  /*7ba0*/  F2FP.BF16.F32.PACK_AB R0, RZ, R0 ;  /* 0x00000000ff00723e */ /* 0x001fe200000010ff */
[----:B------:R-:W-:Y:S06]  /*7bb0*/  BRA `(.L_x_744) ;  /* 0x0000000c00487947 */ /* 0x000fec0003800000 */
.L_x_740:
        /* <DEDUP_REMOVED lines=9> */
.L_x_748:
[----:B------:R-:W2:Y:S02]  /*7c50*/  LDG.E.U16 R0, desc[UR36][R2.64] ;  /* 0x0000002402007981 */ /* 0x000ea4000c1e1500 */
[----:B--2---:R-:W-:-:S05]  /*7c60*/  HADD2.F32 R0, -RZ, R0.H0_H0 ;  /* 0x20000000ff007230 */ /* 0x004fca0000004100 */
[----:B------:R-:W-:Y:S01]  /*7c70*/  F2FP.BF16.F32.PACK_AB R0, RZ, R0 ;  /* 0x00000000ff00723e */ /* 0x000fe200000010ff */
[----:B------:R-:W-:Y:S06]  /*7c80*/  BRA `(.L_x_744) ;  /* 0x0000000c00147947 */ /* 0x000fec0003800000 */
.L_x_747:
        /* <DEDUP_REMOVED lines=9> */
.L_x_750:
[----:B------:R-:W2:Y:S02]  /*7d20*/  LDG.E.U16 R2, desc[UR36][R2.64] ;  /* 0x0000002402027981 */ /* 0x000ea4000c1e1500 */
[----:B--2---:R-:W-:-:S05]  /*7d30*/  HADD2.F32 R0, -RZ, R2.H0_H0 ;  /* 0x20000002ff007230 */ /* 0x004fca0000004100 */
[----:B------:R-:W-:Y:S01]  /*7d40*/  F2FP.BF16.F32.PACK_AB R0, RZ, R0 ;  /* 0x00000000ff00723e */ /* 0x000fe200000010ff */
[----:B------:R-:W-:Y:S06]  /*7d50*/  BRA `(.L_x_744) ;  /* 0x0000000800e07947 */ /* 0x000fec0003800000 */
.L_x_749:
        /* <DEDUP_REMOVED lines=8> */
.L_x_739:
        /* <DEDUP_REMOVED lines=13> */
.L_x_753:
        /* <DEDUP_REMOVED lines=8> */
.L_x_752:
        /* <DEDUP_REMOVED lines=28> */
.L_x_755:
        /* <DEDUP_REMOVED lines=15> */
.L_x_754:
[----:B------:R0:W5:Y:S01]  /*81e0*/  LDG.E.U16 R0, desc[UR36][R2.64] ;  /* 0x0000002402007981 */ /* 0x000162000c1e1500 */
[----:B------:R-:W-:Y:S05]  /*81f0*/  BRA `(.L_x_744) ;  /* 0x0000000400b87947 */ /* 0x000fea0003800000 */
.L_x_751:
        /* <DEDUP_REMOVED lines=12> */
.L_x_758:
        /* <DEDUP_REMOVED lines=21> */
.L_x_762:
[----:B------:R-:W-:Y:S05]  /*8410*/  BSYNC B1 ;  /* 0x0000000000017941 */ /* 0x000fea0003800000 */
.L_x_761:
[----:B------:R-:W-:Y:S01]  /*8420*/  LEA R3, R0, 0x3b800000, 0x17 ;  /* 0x3b80000000037811 */ /* 0x000fe200078eb8ff */
[----:B------:R-:W-:-:S05]  /*8430*/  IMAD.SHL.U32 R0, R2, 0x100000, RZ ;  /* 0x0010000002007824 */ /* 0x000fca00078e00ff */
[----:B------:R-:W-:-:S07]  /*8440*/  LOP3.LUT R0, R3, R0, R4, 0xfe, !PT ;  /* 0x0000000003007212 */ /* 0x000fce00078efe04 */
.L_x_760:
[----:B------:R-:W-:Y:S05]  /*8450*/  BSYNC B0 ;  /* 0x0000000000007941 */ /* 0x000fea0003800000 */
.L_x_759:
[----:B------:R-:W-:Y:S01]  /*8460*/  F2FP.BF16.F32.PACK_AB R0, RZ, R0 ;  /* 0x00000000ff00723e */ /* 0x000fe200000010ff */
[----:B------:R-:W-:Y:S06]  /*8470*/  BRA `(.L_x_744) ;  /* 0x0000000400187947 */ /* 0x000fec0003800000 */
.L_x_757:
        /* <DEDUP_REMOVED lines=21> */
.L_x_766:
[----:B------:R-:W-:Y:S05]  /*85d0*/  BSYNC B1 ;  /* 0x0000000000017941 */ /* 0x000fea0003800000 */
.L_x_765:
[----:B------:R-:W-:Y:S01]  /*85e0*/  LEA R3, R0, 0x37800000, 0x17 ;  /* 0x3780000000037811 */ /* 0x000fe200078eb8ff */
[----:B------:R-:W-:-:S05]  /*85f0*/  IMAD.SHL.U32 R0, R2, 0x200000, RZ ;  /* 0x0020000002007824 */ /* 0x000fca00078e00ff */
[----:B------:R-:W-:-:S07]  /*8600*/  LOP3.LUT R0, R3, R0, R4, 0xfe, !PT ;  /* 0x0000000003007212 */ /* 0x000fce00078efe04 */
.L_x_764:
[----:B------:R-:W-:Y:S05]  /*8610*/  BSYNC B0 ;  /* 0x0000000000007941 */ /* 0x000fea0003800000 */
.L_x_763:
[----:B------:R-:W-:Y:S01]  /*8620*/  F2FP.BF16.F32.PACK_AB R0, RZ, R0 ;  /* 0x00000000ff00723e */ /* 0x000fe200000010ff */
[----:B------:R-:W-:Y:S06]  /*8630*/  BRA `(.L_x_744) ;  /* 0x0000000000a87947 */ /* 0x000fec0003800000 */
.L_x_756:
        /* <DEDUP_REMOVED lines=14> */
.L_x_770:
[----:B------:R-:W-:Y:S05]  /*8720*/  BSYNC B0 ;  /* 0x0000000000007941 */ /* 0x000fea0003800000 */
.L_x_769:
[----:B------:R-:W-:Y:S01]  /*8730*/  F2FP.BF16.F32.PACK_AB R0, RZ, R0 ;  /* 0x00000000ff00723e */ /* 0x000fe200000010ff */
[----:B------:R-:W-:Y:S06]  /*8740*/  BRA `(.L_x_744) ;  /* 0x0000000000647947 */ /* 0x000fec0003800000 */
.L_x_743:
        /* <DEDUP_REMOVED lines=16> */
.L_x_771:
[----:B------:R-:W-:Y:S01]  /*8850*/  PRMT R0, RZ, 0x7610, R0 ;  /* 0x00007610ff007816 */ /* 0x000fe20000000000 */
[----:B------:R-:W-:Y:S06]  /*8860*/  BRA `(.L_x_744) ;  /* 0x00000000001c7947 */ /* 0x000fec0003800000 */
.L_x_768:
[----:B------:R-:W2:Y:S02]  /*8870*/  LDG.E.64 R2, desc[UR36][R2.64] ;  /* 0x0000002402027981 */ /* 0x000ea4000c1e1b00 */
[----:B--2---:R-:W0:Y:S02]  /*8880*/  I2F.U64 R0, R2 ;  /* 0x0000000200007312 */ /* 0x004e240000301000 */
[----:B0-----:R-:W-:Y:S01]  /*8890*/  F2FP.BF16.F32.PACK_AB R0, RZ, R0 ;  /* 0x00000000ff00723e */ /* 0x001fe200000010ff */
[----:B------:R-:W-:Y:S06]  /*88a0*/  BRA `(.L_x_744) ;  /* 0x00000000000c7947 */ /* 0x000fec0003800000 */
.L_x_767:
[----:B------:R-:W2:Y:S02]  /*88b0*/  LDG.E R2, desc[UR36][R2.64] ;  /* 0x0000002402027981 */ /* 0x000ea4000c1e1900 */
[----:B--2---:R-:W-:-:S04]  /*88c0*/  I2FP.F32.U32 R0, R2 ;  /* 0x0000000200007245 */ /* 0x004fc80000201000 */
[----:B------:R-:W-:-:S07]  /*88d0*/  F2FP.BF16.F32.PACK_AB R0, RZ, R0 ;  /* 0x00000000ff00723e */ /* 0x000fce00000010ff */
.L_x_744:
        /* <DEDUP_REMOVED lines=19> */
.L_x_775:
[----:B------:R-:W-:-:S06]  /*8a10*/  IMAD.U32 R3, R3, 0x10000, RZ ;  /* 0x0001000003037824 */ /* 0x000fcc00078e00ff */
[----:B------:R-:W0:Y:S02]  /*8a20*/  F2I.S64.TRUNC R2, R3 ;  /* 0x0000000300027311 */ /* 0x000e24000020d900 */
[----:B0-----:R3:W-:Y:S01]  /*8a30*/  STG.E.U8 desc[UR36][R16.64], R2 ;  /* 0x0000000210007986 */ /* 0x0017e2000c101124 */
[----:B------:R-:W-:Y:S05]  /*8a40*/  BRA `(.L_x_777) ;  /* 0x0000000c00847947 */ /* 0x000fea0003800000 */
.L_x_774:
        /* <DEDUP_REMOVED lines=10> */
.L_x_779:
[----:B------:R-:W-:-:S06]  /*8af0*/  IMAD.U32 R3, R3, 0x10000, RZ ;  /* 0x0001000003037824 */ /* 0x000fcc00078e00ff */
[----:B------:R-:W0:Y:S02]  /*8b00*/  F2I.FTZ.TRUNC.NTZ R3, R3 ;  /* 0x0000000300037305 */ /* 0x000e24000021f100 */
[----:B0-----:R2:W-:Y:S01]  /*8b10*/  STG.E desc[UR36][R16.64], R3 ;  /* 0x0000000310007986 */ /* 0x0015e2000c101924 */
[----:B------:R-:W-:Y:S05]  /*8b20*/  BRA `(.L_x_777) ;  /* 0x0000000c004c7947 */ /* 0x000fea0003800000 */
.L_x_778:
[----:B------:R-:W-:-:S06]  /*8b30*/  IMAD.U32 R3, R3, 0x10000, RZ ;  /* 0x0001000003037824 */ /* 0x000fcc00078e00ff */
[----:B------:R-:W0:Y:S02]  /*8b40*/  F2I.FTZ.TRUNC.NTZ R3, R3 ;  /* 0x0000000300037305 */ /* 0x000e24000021f100 */
[----:B0-----:R0:W-:Y:S01]  /*8b50*/  STG.E.U16 desc[UR36][R16.64], R3 ;  /* 0x0000000310007986 */ /* 0x0011e2000c101524 */
[----:B------:R-:W-:Y:S05]  /*8b60*/  BRA `(.L_x_777) ;  /* 0x0000000c003c7947 */ /* 0x000fea0003800000 */
.L_x_773:
        /* <DEDUP_REMOVED lines=9> */
.L_x_781:
[----:B------:R-:W-:-:S05]  /*8c00*/  IMAD.U32 R0, R3, 0x10000, RZ ;  /* 0x0001000003007824 */ /* 0x000fca00078e00ff */
[----:B------:R-:W-:-:S05]  /*8c10*/  F2FP.F16.F32.PACK_AB R0, RZ, R0 ;  /* 0x00000000ff00723e */ /* 0x000fca00000000ff */
[----:B------:R0:W-:Y:S01]  /*8c20*/  STG.E.U16 desc[UR36][R16.64], R0 ;  /* 0x0000000010007986 */ /* 0x0001e2000c101524 */
[----:B------:R-:W-:Y:S05]  /*8c30*/  BRA `(.L_x_777) ;  /* 0x0000000c00087947 */ /* 0x000fea0003800000 */
.L_x_780:
        /* <DEDUP_REMOVED lines=10> */
.L_x_783:
[----:B------:R-:W-:-:S05]  /*8ce0*/  IMAD.U32 R3, R3, 0x10000, RZ ;  /* 0x0001000003037824 */ /* 0x000fca00078e00ff */
[----:B------:R-:W-:-:S04]  /*8cf0*/  F2FP.F16.F32.PACK_AB R3, RZ, R3 ;  /* 0x00000003ff03723e */ /* 0x000fc800000000ff */
[----:B------:R-:W-:-:S05]  /*8d00*/  PRMT R3, R3, 0x5410, RZ ;  /* 0x0000541003037816 */ /* 0x000fca00000000ff */
[----:B------:R0:W-:Y:S01]  /*8d10*/  STG.E desc[UR36][R16.64], R3 ;  /* 0x0000000310007986 */ /* 0x0001e2000c101924 */
[----:B------:R-:W-:Y:S05]  /*8d20*/  BRA `(.L_x_777) ;  /* 0x0000000800cc7947 */ /* 0x000fea0003800000 */
.L_x_782:
[----:B------:R-:W-:-:S04]  /*8d30*/  IMAD.U32 R2, R3, 0x10000, RZ ;  /* 0x0001000003027824 */ /* 0x000fc800078e00ff */
[----:B------:R-:W-:-:S06]  /*8d40*/  FMUL.FTZ R2, R2, 1 ;  /* 0x3f80000002027820 */ /* 0x000fcc0000410000 */
[----:B------:R-:W0:Y:S02]  /*8d50*/  F2F.F64.F32 R2, R2 ;  /* 0x0000000200027310 */ /* 0x000e240000201800 */
[----:B0-----:R0:W-:Y:S01]  /*8d60*/  STG.E.64 desc[UR36][R16.64], R2 ;  /* 0x0000000210007986 */ /* 0x0011e2000c101b24 */
[----:B------:R-:W-:Y:S05]  /*8d70*/  BRA `(.L_x_777) ;  /* 0x0000000800b87947 */ /* 0x000fea0003800000 */
.L_x_772:
        /* <DEDUP_REMOVED lines=13> */
.L_x_786:
[----:B------:R-:W-:Y:S01]  /*8e50*/  IMAD.U32 R3, R3, 0x10000, RZ ;  /* 0x0001000003037824 */ /* 0x000fe200078e00ff */
[----:B------:R-:W-:-:S03]  /*8e60*/  CS2R R6, SRZ ;  /* 0x0000000000067805 */ /* 0x000fc6000001ff00 */
[----:B------:R-:W-:-:S04]  /*8e70*/  FMUL.FTZ R3, R3, 1 ;  /* 0x3f80000003037820 */ /* 0x000fc80000410000 */
[----:B------:R-:W0:Y:S02]  /*8e80*/  F2F.F64.F32 R4, R3 ;  /* 0x0000000300047310 */ /* 0x000e240000201800 */
[----:B0-----:R0:W-:Y:S01]  /*8e90*/  STG.E.128 desc[UR36][R16.64], R4 ;  /* 0x0000000410007986 */ /* 0x0011e2000c101d24 */
[----:B------:R-:W-:Y:S05]  /*8ea0*/  BRA `(.L_x_777) ;  /* 0x00000008006c7947 */ /* 0x000fea0003800000 */
.L_x_785:
        /* <DEDUP_REMOVED lines=21> */
.L_x_790:
[----:B------:R-:W-:Y:S05]  /*9000*/  BSYNC B0 ;  /* 0x0000000000007941 */ /* 0x000fea0003800000 */
.L_x_789:
[----:B------:R-:W-:-:S05]  /*9010*/  LOP3.LUT R3, R0, R3, RZ, 0xfc, !PT ;  /* 0x0000000300037212 */ /* 0x000fca00078efcff */
[----:B------:R0:W-:Y:S01]  /*9020*/  STG.E.U8 desc[UR36][R16.64], R3 ;  /* 0x0000000310007986 */ /* 0x0001e2000c101124 */
[----:B------:R-:W-:Y:S05]  /*9030*/  BRA `(.L_x_777) ;  /* 0x0000000800087947 */ /* 0x000fea0003800000 */
.L_x_788:
        /* <DEDUP_REMOVED lines=13> */
.L_x_792:
[----:B------:R-:W-:Y:S01]  /*9110*/  IMAD.MOV.U32 R0, RZ, RZ, 0x7f ;  /* 0x0000007fff007424 */ /* 0x000fe200078e00ff */
[----:B------:R-:W-:-:S04]  /*9120*/  ISETP.GT.U32.AND P0, PT, R2, 0x7f800000, PT ;  /* 0x7f8000000200780c */ /* 0x000fc80003f04070 */
[----:B------:R-:W-:-:S09]  /*9130*/  SEL R0, R0, 0x7c, P0 ;  /* 0x0000007c00007807 */ /* 0x000fd20000000000 */
.L_x_793:
[----:B------:R-:W-:Y:S05]  /*9140*/  BSYNC B0 ;  /* 0x0000000000007941 */ /* 0x000fea0003800000 */
.L_x_791:
[----:B------:R-:W-:-:S04]  /*9150*/  LOP3.LUT R2, R3, 0x80000000, RZ, 0xc0, !PT ;  /* 0x8000000003027812 */ /* 0x000fc800078ec0ff */
[----:B------:R-:W-:-:S04]  /*9160*/  SHF.R.U32.HI R3, RZ, 0x18, R2 ;  /* 0x00000018ff037819 */ /* 0x000fc80000011602 */
[----:B------:R-:W-:-:S05]  /*9170*/  LOP3.LUT R3, R0, R3, RZ, 0xfc, !PT ;  /* 0x0000000300037212 */ /* 0x000fca00078efcff */
[----:B------:R0:W-:Y:S01]  /*9180*/  STG.E.U8 desc[UR36][R16.64], R3 ;  /* 0x0000000310007986 */ /* 0x0001e2000c101124 */
[----:B------:R-:W-:Y:S05]  /*9190*/  BRA `(.L_x_777) ;  /* 0x0000000400b07947 */ /* 0x000fea0003800000 */
.L_x_787:
[----:B------:R0:W-:Y:S01]  /*91a0*/  STG.E.U16 desc[UR36][R16.64], R3 ;  /* 0x0000000310007986 */ /* 0x0001e2000c101524 */
[----:B------:R-:W-:Y:S05]  /*91b0*/  BRA `(.L_x_777) ;  /* 0x0000000400a87947 */ /* 0x000fea0003800000 */
.L_x_784:
        /* <DEDUP_REMOVED lines=12> */
.L_x_796:
        /* <DEDUP_REMOVED lines=17> */
.L_x_799:
[----:B------:R-:W-:-:S04]  /*9390*/  LOP3.LUT R2, R3, 0x80000000, RZ, 0xc0, !PT ;  /* 0x8000000003027812 */ /* 0x000fc800078ec0ff */
[----:B------:R-:W-:-:S04]  /*93a0*/  SHF.R.U32.HI R3, RZ, 0x18, R2 ;  /* 0x00000018ff037819 */ /* 0x000fc80000011602 */
[----:B------:R-:W-:-:S04]  /*93b0*/  LOP3.LUT R0, R0, R3, RZ, 0xfc, !PT ;  /* 0x0000000300007212 */ /* 0x000fc800078efcff */
[----:B------:R-:W-:-:S07]  /*93c0*/  PRMT R8, R0, 0x7610, R8 ;  /* 0x0000761000087816 */ /* 0x000fce0000000008 */
.L_x_798:
[----:B------:R-:W-:Y:S05]  /*93d0*/  BSYNC B0 ;  /* 0x0000000000007941 */ /* 0x000fea0003800000 */
.L_x_797:
[----:B------:R0:W-:Y:S01]  /*93e0*/  STG.E.U8 desc[UR36][R16.64], R8 ;  /* 0x0000000810007986 */ /* 0x0001e2000c101124 */
[----:B------:R-:W-:Y:S05]  /*93f0*/  BRA `(.L_x_777) ;  /* 0x0000000400187947 */ /* 0x000fea0003800000 */
.L_x_795:
        /* <DEDUP_REMOVED lines=17> */
.L_x_802:
[----:B------:R-:W-:-:S04]  /*9510*/  LOP3.LUT R2, R3, 0x80000000, RZ, 0xc0, !PT ;  /* 0x8000000003027812 */ /* 0x000fc800078ec0ff */
[----:B------:R-:W-:-:S04]  /*9520*/  SHF.R.U32.HI R3, RZ, 0x18, R2 ;  /* 0x00000018ff037819 */ /* 0x000fc80000011602 */
[----:B------:R-:W-:-:S04]  /*9530*/  LOP3.LUT R0, R0, R3, RZ, 0xfc, !PT ;  /* 0x0000000300007212 */ /* 0x000fc800078efcff */
[----:B------:R-:W-:-:S07]  /*9540*/  PRMT R8, R0, 0x7610, R8 ;  /* 0x0000761000087816 */ /* 0x000fce0000000008 */
.L_x_801:
[----:B------:R-:W-:Y:S05]  /*9550*/  BSYNC B0 ;  /* 0x0000000000007941 */ /* 0x000fea0003800000 */
.L_x_800:
[----:B------:R0:W-:Y:S01]  /*9560*/  STG.E.U8 desc[UR36][R16.64], R8 ;  /* 0x0000000810007986 */ /* 0x0001e2000c101124 */
[----:B------:R-:W-:Y:S05]  /*9570*/  BRA `(.L_x_777) ;  /* 0x0000000000b87947 */ /* 0x000fea0003800000 */
.L_x_794:
        /* <DEDUP_REMOVED lines=22> */
.L_x_776:
        /* <DEDUP_REMOVED lines=16> */
.L_x_805:
[----:B------:R-:W-:Y:S05]  /*97e0*/  BRA `(.L_x_777) ;  /* 0x00000000001c7947 */ /* 0x000fea0003800000 */
.L_x_804:
[----:B------:R-:W-:-:S06]  /*97f0*/  IMAD.U32 R3, R3, 0x10000, RZ ;  /* 0x0001000003037824 */ /* 0x000fcc00078e00ff */
[----:B------:R-:W0:Y:S02]  /*9800*/  F2I.U64.TRUNC R2, R3 ;  /* 0x0000000300027311 */ /* 0x000e24000020d800 */
[----:B0-----:R0:W-:Y:S01]  /*9810*/  STG.E.64 desc[UR36][R16.64], R2 ;  /* 0x0000000210007986 */ /* 0x0011e2000c101b24 */
[----:B------:R-:W-:Y:S05]  /*9820*/  BRA `(.L_x_777) ;  /* 0x00000000000c7947 */ /* 0x000fea0003800000 */
.L_x_803:
[----:B------:R-:W-:-:S06]  /*9830*/  IMAD.U32 R3, R3, 0x10000, RZ ;  /* 0x0001000003037824 */ /* 0x000fcc00078e00ff */
[----:B------:R-:W0:Y:S02]  /*9840*/  F2I.FTZ.U32.TRUNC.NTZ R3, R3 ;  /* 0x0000000300037305 */ /* 0x000e24000021f000 */
[----:B0-----:R0:W-:Y:S02]  /*9850*/  STG.E desc[UR36][R16.64], R3 ;  /* 0x0000000310007986 */ /* 0x0011e4000c101924 */
.L_x_777:
[----:B------:R-:W-:-:S07]  /*9860*/  VIADD R19, R19, 0x80 ;  /* 0x0000008013137836 */ /* 0x000fce0000000000 */
.L_x_737:
[----:B------:R-:W-:Y:S05]  /*9870*/  BSYNC B6 ;  /* 0x0000000000067941 */ /* 0x000fea0003800000 */
.L_x_736:
        /* <DEDUP_REMOVED lines=306> */
.L_x_806:
        /* <DEDUP_REMOVED lines=22> */
.L_x_810:
[----:B------:R-:W2:Y:S02]  /*ad00*/  LDG.E.U8 R2, desc[UR36][R2.64] ;  /* 0x0000002402027981 */ /* 0x000ea4000c1e1100 */
[----:B--2---:R-:W-:-:S04]  /*ad10*/  I2FP.F32.U32 R0, R2 ;  /* 0x0000000200007245 */ /* 0x004fc80000201000 */
[----:B------:R-:W-:Y:S01]  /*ad20*/  F2FP.BF16.F32.PACK_AB R0, RZ, R0 ;  /* 0x00000000ff00723e */ /* 0x000fe200000010ff */
[----:B------:R-:W-:Y:S06]  /*ad30*/  BRA `(.L_x_812) ;  /* 0x0000000c00907947 */ /* 0x000fec0003800000 */
.L_x_809:
        /* <DEDUP_REMOVED lines=10> */
.L_x_814:
[----:B------:R-:W2:Y:S02]  /*ade0*/  LDG.E R2, desc[UR36][R2.64] ;  /* 0x0000002402027981 */ /* 0x000ea4000c1e1900 */
[----:B--2---:R-:W-:-:S04]  /*adf0*/  I2FP.F32.S32 R0, R2 ;  /* 0x0000000200007245 */ /* 0x004fc80000201400 */
[----:B------:R-:W-:Y:S01]  /*ae00*/  F2FP.BF16.F32.PACK_AB R0, RZ, R0 ;  /* 0x00000000ff00723e */ /* 0x000fe200000010ff */
[----:B------:R-:W-:Y:S06]  /*ae10*/  BRA `(.L_x_812) ;  /* 0x0000000c00587947 */ /* 0x000fec0003800000 */
.L_x_813:
[----:B------:R-:W2:Y:S02]  /*ae20*/  LDG.E.U16 R2, desc[UR36][R2.64] ;  /* 0x0000002402027981 */ /* 0x000ea4000c1e1500 */
[----:B--2---:R-:W0:Y:S02]  /*ae30*/  I2F.S16 R0, R2 ;  /* 0x0000000200007306 */ /* 0x004e240000101400 */
[----:B0-----:R-:W-:Y:S01]  /*ae40*/  F2FP.BF16.F32.PACK_AB R0, RZ, R0 ;  /* 0x00000000ff00723e */ /* 0x001fe200000010ff */
[----:B------:R-:W-:Y:S06]  /*ae50*/  BRA `(.L_x_812) ;  /* 0x0000000c00487947 */ /* 0x000fec0003800000 */
.L_x_808:
        /* <DEDUP_REMOVED lines=9> */
.L_x_816:
[----:B------:R-:W2:Y:S02]  /*aef0*/  LDG.E.U16 R0, desc[UR36][R2.64] ;  /* 0x0000002402007981 */ /* 0x000ea4000c1e1500 */
[----:B--2---:R-:W-:-:S05]  /*af00*/  HADD2.F32 R0, -RZ, R0.H0_H0 ;  /* 0x20000000ff007230 */ /* 0x004fca0000004100 */
[----:B------:R-:W-:Y:S01]  /*af10*/  F2FP.BF16.F32.PACK_AB R0, RZ, R0 ;  /* 0x00000000ff00723e */ /* 0x000fe200000010ff */
[----:B------:R-:W-:Y:S06]  /*af20*/  BRA `(.L_x_812) ;  /* 0x0000000c00147947 */ /* 0x000fec0003800000 */
.L_x_815:
        /* <DEDUP_REMOVED lines=9> */
.L_x_818:
[----:B------:R-:W2:Y:S02]  /*afc0*/  LDG.E.U16 R2, desc[UR36][R2.64] ;  /* 0x0000002402027981 */ /* 0x000ea4000c1e1500 */
[----:B--2---:R-:W-:-:S05]  /*afd0*/  HADD2.F32 R0, -RZ, R2.H0_H0 ;  /* 0x20000002ff007230 */ /* 0x004fca0000004100 */
[----:B------:R-:W-:Y:S01]  /*afe0*/  F2FP.BF16.F32.PACK_AB R0, RZ, R0 ;  /* 0x00000000ff00723e */ /* 0x000fe200000010ff */
[----:B------:R-:W-:Y:S06]  /*aff0*/  BRA `(.L_x_812) ;  /* 0x0000000800e07947 */ /* 0x000fec0003800000 */
.L_x_817:
        /* <DEDUP_REMOVED lines=8> */
.L_x_807:
        /* <DEDUP_REMOVED lines=13> */
.L_x_821:
        /* <DEDUP_REMOVED lines=8> */
.L_x_820:
        /* <DEDUP_REMOVED lines=28> */
.L_x_823:
        /* <DEDUP_REMOVED lines=15> */
.L_x_822:
[----:B------:R0:W5:Y:S01]  /*b480*/  LDG.E.U16 R0, desc[UR36][R2.64] ;  /* 0x0000002402007981 */ /* 0x000162000c1e1500 */
[----:B------:R-:W-:Y:S05]  /*b490*/  BRA `(.L_x_812) ;  /* 0x0000000400b87947 */ /* 0x000fea0003800000 */
.L_x_819:
        /* <DEDUP_REMOVED lines=12> */
.L_x_826:
        /* <DEDUP_REMOVED lines=21> */
.L_x_830:
[----:B------:R-:W-:Y:S05]  /*b6b0*/  BSYNC B1 ;  /* 0x0000000000017941 */ /* 0x000fea0003800000 */
.L_x_829:
[----:B------:R-:W-:Y:S01]  /*b6c0*/  LEA R3, R0, 0x3b800000, 0x17 ;  /* 0x3b80000000037811 */ /* 0x000fe200078eb8ff */
[----:B------:R-:W-:-:S05]  /*b6d0*/  IMAD.SHL.U32 R0, R2, 0x100000, RZ ;  /* 0x0010000002007824 */ /* 0x000fca00078e00ff */
[----:B------:R-:W-:-:S07]  /*b6e0*/  LOP3.LUT R0, R3, R0, R4, 0xfe, !PT ;  /* 0x0000000003007212 */ /* 0x000fce00078efe04 */
.L_x_828:
[----:B------:R-:W-:Y:S05]  /*b6f0*/  BSYNC B0 ;  /* 0x0000000000007941 */ /* 0x000fea0003800000 */
.L_x_827:
[----:B------:R-:W-:Y:S01]  /*b700*/  F2FP.BF16.F32.PACK_AB R0, RZ, R0 ;  /* 0x00000000ff00723e */ /* 0x000fe200000010ff */
[----:B------:R-:W-:Y:S06]  /*b710*/  BRA `(.L_x_812) ;  /* 0x0000000400187947 */ /* 0x000fec0003800000 */
.L_x_825:
        /* <DEDUP_REMOVED lines=21> */
.L_x_834:
[----:B------:R-:W-:Y:S05]  /*b870*/  BSYNC B1 ;  /* 0x0000000000017941 */ /* 0x000fea0003800000 */
.L_x_833:
[----:B------:R-:W-:Y:S01]  /*b880*/  LEA R3, R0, 0x37800000, 0x17 ;  /* 0x3780000000037811 */ /* 0x000fe200078eb8ff */
[----:B------:R-:W-:-:S05]  /*b890*/  IMAD.SHL.U32 R0, R2, 0x200000, RZ ;  /* 0x0020000002007824 */ /* 0x000fca00078e00ff */
[----:B------:R-:W-:-:S07]  /*b8a0*/  LOP3.LUT R0, R3, R0, R4, 0xfe, !PT ;  /* 0x0000000003007212 */ /* 0x000fce00078efe04 */
.L_x_832:
[----:B------:R-:W-:Y:S05]  /*b8b0*/  BSYNC B0 ;  /* 0x0000000000007941 */ /* 0x000fea0003800000 */
.L_x_831:
[----:B------:R-:W-:Y:S01]  /*b8c0*/  F2FP.BF16.F32.PACK_AB R0, RZ, R0 ;  /* 0x00000000ff00723e */ /* 0x000fe200000010ff */
[----:B------:R-:W-:Y:S06]  /*b8d0*/  BRA `(.L_x_812) ;  /* 0x0000000000a87947 */ /* 0x000fec0003800000 */
.L_x_824:
        /* <DEDUP_REMOVED lines=14> */
.L_x_838:
[----:B------:R-:W-:Y:S05]  /*b9c0*/  BSYNC B0 ;  /* 0x0000000000007941 */ /* 0x000fea0003800000 */
.L_x_837:
[----:B------:R-:W-:Y:S01]  /*b9d0*/  F2FP.BF16.F32.PACK_AB R0, RZ, R0 ;  /* 0x00000000ff00723e */ /* 0x000fe200000010ff */
[----:B------:R-:W-:Y:S06]  /*b9e0*/  BRA `(.L_x_812) ;  /* 0x0000000000647947 */ /* 0x000fec0003800000 */
.L_x_811:
        /* <DEDUP_REMOVED lines=16> */
.L_x_839:
[----:B------:R-:W-:Y:S01]  /*baf0*/  PRMT R0, RZ, 0x7610, R0 ;  /* 0x00007610ff007816 */ /* 0x000fe20000000000 */
[----:B------:R-:W-:Y:S06]  /*bb00*/  BRA `(.L_x_812) ;  /* 0x00000000001c7947 */ /* 0x000fec0003800000 */
.L_x_836:
[----:B------:R-:W2:Y:S02]  /*bb10*/  LDG.E.64 R2, desc[UR36][R2.64] ;  /* 0x0000002402027981 */ /* 0x000ea4000c1e1b00 */
[----:B--2---:R-:W0:Y:S02]  /*bb20*/  I2F.U64 R0, R2 ;  /* 0x0000000200007312 */ /* 0x004e240000301000 */
[----:B0-----:R-:W-:Y:S01]  /*bb30*/  F2FP.BF16.F32.PACK_AB R0, RZ, R0 ;  /* 0x00000000ff00723e */ /* 0x001fe200000010ff */
[----:B------:R-:W-:Y:S06]  /*bb40*/  BRA `(.L_x_812) ;  /* 0x00000000000c7947 */ /* 0x000fec0003800000 */
.L_x_835:
[----:B------:R-:W2:Y:S02]  /*bb50*/  LDG.E R2, desc[UR36][R2.64] ;  /* 0x0000002402027981 */ /* 0x000ea4000c1e1900 */
[----:B--2---:R-:W-:-:S04]  /*bb60*/  I2FP.F32.U32 R0, R2 ;  /* 0x0000000200007245 */ /* 0x004fc80000201000 */
[----:B------:R-:W-:-:S07]  /*bb70*/  F2FP.BF16.F32.PACK_AB R0, RZ, R0 ;  /* 0x00000000ff00723e */ /* 0x000fce00000010ff */
.L_x_812:
        /* <DEDUP_REMOVED lines=17> */
[----:B0-----:R-:W-:Y:S01]  /*bc90*/  STG.E.U8 desc[UR36][R16.64], R3 ;  /* 0x0000000310007986 */ /* 0x001fe2000c101124 */
[----:B------:R-:W-:Y:S05]  /*bca0*/  EXIT ;  /* 0x000000000000794d */ /* 0x000fea0003800000 */
.L_x_843:
[----:B------:R-:W-:-:S06]  /*bcb0*/  IMAD.U32 R3, R3, 0x10000, RZ ;  /* 0x0001000003037824 */ /* 0x000fcc00078e00ff */
[----:B------:R-:W0:Y:S02]  /*bcc0*/  F2I.S64.TRUNC R2, R3 ;  /* 0x0000000300027311 */ /* 0x000e24000020d900 */
[----:B0-----:R-:W-:Y:S01]  /*bcd0*/  STG.E.U8 desc[UR36][R16.64], R2 ;  /* 0x0000000210007986 */ /* 0x001fe2000c101124 */
[----:B------:R-:W-:Y:S05]  /*bce0*/  EXIT ;  /* 0x000000000000794d */ /* 0x000fea0003800000 */
.L_x_842:
        /* <DEDUP_REMOVED lines=8> */
[----:B0-----:R-:W-:Y:S01]  /*bd70*/  STG.E.64 desc[UR36][R16.64], R2 ;  /* 0x0000000210007986 */ /* 0x001fe2000c101b24 */
[----:B------:R-:W-:Y:S05]  /*bd80*/  EXIT ;  /* 0x000000000000794d */ /* 0x000fea0003800000 */
.L_x_846:
[----:B------:R-:W-:-:S06]  /*bd90*/  IMAD.U32 R3, R3, 0x10000, RZ ;  /* 0x0001000003037824 */ /* 0x000fcc00078e00ff */
[----:B------:R-:W0:Y:S02]  /*bda0*/  F2I.FTZ.TRUNC.NTZ R3, R3 ;  /* 0x0000000300037305 */ /* 0x000e24000021f100 */
[----:B0-----:R-:W-:Y:S01]  /*bdb0*/  STG.E desc[UR36][R16.64], R3 ;  /* 0x0000000310007986 */ /* 0x001fe2000c101924 */
[----:B------:R-:W-:Y:S05]  /*bdc0*/  EXIT ;  /* 0x000000000000794d */ /* 0x000fea0003800000 */
.L_x_845:
[----:B------:R-:W-:-:S06]  /*bdd0*/  IMAD.U32 R3, R3, 0x10000, RZ ;  /* 0x0001000003037824 */ /* 0x000fcc00078e00ff */
[----:B------:R-:W0:Y:S02]  /*bde0*/  F2I.FTZ.TRUNC.NTZ R3, R3 ;  /* 0x0000000300037305 */ /* 0x000e24000021f100 */
[----:B0-----:R-:W-:Y:S01]  /*bdf0*/  STG.E.U16 desc[UR36][R16.64], R3 ;  /* 0x0000000310007986 */ /* 0x001fe2000c101524 */
[----:B------:R-:W-:Y:S05]  /*be00*/  EXIT ;  /* 0x000000000000794d */ /* 0x000fea0003800000 */
.L_x_841:
[----:B------:R-:W-:-:S13]  /*be10*/  ISETP.GT.AND P0, PT, R2, 0x6, PT ;  /* 0x000000060200780c */ /* 0x000fda0003f04270 */
[----:B------:R-:W-:Y:S05]  /*be20*/  @P0 BRA `(.L_x_847) ;  /* 0x00000000002c0947 */ /* 0x000fea0003800000 */
[----:B------:R-:W-:-:S13]  /*be30*/  ISETP.NE.AND P0, PT, R2, 0x5, PT ;  /* 0x000000050200780c */ /* 0x000fda0003f05270 */
[----:B------:R-:W-:Y:S05]  /*be40*/  @!P0 BRA `(.L_x_848) ;  /* 0x0000000000148947 */ /* 0x000fea0003800000 */
[----:B------:R-:W-:-:S13]  /*be50*/  ISETP.NE.AND P0, PT, R2, 0x6, PT ;  /* 0x000000060200780c */ /* 0x000fda0003f05270 */
[----:B------:R-:W-:Y:S05]  /*be60*/  @P0 BRA `(.L_x_844) ;  /* 0x0000000800c40947 */ /* 0x000fea0003800000 */
[----:B------:R-:W-:-:S05]  /*be70*/  IMAD.U32 R3, R3, 0x10000, RZ ;  /* 0x0001000003037824 */ /* 0x000fca00078e00ff */
[----:B------:R-:W-:Y:S01]  /*be80*/  STG.E desc[UR36][R16.64], R3 ;  /* 0x0000000310007986 */ /* 0x000fe2000c101924 */
[----:B------:R-:W-:Y:S05]  /*be90*/  EXIT ;  /* 0x000000000000794d */ /* 0x000fea0003800000 */
.L_x_848:
[----:B------:R-:W-:-:S05]  /*bea0*/  IMAD.U32 R0, R3, 0x10000, RZ ;  /* 0x0001000003007824 */ /* 0x000fca00078e00ff */
[----:B------:R-:W-:-:S05]  /*beb0*/  F2FP.F16.F32.PACK_AB R0, RZ, R0 ;  /* 0x00000000ff00723e */ /* 0x000fca00000000ff */
[----:B------:R-:W-:Y:S01]  /*bec0*/  STG.E.U16 desc[UR36][R16.64], R0 ;  /* 0x0000000010007986 */ /* 0x000fe2000c101524 */
[----:B------:R-:W-:Y:S05]  /*bed0*/  EXIT ;  /* 0x000000000000794d */ /* 0x000fea0003800000 */
.L_x_847:
        /* <DEDUP_REMOVED lines=8> */
[----:B------:R-:W-:Y:S01]  /*bf60*/  STG.E.64 desc[UR36][R16.64], R2 ;  /* 0x0000000210007986 */ /* 0x000fe2000c101b24 */
[----:B------:R-:W-:Y:S05]  /*bf70*/  EXIT ;  /* 0x000000000000794d */ /* 0x000fea0003800000 */
.L_x_850:
[----:B------:R-:W-:-:S05]  /*bf80*/  IMAD.U32 R3, R3, 0x10000, RZ ;  /* 0x0001000003037824 */ /* 0x000fca00078e00ff */
[----:B------:R-:W-:-:S04]  /*bf90*/  F2FP.F16.F32.PACK_AB R3, RZ, R3 ;  /* 0x00000003ff03723e */ /* 0x000fc800000000ff */
[----:B------:R-:W-:-:S05]  /*bfa0*/  PRMT R3, R3, 0x5410, RZ ;  /* 0x0000541003037816 */ /* 0x000fca00000000ff */
[----:B------:R-:W-:Y:S01]  /*bfb0*/  STG.E desc[UR36][R16.64], R3 ;  /* 0x0000000310007986 */ /* 0x000fe2000c101924 */
[----:B------:R-:W-:Y:S05]  /*bfc0*/  EXIT ;  /* 0x000000000000794d */ /* 0x000fea0003800000 */
.L_x_849:
[----:B------:R-:W-:-:S04]  /*bfd0*/  IMAD.U32 R2, R3, 0x10000, RZ ;  /* 0x0001000003027824 */ /* 0x000fc800078e00ff */
[----:B------:R-:W-:-:S06]  /*bfe0*/  FMUL.FTZ R2, R2, 1 ;  /* 0x3f80000002027820 */ /* 0x000fcc0000410000 */
[----:B------:R-:W0:Y:S02]  /*bff0*/  F2F.F64.F32 R2, R2 ;  /* 0x0000000200027310 */ /* 0x000e240000201800 */
[----:B0-----:R-:W-:Y:S01]  /*c000*/  STG.E.64 desc[UR36][R16.64], R2 ;  /* 0x0000000210007986 */ /* 0x001fe2000c101b24 */
[----:B------:R-:W-:Y:S05]  /*c010*/  EXIT ;  /* 0x000000000000794d */ /* 0x000fea0003800000 */
.L_x_840:
        /* <DEDUP_REMOVED lines=11> */
[----:B------:R-:W-:Y:S01]  /*c0d0*/  STG.E.U8 desc[UR36][R16.64], R3 ;  /* 0x0000000310007986 */ /* 0x000fe2000c101124 */
[----:B------:R-:W-:Y:S05]  /*c0e0*/  EXIT ;  /* 0x000000000000794d */ /* 0x000fea0003800000 */
.L_x_853:
[----:B------:R-:W-:Y:S01]  /*c0f0*/  IMAD.U32 R3, R3, 0x10000, RZ ;  /* 0x0001000003037824 */ /* 0x000fe200078e00ff */
[----:B------:R-:W-:-:S03]  /*c100*/  CS2R R6, SRZ ;  /* 0x0000000000067805 */ /* 0x000fc6000001ff00 */
[----:B------:R-:W-:-:S04]  /*c110*/  FMUL.FTZ R3, R3, 1 ;  /* 0x3f80000003037820 */ /* 0x000fc80000410000 */
[----:B------:R-:W0:Y:S02]  /*c120*/  F2F.F64.F32 R4, R3 ;  /* 0x0000000300047310 */ /* 0x000e240000201800 */
[----:B0-----:R-:W-:Y:S01]  /*c130*/  STG.E.128 desc[UR36][R16.64], R4 ;  /* 0x0000000410007986 */ /* 0x001fe2000c101d24 */
[----:B------:R-:W-:Y:S05]  /*c140*/  EXIT ;  /* 0x000000000000794d */ /* 0x000fea0003800000 */
.L_x_852:
        /* <DEDUP_REMOVED lines=21> */
.L_x_857:
[----:B------:R-:W-:Y:S05]  /*c2a0*/  BSYNC B0 ;  /* 0x0000000000007941 */ /* 0x000fea0003800000 */
.L_x_856:
[----:B------:R-:W-:-:S05]  /*c2b0*/  LOP3.LUT R3, R0, R3, RZ, 0xfc, !PT ;  /* 0x0000000300037212 */ /* 0x000fca00078efcff */
[----:B------:R-:W-:Y:S01]  /*c2c0*/  STG.E.U8 desc[UR36][R16.64], R3 ;  /* 0x0000000310007986 */ /* 0x000fe2000c101124 */
[----:B------:R-:W-:Y:S05]  /*c2d0*/  EXIT ;  /* 0x000000000000794d */ /* 0x000fea0003800000 */
.L_x_855:
        /* <DEDUP_REMOVED lines=13> */
.L_x_859:
[----:B------:R-:W-:Y:S01]  /*c3b0*/  IMAD.MOV.U32 R0, RZ, RZ, 0x7f ;  /* 0x0000007fff007424 */ /* 0x000fe200078e00ff */
[----:B------:R-:W-:-:S04]  /*c3c0*/  ISETP.GT.U32.AND P0, PT, R2, 0x7f800000, PT ;  /* 0x7f8000000200780c */ /* 0x000fc80003f04070 */
[----:B------:R-:W-:-:S09]  /*c3d0*/  SEL R0, R0, 0x7c, P0 ;  /* 0x0000007c00007807 */ /* 0x000fd20000000000 */
.L_x_860:
[----:B------:R-:W-:Y:S05]  /*c3e0*/  BSYNC B0 ;  /* 0x0000000000007941 */ /* 0x000fea0003800000 */
.L_x_858:
[----:B------:R-:W-:-:S04]  /*c3f0*/  LOP3.LUT R2, R3, 0x80000000, RZ, 0xc0, !PT ;  /* 0x8000000003027812 */ /* 0x000fc800078ec0ff */
[----:B------:R-:W-:-:S04]  /*c400*/  SHF.R.U32.HI R3, RZ, 0x18, R2 ;  /* 0x00000018ff037819 */ /* 0x000fc80000011602 */
[----:B------:R-:W-:-:S05]  /*c410*/  LOP3.LUT R3, R0, R3, RZ, 0xfc, !PT ;  /* 0x0000000300037212 */ /* 0x000fca00078efcff */
[----:B------:R-:W-:Y:S01]  /*c420*/  STG.E.U8 desc[UR36][R16.64], R3 ;  /* 0x0000000310007986 */ /* 0x000fe2000c101124 */
[----:B------:R-:W-:Y:S05]  /*c430*/  EXIT ;  /* 0x000000000000794d */ /* 0x000fea0003800000 */
.L_x_854:
[----:B------:R-:W-:Y:S01]  /*c440*/  STG.E.U16 desc[UR36][R16.64], R3 ;  /* 0x0000000310007986 */ /* 0x000fe2000c101524 */
[----:B------:R-:W-:Y:S05]  /*c450*/  EXIT ;  /* 0x000000000000794d */ /* 0x000fea0003800000 */
.L_x_851:
        /* <DEDUP_REMOVED lines=10> */
[----:B0-----:R-:W-:Y:S01]  /*c500*/  STG.E.U16 desc[UR36][R16.64], R3 ;  /* 0x0000000310007986 */ /* 0x001fe2000c101524 */
[----:B------:R-:W-:Y:S05]  /*c510*/  EXIT ;  /* 0x000000000000794d */ /* 0x000fea0003800000 */
.L_x_863:
        /* <DEDUP_REMOVED lines=17> */
.L_x_866:
[----:B------:R-:W-:-:S04]  /*c630*/  LOP3.LUT R2, R3, 0x80000000, RZ, 0xc0, !PT ;  /* 0x8000000003027812 */ /* 0x000fc800078ec0ff */
[----:B------:R-:W-:-:S04]  /*c640*/  SHF.R.U32.HI R3, RZ, 0x18, R2 ;  /* 0x00000018ff037819 */ /* 0x000fc80000011602 */
[----:B------:R-:W-:-:S04]  /*c650*/  LOP3.LUT R0, R0, R3, RZ, 0xfc, !PT ;  /* 0x0000000300007212 */ /* 0x000fc800078efcff */
[----:B------:R-:W-:-:S07]  /*c660*/  PRMT R8, R0, 0x7610, R8 ;  /* 0x0000761000087816 */ /* 0x000fce0000000008 */
.L_x_865:
[----:B------:R-:W-:Y:S05]  /*c670*/  BSYNC B0 ;  /* 0x0000000000007941 */ /* 0x000fea0003800000 */
.L_x_864:
[----:B------:R-:W-:Y:S01]  /*c680*/  STG.E.U8 desc[UR36][R16.64], R8 ;  /* 0x0000000810007986 */ /* 0x000fe2000c101124 */
[----:B------:R-:W-:Y:S05]  /*c690*/  EXIT ;  /* 0x000000000000794d */ /* 0x000fea0003800000 */
.L_x_862:
        /* <DEDUP_REMOVED lines=17> */
.L_x_869:
[----:B------:R-:W-:-:S04]  /*c7b0*/  LOP3.LUT R2, R3, 0x80000000, RZ, 0xc0, !PT ;  /* 0x8000000003027812 */ /* 0x000fc800078ec0ff */
[----:B------:R-:W-:-:S04]  /*c7c0*/  SHF.R.U32.HI R3, RZ, 0x18, R2 ;  /* 0x00000018ff037819 */ /* 0x000fc80000011602 */
[----:B------:R-:W-:-:S04]  /*c7d0*/  LOP3.LUT R0, R0, R3, RZ, 0xfc, !PT ;  /* 0x0000000300007212 */ /* 0x000fc800078efcff */
[----:B------:R-:W-:-:S07]  /*c7e0*/  PRMT R8, R0, 0x7610, R8 ;  /* 0x0000761000087816 */ /* 0x000fce0000000008 */
.L_x_868:
[----:B------:R-:W-:Y:S05]  /*c7f0*/  BSYNC B0 ;  /* 0x0000000000007941 */ /* 0x000fea0003800000 */
.L_x_867:
[----:B------:R-:W-:Y:S01]  /*c800*/  STG.E.U8 desc[UR36][R16.64], R8 ;  /* 0x0000000810007986 */ /* 0x000fe2000c101124 */
[----:B------:R-:W-:Y:S05]  /*c810*/  EXIT ;  /* 0x000000000000794d */ /* 0x000fea0003800000 */
.L_x_861:
        /* <DEDUP_REMOVED lines=22> */
.L_x_844:
        /* <DEDUP_REMOVED lines=16> */
.L_x_872:
[----:B------:R-:W-:Y:S05]  /*ca80*/  EXIT ;  /* 0x000000000000794d */ /* 0x000fea0003800000 */
.L_x_871:
[----:B------:R-:W-:-:S06]  /*ca90*/  IMAD.U32 R3, R3, 0x10000, RZ ;  /* 0x0001000003037824 */ /* 0x000fcc00078e00ff */
[----:B------:R-:W0:Y:S02]  /*caa0*/  F2I.U64.TRUNC R2, R3 ;  /* 0x0000000300027311 */ /* 0x000e24000020d800 */
[----:B0-----:R-:W-:Y:S01]  /*cab0*/  STG.E.64 desc[UR36][R16.64], R2 ;  /* 0x0000000210007986 */ /* 0x001fe2000c101b24 */
[----:B------:R-:W-:Y:S05]  /*cac0*/  EXIT ;  /* 0x000000000000794d */ /* 0x000fea0003800000 */
.L_x_870:
[----:B------:R-:W-:-:S06]  /*cad0*/  IMAD.U32 R3, R3, 0x10000, RZ ;  /* 0x0001000003037824 */ /* 0x000fcc00078e00ff */
[----:B------:R-:W0:Y:S02]  /*cae0*/  F2I.FTZ.U32.TRUNC.NTZ R3, R3 ;  /* 0x0000000300037305 */ /* 0x000e24000021f000 */
[----:B0-----:R-:W-:Y:S01]  /*caf0*/  STG.E desc[UR36][R16.64], R3 ;  /* 0x0000000310007986 */ /* 0x001fe2000c101924 */
[----:B------:R-:W-:Y:S05]  /*cb00*/  EXIT ;  /* 0x000000000000794d */ /* 0x000fea0003800000 */
.L_x_873:
        /* <DEDUP_REMOVED lines=15> */
.L_x_5909:


//--------------------- .text._ZN2at6native27unrolled_elementwise_kernelINS0_10AbsFunctorIN3c108BFloat16EEESt5arrayIPcLm2EELi4E23TrivialOffsetCalculatorILi1EjESA_NS0_6memory12LoadWithCastILi1EEENSB_13StoreWithCastILi1EEEEEviT_T0_T2_T3_T4_T5_ --------------------------
	.section	.text._ZN2at6native27unrolled_elementwise_kernelINS0_10AbsFunctorIN3c108BFloat16EEESt5arrayIPcLm2EELi4E23TrivialOffsetCalculatorILi1EjESA_NS0_6memory12LoadWithCastILi1EEENSB_13StoreWithCastILi1EEEEEviT_T0_T2_T3_T4_T5_,"ax",@progbits
	.align	128
        .global         _ZN2at6native27unrolled_elementwise_kernelINS0_10AbsFunctorIN3c108BFloat16EEESt5arrayIPcLm2EELi4E23TrivialOffsetCalculatorILi1EjESA_NS0_6memory12LoadWithCastILi1EEENSB_13StoreWithCastILi1EEEEEviT_T0_T2_T3_T4_T5_
        .type           _ZN2at6native27unrolled_elementwise_kernelINS0_10AbsFunctorIN3c108BFloat16EEESt5arrayIPcLm2EELi4E23TrivialOffsetCalculatorILi1EjESA_NS0_6memory12LoadWithCastILi1EEENSB_13StoreWithCastILi1EEEEEviT_T0_T2_T3_T4_T5_,@function
        .size           _ZN2at6native27unrolled_elementwise_kernelINS0_10AbsFunctorIN3c108BFloat16EEESt5arrayIPcLm2EELi4E23TrivialOffsetCalculatorILi1EjESA_NS0_6memory12LoadWithCastILi1EEENSB_13StoreWithCastILi1EEEEEviT_T0_T2_T3_T4_T5_,(.L_x_5910 - _ZN2at6native27unrolled_elementwise_kernelINS0_10AbsFunctorIN3c108BFloat16EEESt5arrayIPcLm2EELi4E23TrivialOffsetCalculatorILi1EjESA_NS0_6memory12LoadWithCastILi1EEENSB_13StoreWithCastILi1EEEEEviT_T0_T2_T3_T4_T5_)
        .other          _ZN2at6native27unrolled_elementwise_kernelINS0_10AbsFunctorIN3c108BFloat16EEESt5arrayIPcLm2EELi4E23TrivialOffsetCalculatorILi1EjESA_NS0_6memory12LoadWithCastILi1EEENSB_13StoreWithCastILi1EEEEEviT_T0_T2_T3_T4_T5_,@"STO_CUDA_ENTRY STV_DEFAULT"
_ZN2at6native27unrolled_elementwise_kernelINS0_10AbsFunctorIN3c108BFloat16EEESt5arrayIPcLm2EELi4E23TrivialOffsetCalculatorILi1EjESA_NS0_6memory12LoadWithCastILi1EEENSB_13StoreWithCastILi1EEEEEviT_T0_T2_T3_T4_T5_:
.text._ZN2at6native27unrolled_elementwise_kernelINS0_10AbsFunctorIN3c108BFloat16EEESt5arrayIPcLm2EELi4E23TrivialOffsetCalculatorILi1EjESA_NS0_6memory12LoadWithCastILi1EEENSB_13StoreWithCastILi1EEEEEviT_T0_T2_T3_T4_T5_:
        /* <DEDUP_REMOVED lines=31> */
[----:B0-----:R-:W-:-:S04]  /*01f0*/  F2FP.BF16.F32.PACK_AB R0, RZ, R0 ;  /* 0x00000000ff00723e */ /* 0x001fc800000010ff */
[----:B------:R-:W-:Y:S01]  /*0200*/  PRMT R18, R0, 0x7610, R18 ;  /* 0x0000761000127816 */ /* 0x000fe20000000012 */
[----:B------:R-:W-:Y:S06]  /*0210*/  BRA `(.L_x_881) ;  /* 0x0000000c00e07947 */ /* 0x000fec0003800000 */
.L_x_879:
[----:B------:R-:W2:Y:S02]  /*0220*/  LDG.E.U8 R4, desc[UR36][R4.64] ;  /* 0x0000002404047981 */ /* 0x000ea4000c1e1100 */
[----:B--2---:R-:W-:-:S04]  /*0230*/  I2FP.F32.U32 R0, R4 ;  /* 0x0000000400007245 */ /* 0x004fc80000201000 */
[----:B------:R-:W-:-:S04]  /*0240*/  F2FP.BF16.F32.PACK_AB R0, RZ, R0 ;  /* 0x00000000ff00723e */ /* 0x000fc800000010ff */
[----:B------:R-:W-:Y:S01]  /*0250*/  PRMT R18, R0, 0x7610, R18 ;  /* 0x0000761000127816 */ /* 0x000fe20000000012 */
[----:B------:R-:W-:Y:S06]  /*0260*/  BRA `(.L_x_881) ;  /* 0x0000000c00cc7947 */ /* 0x000fec0003800000 */
.L_x_878:
        /* <DEDUP_REMOVED lines=8> */
[----:B0-----:R-:W-:-:S04]  /*02f0*/  F2FP.BF16.F32.PACK_AB R0, RZ, R0 ;  /* 0x00000000ff00723e */ /* 0x001fc800000010ff */
[----:B------:R-:W-:Y:S01]  /*0300*/  PRMT R18, R0, 0x7610, R18 ;  /* 0x0000761000127816 */ /* 0x000fe20000000012 */
[----:B------:R-:W-:Y:S06]  /*0310*/  BRA `(.L_x_881) ;  /* 0x0000000c00a07947 */ /* 0x000fec0003800000 */
.L_x_883:
[----:B------:R-:W2:Y:S02]  /*0320*/  LDG.E R4, desc[UR36][R4.64] ;  /* 0x0000002404047981 */ /* 0x000ea4000c1e1900 */
[----:B--2---:R-:W-:-:S04]  /*0330*/  I2FP.F32.S32 R0, R4 ;  /* 0x0000000400007245 */ /* 0x004fc80000201400 */
[----:B------:R-:W-:-:S04]  /*0340*/  F2FP.BF16.F32.PACK_AB R0, RZ, R0 ;  /* 0x00000000ff00723e */ /* 0x000fc800000010ff */
[----:B------:R-:W-:Y:S01]  /*0350*/  PRMT R18, R0, 0x7610, R18 ;  /* 0x0000761000127816 */ /* 0x000fe20000000012 */
[----:B------:R-:W-:Y:S06]  /*0360*/  BRA `(.L_x_881) ;  /* 0x0000000c008c7947 */ /* 0x000fec0003800000 */
.L_x_882:
[----:B------:R-:W2:Y:S02]  /*0370*/  LDG.E.U16 R4, desc[UR36][R4.64] ;  /* 0x0000002404047981 */ /* 0x000ea4000c1e1500 */
[----:B--2---:R-:W0:Y:S02]  /*0380*/  I2F.S16 R0, R4 ;  /* 0x0000000400007306 */ /* 0x004e240000101400 */
[----:B0-----:R-:W-:-:S04]  /*0390*/  F2FP.BF16.F32.PACK_AB R0, RZ, R0 ;  /* 0x00000000ff00723e */ /* 0x001fc800000010ff */
[----:B------:R-:W-:Y:S01]  /*03a0*/  PRMT R18, R0, 0x7610, R18 ;  /* 0x0000761000127816 */ /* 0x000fe20000000012 */
[----:B------:R-:W-:Y:S06]  /*03b0*/  BRA `(.L_x_881) ;  /* 0x0000000c00787947 */ /* 0x000fec0003800000 */
.L_x_877:
        /* <DEDUP_REMOVED lines=9> */
.L_x_885:
[----:B------:R-:W2:Y:S02]  /*0450*/  LDG.E.U16 R0, desc[UR36][R4.64] ;  /* 0x0000002404007981 */ /* 0x000ea4000c1e1500 */
[----:B--2---:R-:W-:-:S05]  /*0460*/  HADD2.F32 R0, -RZ, R0.H0_H0 ;  /* 0x20000000ff007230 */ /* 0x004fca0000004100 */
[----:B------:R-:W-:-:S04]  /*0470*/  F2FP.BF16.F32.PACK_AB R0, RZ, R0 ;  /* 0x00000000ff00723e */ /* 0x000fc800000010ff */
[----:B------:R-:W-:Y:S01]  /*0480*/  PRMT R18, R0, 0x7610, R18 ;  /* 0x0000761000127816 */ /* 0x000fe20000000012 */
[----:B------:R-:W-:Y:S06]  /*0490*/  BRA `(.L_x_881) ;  /* 0x0000000c00407947 */ /* 0x000fec0003800000 */
.L_x_884:
        /* <DEDUP_REMOVED lines=9> */
.L_x_887:
[----:B------:R-:W2:Y:S02]  /*0530*/  LDG.E.U16 R4, desc[UR36][R4.64] ;  /* 0x0000002404047981 */ /* 0x000ea4000c1e1500 */
[----:B--2---:R-:W-:-:S05]  /*0540*/  HADD2.F32 R0, -RZ, R4.H0_H0 ;  /* 0x20000004ff007230 */ /* 0x004fca0000004100 */
[----:B------:R-:W-:-:S04]  /*0550*/  F2FP.BF16.F32.PACK_AB R0, RZ, R0 ;  /* 0x00000000ff00723e */ /* 0x000fc800000010ff */
[----:B------:R-:W-:Y:S01]  /*0560*/  PRMT R18, R0, 0x7610, R18 ;  /* 0x0000761000127816 */ /* 0x000fe20000000012 */
[----:B------:R-:W-:Y:S06]  /*0570*/  BRA `(.L_x_881) ;  /* 0x0000000c00087947 */ /* 0x000fec0003800000 */
.L_x_886:
[----:B------:R-:W2:Y:S01]  /*0580*/  LDG.E.64 R4, desc[UR36][R4.64] ;  /* 0x0000002404047981 */ /* 0x000ea2000c1e1b00 */
[----:B------:R-:W-:Y:S01]  /*0590*/  UMOV UR4, 0xf0000000 ;  /* 0xf000000000047882 */ /* 0x000fe20000000000 */
[----:B------:R-:W-:Y:S01]  /*05a0*/  UMOV UR5, 0x380fffff ;  /* 0x380fffff00057882 */ /* 0x000fe20000000000 */
[----:B--2---:R-:W0:Y:S01]  /*05b0*/  F2F.F32.F64 R0, R4 ;  /* 0x0000000400007310 */ /* 0x004e220000301000 */
[----:B------:R-:W-:-:S14]  /*05c0*/  DSETP.GEU.AND P0, PT, |R4|, UR4, PT ;  /* 0x0000000404007e2a */ /* 0x000fdc000bf0e200 */
[----:B0-----:R-:W-:-:S05]  /*05d0*/  @!P0 FMUL R0, R0, 1.175494350822287508e-38 ;  /* 0x0080000000008820 */ /* 0x001fca0000400000 */
[----:B------:R-:W-:-:S04]  /*05e0*/  F2FP.BF16.F32.PACK_AB R0, RZ, R0 ;  /* 0x00000000ff00723e */ /* 0x000fc800000010ff */
[----:B------:R-:W-:Y:S01]  /*05f0*/  PRMT R18, R0, 0x7610, R18 ;  /* 0x0000761000127816 */ /* 0x000fe20000000012 */
[----:B------:R-:W-:Y:S06]  /*0600*/  BRA `(.L_x_881) ;  /* 0x0000000800e47947 */ /* 0x000fec0003800000 */
.L_x_876:
        /* <DEDUP_REMOVED lines=11> */
[----:B------:R-:W-:-:S04]  /*06c0*/  F2FP.BF16.F32.PACK_AB R0, RZ, R0 ;  /* 0x00000000ff00723e */ /* 0x000fc800000010ff */
[----:B------:R-:W-:Y:S01]  /*06d0*/  PRMT R18, R0, 0x7610, R18 ;  /* 0x0000761000127816 */ /* 0x000fe20000000012 */
[----:B------:R-:W-:Y:S06]  /*06e0*/  BRA `(.L_x_881) ;  /* 0x0000000800ac7947 */ /* 0x000fec0003800000 */
.L_x_890:
        /* <DEDUP_REMOVED lines=9> */
.L_x_889:
        /* <DEDUP_REMOVED lines=28> */
.L_x_892:
        /* <DEDUP_REMOVED lines=13> */
[----:B------:R-:W-:-:S04]  /*0a10*/  F2FP.BF16.F32.PACK_AB R0, RZ, R0 ;  /* 0x00000000ff00723e */ /* 0x000fc800000010ff */
[----:B------:R-:W-:Y:S01]  /*0a20*/  PRMT R18, R0, 0x7610, R18 ;  /* 0x0000761000127816 */ /* 0x000fe20000000012 */
[----:B------:R-:W-:Y:S06]  /*0a30*/  BRA `(.L_x_881) ;  /* 0x0000000400d87947 */ /* 0x000fec0003800000 */
.L_x_891:
[----:B------:R0:W5:Y:S01]  /*0a40*/  LDG.E.U16 R18, desc[UR36][R4.64] ;  /* 0x0000002404127981 */ /* 0x000162000c1e1500 */
[----:B------:R-:W-:Y:S05]  /*0a50*/  BRA `(.L_x_881) ;  /* 0x0000000400d07947 */ /* 0x000fea0003800000 */
.L_x_888:
        /* <DEDUP_REMOVED lines=10> */
[----:B------:R-:W-:-:S04]  /*0b00*/  F2FP.BF16.F32.PACK_AB R0, RZ, R0 ;  /* 0x00000000ff00723e */ /* 0x000fc800000010ff */
[----:B------:R-:W-:Y:S01]  /*0b10*/  PRMT R18, R0, 0x7610, R18 ;  /* 0x0000761000127816 */ /* 0x000fe20000000012 */
[----:B------:R-:W-:Y:S06]  /*0b20*/  BRA `(.L_x_881) ;  /* 0x00000004009c7947 */ /* 0x000fec0003800000 */
.L_x_895:
        /* <DEDUP_REMOVED lines=21> */
.L_x_899:
[----:B------:R-:W-:Y:S05]  /*0c80*/  BSYNC B1 ;  /* 0x0000000000017941 */ /* 0x000fea0003800000 */
.L_x_898:
[----:B------:R-:W-:Y:S01]  /*0c90*/  LEA R5, R0, 0x3b800000, 0x17 ;  /* 0x3b80000000057811 */ /* 0x000fe200078eb8ff */
[----:B------:R-:W-:-:S05]  /*0ca0*/  IMAD.SHL.U32 R0, R3, 0x100000, RZ ;  /* 0x0010000003007824 */ /* 0x000fca00078e00ff */
[----:B------:R-:W-:-:S07]  /*0cb0*/  LOP3.LUT R0, R5, R0, R6, 0xfe, !PT ;  /* 0x0000000005007212 */ /* 0x000fce00078efe06 */
.L_x_897:
[----:B------:R-:W-:Y:S05]  /*0cc0*/  BSYNC B0 ;  /* 0x0000000000007941 */ /* 0x000fea0003800000 */
.L_x_896:
[----:B------:R-:W-:-:S04]  /*0cd0*/  F2FP.BF16.F32.PACK_AB R0, RZ, R0 ;  /* 0x00000000ff00723e */ /* 0x000fc800000010ff */
[----:B------:R-:W-:Y:S01]  /*0ce0*/  PRMT R18, R0, 0x7610, R18 ;  /* 0x0000761000127816 */ /* 0x000fe20000000012 */
[----:B------:R-:W-:Y:S06]  /*0cf0*/  BRA `(.L_x_881) ;  /* 0x0000000400287947 */ /* 0x000fec0003800000 */
.L_x_894:
        /* <DEDUP_REMOVED lines=21> */
.L_x_903:
[----:B------:R-:W-:Y:S05]  /*0e50*/  BSYNC B1 ;  /* 0x0000000000017941 */ /* 0x000fea0003800000 */
.L_x_902:
[----:B------:R-:W-:Y:S01]  /*0e60*/  LEA R5, R0, 0x37800000, 0x17 ;  /* 0x3780000000057811 */ /* 0x000fe200078eb8ff */
[----:B------:R-:W-:-:S05]  /*0e70*/  IMAD.SHL.U32 R0, R3, 0x200000, RZ ;  /* 0x0020000003007824 */ /* 0x000fca00078e00ff */
[----:B------:R-:W-:-:S07]  /*0e80*/  LOP3.LUT R0, R5, R0, R6, 0xfe, !PT ;  /* 0x0000000005007212 */ /* 0x000fce00078efe06 */
.L_x_901:
[----:B------:R-:W-:Y:S05]  /*0e90*/  BSYNC B0 ;  /* 0x0000000000007941 */ /* 0x000fea0003800000 */
.L_x_900:
[----:B------:R-:W-:-:S04]  /*0ea0*/  F2FP.BF16.F32.PACK_AB R0, RZ, R0 ;  /* 0x00000000ff00723e */ /* 0x000fc800000010ff */
[----:B------:R-:W-:Y:S01]  /*0eb0*/  PRMT R18, R0, 0x7610, R18 ;  /* 0x0000761000127816 */ /* 0x000fe20000000012 */
[----:B------:R-:W-:Y:S06]  /*0ec0*/  BRA `(.L_x_881) ;  /* 0x0000000000b47947 */ /* 0x000fec0003800000 */
.L_x_893:
        /* <DEDUP_REMOVED lines=14> */
.L_x_907:
[----:B------:R-:W-:Y:S05]  /*0fb0*/  BSYNC B0 ;  /* 0x0000000000007941 */ /* 0x000fea0003800000 */
.L_x_906:
[----:B------:R-:W-:-:S04]  /*0fc0*/  F2FP.BF16.F32.PACK_AB R0, RZ, R0 ;  /* 0x00000000ff00723e */ /* 0x000fc800000010ff */
[----:B------:R-:W-:Y:S01]  /*0fd0*/  PRMT R18, R0, 0x7610, R18 ;  /* 0x0000761000127816 */ /* 0x000fe20000000012 */
[----:B------:R-:W-:Y:S06]  /*0fe0*/  BRA `(.L_x_881) ;  /* 0x00000000006c7947 */ /* 0x000fec0003800000 */
.L_x_880:
        /* <DEDUP_REMOVED lines=16> */
.L_x_908:
[----:B------:R-:W-:Y:S01]  /*10f0*/  PRMT R18, RZ, 0x7610, R18 ;  /* 0x00007610ff127816 */ /* 0x000fe20000000012 */
[----:B------:R-:W-:Y:S06]  /*1100*/  BRA `(.L_x_881) ;  /* 0x0000000000247947 */ /* 0x000fec0003800000 */
.L_x_905:
[----:B------:R-:W2:Y:S02]  /*1110*/  LDG.E.64 R4, desc[UR36][R4.64] ;  /* 0x0000002404047981 */ /* 0x000ea4000c1e1b00 */
[----:B--2---:R-:W0:Y:S02]  /*1120*/  I2F.U64 R0, R4 ;  /* 0x0000000400007312 */ /* 0x004e240000301000 */
[----:B0-----:R-:W-:-:S04]  /*1130*/  F2FP.BF16.F32.PACK_AB R0, RZ, R0 ;  /* 0x00000000ff00723e */ /* 0x001fc800000010ff */
[----:B------:R-:W-:Y:S01]  /*1140*/  PRMT R18, R0, 0x7610, R18 ;  /* 0x0000761000127816 */ /* 0x000fe20000000012 */
[----:B------:R-:W-:Y:S06]  /*1150*/  BRA `(.L_x_881) ;  /* 0x0000000000107947 */ /* 0x000fec0003800000 */
.L_x_904:
[----:B------:R-:W2:Y:S02]  /*1160*/  LDG.E R4, desc[UR36][R4.64] ;  /* 0x0000002404047981 */ /* 0x000ea4000c1e1900 */
[----:B--2---:R-:W-:-:S04]  /*1170*/  I2FP.F32.U32 R0, R4 ;  /* 0x0000000400007245 */ /* 0x004fc80000201000 */
[----:B------:R-:W-:-:S04]  /*1180*/  F2FP.BF16.F32.PACK_AB R0, RZ, R0 ;  /* 0x00000000ff00723e */ /* 0x000fc800000010ff */
[----:B------:R-:W-:-:S07]  /*1190*/  PRMT R18, R0, 0x7610, R18 ;  /* 0x0000761000127816 */ /* 0x000fce0000000012 */
.L_x_881:
[----:B------:R-:W1:Y:S02]  /*11a0*/  S2R R23, SR_TID.X ;  /* 0x0000000000177919 */ /* 0x000e640000002100 */
[----:B-1----:R-:W-:-:S07]  /*11b0*/  VIADD R23, R23, 0x80 ;  /* 0x0000008017177836 */ /* 0x002fce0000000000 */
.L_x_875:
[----:B------:R-:W-:Y:S05]  /*11c0*/  BSYNC B6 ;  /* 0x0000000000067941 */ /* 0x000fea0003800000 */
.L_x_874:
[----:B------:R-:W-:Y:S01]  /*11d0*/  ISETP.GE.AND P0, PT, R23, R16, PT ;  /* 0x000000101700720c */ /* 0x000fe20003f06270 */
[----:B------:R-:W-:-:S12]  /*11e0*/  BSSY B6, `(.L_x_909) ;  /* 0x0000111000067945 */ /* 0x000fd80003800000 */
[----:B------:R-:W-:Y:S05]  /*11f0*/  @P0 BRA `(.L_x_910) ;  /* 0x00000010003c0947 */ /* 0x000fea0003800000 */
[----:B0-----:R-:W0:Y:S01]  /*1200*/  LDC.64 R4, c[0x0][0x220] ;  /* 0x00008800ff047b82 */ /* 0x001e220000000a00 */
        /* <DEDUP_REMOVED lines=22> */
.L_x_914:
[----:B------:R-:W2:Y:S02]  /*1370*/  LDG.E.U8 R4, desc[UR36][R4.64] ;  /* 0x0000002404047981 */ /* 0x000ea4000c1e1100 */
[----:B--2---:R-:W-:-:S04]  /*1380*/  I2FP.F32.U32 R0, R4 ;  /* 0x0000000400007245 */ /* 0x004fc80000201000 */
[----:B------:R-:W-:-:S04]  /*1390*/  F2FP.BF16.F32.PACK_AB R0, RZ, R0 ;  /* 0x00000000ff00723e */ /* 0x000fc800000010ff */
[----:B------:R-:W-:Y:S01]  /*13a0*/  PRMT R19, R0, 0x7610, R19 ;  /* 0x0000761000137816 */ /* 0x000fe20000000013 */
[----:B------:R-:W-:Y:S06]  /*13b0*/  BRA `(.L_x_916) ;  /* 0x0000000c00c87947 */ /* 0x000fec0003800000 */
.L_x_913:
        /* <DEDUP_REMOVED lines=11> */
.L_x_918:
[----:B------:R-:W2:Y:S02]  /*1470*/  LDG.E R4, desc[UR36][R4.64] ;  /* 0x0000002404047981 */ /* 0x000ea4000c1e1900 */
[----:B--2---:R-:W-:-:S04]  /*1480*/  I2FP.F32.S32 R0, R4 ;  /* 0x0000000400007245 */ /* 0x004fc80000201400 */
[----:B------:R-:W-:-:S04]  /*1490*/  F2FP.BF16.F32.PACK_AB R0, RZ, R0 ;  /* 0x00000000ff00723e */ /* 0x000fc800000010ff */
[----:B------:R-:W-:Y:S01]  /*14a0*/  PRMT R19, R0, 0x7610, R19 ;  /* 0x0000761000137816 */ /* 0x000fe20000000013 */
[----:B------:R-:W-:Y:S06]  /*14b0*/  BRA `(.L_x_916) ;  /* 0x0000000c00887947 */ /* 0x000fec0003800000 */
.L_x_917:
[----:B------:R-:W2:Y:S02]  /*14c0*/  LDG.E.U16 R4, desc[UR36][R4.64] ;  /* 0x0000002404047981 */ /* 0x000ea4000c1e1500 */
[----:B--2---:R-:W0:Y:S02]  /*14d0*/  I2F.S16 R0, R4 ;  /* 0x0000000400007306 */ /* 0x004e240000101400 */
[----:B0-----:R-:W-:-:S04]  /*14e0*/  F2FP.BF16.F32.PACK_AB R0, RZ, R0 ;  /* 0x00000000ff00723e */ /* 0x001fc800000010ff */
[----:B------:R-:W-:Y:S01]  /*14f0*/  PRMT R19, R0, 0x7610, R19 ;  /* 0x0000761000137816 */ /* 0x000fe20000000013 */
[----:B------:R-:W-:Y:S06]  /*1500*/  BRA `(.L_x_916) ;  /* 0x0000000c00747947 */ /* 0x000fec0003800000 */
.L_x_912:
        /* <DEDUP_REMOVED lines=9> */
.L_x_920:
[----:B------:R-:W2:Y:S02]  /*15a0*/  LDG.E.U16 R0, desc[UR36][R4.64] ;  /* 0x0000002404007981 */ /* 0x000ea4000c1e1500 */
[----:B--2---:R-:W-:-:S05]  /*15b0*/  HADD2.F32 R0, -RZ, R0.H0_H0 ;  /* 0x20000000ff007230 */ /* 0x004fca0000004100 */
[----:B------:R-:W-:-:S04]  /*15c0*/  F2FP.BF16.F32.PACK_AB R0, RZ, R0 ;  /* 0x00000000ff00723e */ /* 0x000fc800000010ff */
[----:B------:R-:W-:Y:S01]  /*15d0*/  PRMT R19, R0, 0x7610, R19 ;  /* 0x0000761000137816 */ /* 0x000fe20000000013 */
[----:B------:R-:W-:Y:S06]  /*15e0*/  BRA `(.L_x_916) ;  /* 0x0000000c003c7947 */ /* 0x000fec0003800000 */
.L_x_919:
        /* <DEDUP_REMOVED lines=9> */
.L_x_922:
[----:B------:R-:W2:Y:S02]  /*1680*/  LDG.E.U16 R4, desc[UR36][R4.64] ;  /* 0x0000002404047981 */ /* 0x000ea4000c1e1500 */
[----:B--2---:R-:W-:-:S05]  /*1690*/  HADD2.F32 R0, -RZ, R4.H0_H0 ;  /* 0x20000004ff007230 */ /* 0x004fca0000004100 */
[----:B------:R-:W-:-:S04]  /*16a0*/  F2FP.BF16.F32.PACK_AB R0, RZ, R0 ;  /* 0x00000000ff00723e */ /* 0x000fc800000010ff */
[----:B------:R-:W-:Y:S01]  /*16b0*/  PRMT R19, R0, 0x7610, R19 ;  /* 0x0000761000137816 */ /* 0x000fe20000000013 */
[----:B------:R-:W-:Y:S06]  /*16c0*/  BRA `(.L_x_916) ;  /* 0x0000000c00047947 */ /* 0x000fec0003800000 */
.L_x_921:
        /* <DEDUP_REMOVED lines=9> */
.L_x_911:
        /* <DEDUP_REMOVED lines=14> */
.L_x_925:
        /* <DEDUP_REMOVED lines=9> */
.L_x_924:
        /* <DEDUP_REMOVED lines=28> */
.L_x_927:
        /* <DEDUP_REMOVED lines=15> */
.L_x_926:
[----:B------:R0:W5:Y:S01]  /*1b80*/  LDG.E.U16 R19, desc[UR36][R4.64] ;  /* 0x0000002404137981 */ /* 0x000162000c1e1500 */
[----:B------:R-:W-:Y:S05]  /*1b90*/  BRA `(.L_x_916) ;  /* 0x0000000400d07947 */ /* 0x000fea0003800000 */
.L_x_923:
        /* <DEDUP_REMOVED lines=13> */
.L_x_930:
        /* <DEDUP_REMOVED lines=21> */
.L_x_934:
[----:B------:R-:W-:Y:S05]  /*1dc0*/  BSYNC B1 ;  /* 0x0000000000017941 */ /* 0x000fea0003800000 */
.L_x_933:
[----:B------:R-:W-:Y:S01]  /*1dd0*/  LEA R5, R0, 0x3b800000, 0x17 ;  /* 0x3b80000000057811 */ /* 0x000fe200078eb8ff */
[----:B------:R-:W-:-:S05]  /*1de0*/  IMAD.SHL.U32 R0, R3, 0x100000, RZ ;  /* 0x0010000003007824 */ /* 0x000fca00078e00ff */
[----:B------:R-:W-:-:S07]  /*1df0*/  LOP3.LUT R0, R5, R0, R6, 0xfe, !PT ;  /* 0x0000000005007212 */ /* 0x000fce00078efe06 */
.L_x_932:
[----:B------:R-:W-:Y:S05]  /*1e00*/  BSYNC B0 ;  /* 0x0000000000007941 */ /* 0x000fea0003800000 */
.L_x_931:
[----:B------:R-:W-:-:S04]  /*1e10*/  F2FP.BF16.F32.PACK_AB R0, RZ, R0 ;  /* 0x00000000ff00723e */ /* 0x000fc800000010ff */
[----:B------:R-:W-:Y:S01]  /*1e20*/  PRMT R19, R0, 0x7610, R19 ;  /* 0x0000761000137816 */ /* 0x000fe20000000013 */
[----:B------:R-:W-:Y:S06]  /*1e30*/  BRA `(.L_x_916) ;  /* 0x0000000400287947 */ /* 0x000fec0003800000 */
.L_x_929:
        /* <DEDUP_REMOVED lines=21> */
.L_x_938:
[----:B------:R-:W-:Y:S05]  /*1f90*/  BSYNC B1 ;  /* 0x0000000000017941 */ /* 0x000fea0003800000 */
.L_x_937:
[----:B------:R-:W-:Y:S01]  /*1fa0*/  LEA R5, R0, 0x37800000, 0x17 ;  /* 0x3780000000057811 */ /* 0x000fe200078eb8ff */
[----:B------:R-:W-:-:S05]  /*1fb0*/  IMAD.SHL.U32 R0, R3, 0x200000, RZ ;  /* 0x0020000003007824 */ /* 0x000fca00078e00ff */
[----:B------:R-:W-:-:S07]  /*1fc0*/  LOP3.LUT R0, R5, R0, R6, 0xfe, !PT ;  /* 0x0000000005007212 */ /* 0x000fce00078efe06 */
.L_x_936:
[----:B------:R-:W-:Y:S05]  /*1fd0*/  BSYNC B0 ;  /* 0x0000000000007941 */ /* 0x000fea0003800000 */
.L_x_935:
[----:B------:R-:W-:-:S04]  /*1fe0*/  F2FP.BF16.F32.PACK_AB R0, RZ, R0 ;  /* 0x00000000ff00723e */ /* 0x000fc800000010ff */
[----:B------:R-:W-:Y:S01]  /*1ff0*/  PRMT R19, R0, 0x7610, R19 ;  /* 0x0000761000137816 */ /* 0x000fe20000000013 */
[----:B------:R-:W-:Y:S06]  /*2000*/  BRA `(.L_x_916) ;  /* 0x0000000000b47947 */ /* 0x000fec0003800000 */
.L_x_928:
        /* <DEDUP_REMOVED lines=14> */
.L_x_942:
[----:B------:R-:W-:Y:S05]  /*20f0*/  BSYNC B0 ;  /* 0x0000000000007941 */ /* 0x000fea0003800000 */
.L_x_941:
[----:B------:R-:W-:-:S04]  /*2100*/  F2FP.BF16.F32.PACK_AB R0, RZ, R0 ;  /* 0x00000000ff00723e */ /* 0x000fc800000010ff */
[----:B------:R-:W-:Y:S01]  /*2110*/  PRMT R19, R0, 0x7610, R19 ;  /* 0x0000761000137816 */ /* 0x000fe20000000013 */
[----:B------:R-:W-:Y:S06]  /*2120*/  BRA `(.L_x_916) ;  /* 0x00000000006c7947 */ /* 0x000fec0003800000 */
.L_x_915:
        /* <DEDUP_REMOVED lines=15> */
[----:B0----5:R-:W-:Y:S05]  /*2220*/  CALL.ABS.NOINC R14 ;  /* 0x000000000e007343 */ /* 0x021fea0003c00000 */
.L_x_943:
[----:B------:R-:W-:Y:S01]  /*2230*/  PRMT R19, RZ, 0x7610, R19 ;  /* 0x00007610ff137816 */ /* 0x000fe20000000013 */
[----:B------:R-:W-:Y:S06]  /*2240*/  BRA `(.L_x_916) ;  /* 0x0000000000247947 */ /* 0x000fec0003800000 */
.L_x_940:
[----:B------:R-:W2:Y:S02]  /*2250*/  LDG.E.64 R4, desc[UR36][R4.64] ;  /* 0x0000002404047981 */ /* 0x000ea4000c1e1b00 */
[----:B--2---:R-:W0:Y:S02]  /*2260*/  I2F.U64 R0, R4 ;  /* 0x0000000400007312 */ /* 0x004e240000301000 */
[----:B0-----:R-:W-:-:S04]  /*2270*/  F2FP.BF16.F32.PACK_AB R0, RZ, R0 ;  /* 0x00000000ff00723e */ /* 0x001fc800000010ff */
[----:B------:R-:W-:Y:S01]  /*2280*/  PRMT R19, R0, 0x7610, R19 ;  /* 0x0000761000137816 */ /* 0x000fe20000000013 */
[----:B------:R-:W-:Y:S06]  /*2290*/  BRA `(.L_x_916) ;  /* 0x0000000000107947 */ /* 0x000fec0003800000 */
.L_x_939:
[----:B------:R-:W2:Y:S02]  /*22a0*/  LDG.E R4, desc[UR36][R4.64] ;  /* 0x0000002404047981 */ /* 0x000ea4000c1e1900 */
[----:B--2---:R-:W-:-:S04]  /*22b0*/  I2FP.F32.U32 R0, R4 ;  /* 0x0000000400007245 */ /* 0x004fc80000201000 */
[----:B------:R-:W-:-:S04]  /*22c0*/  F2FP.BF16.F32.PACK_AB R0, RZ, R0 ;  /* 0x00000000ff00723e */ /* 0x000fc800000010ff */
[----:B------:R-:W-:-:S07]  /*22d0*/  PRMT R19, R0, 0x7610, R19 ;  /* 0x0000761000137816 */ /* 0x000fce0000000013 */
.L_x_916:
[----:B------:R-:W-:-:S07]  /*22e0*/  VIADD R23, R23, 0x80 ;  /* 0x0000008017177836 */ /* 0x000fce0000000000 */
.L_x_910:
[----:B------:R-:W-:Y:S05]  /*22f0*/  BSYNC B6 ;  /* 0x0000000000067941 */ /* 0x000fea0003800000 */
.L_x_909:
[----:B------:R-:W-:Y:S01]  /*2300*/  ISETP.GE.AND P0, PT, R23, R16, PT ;  /* 0x000000101700720c */ /* 0x000fe20003f06270 */
[----:B------:R-:W-:Y:S01]  /*2310*/  BSSY B6, `(.L_x_944) ;  /* 0x0000113000067945 */ /* 0x000fe20003800000 */
[----:B------:R-:W-:Y:S02]  /*2320*/  PRMT R17, RZ, 0x7610, R17 ;  /* 0x00007610ff117816 */ /* 0x000fe40000000011 */
[----:B------:R-:W-:-:S09]  /*2330*/  PRMT R24, RZ, 0x7610, R24 ;  /* 0x00007610ff187816 */ /* 0x000fd20000000018 */
        /* <DEDUP_REMOVED lines=24> */
.L_x_949:
[----:B------:R-:W2:Y:S02]  /*24c0*/  LDG.E.U8 R4, desc[UR36][R4.64] ;  /* 0x0000002404047981 */ /* 0x000ea4000c1e1100 */
[----:B--2---:R-:W-:-:S04]  /*24d0*/  I2FP.F32.U32 R0, R4 ;  /* 0x0000000400007245 */ /* 0x004fc80000201000 */
[----:B------:R-:W-:-:S04]  /*24e0*/  F2FP.BF16.F32.PACK_AB R0, RZ, R0 ;  /* 0x00000000ff00723e */ /* 0x000fc800000010ff */
[----:B------:R-:W-:Y:S01]  /*24f0*/  PRMT R24, R0, 0x7610, R24 ;  /* 0x0000761000187816 */ /* 0x000fe20000000018 */
[----:B------:R-:W-:Y:S06]  /*2500*/  BRA `(.L_x_951) ;  /* 0x0000000c00c87947 */ /* 0x000fec0003800000 */
.L_x_948:
        /* <DEDUP_REMOVED lines=11> */
.L_x_953:
[----:B------:R-:W2:Y:S02]  /*25c0*/  LDG.E R4, desc[UR36][R4.64] ;  /* 0x0000002404047981 */ /* 0x000ea4000c1e1900 */
[----:B--2---:R-:W-:-:S04]  /*25d0*/  I2FP.F32.S32 R0, R4 ;  /* 0x0000000400007245 */ /* 0x004fc80000201400 */
[----:B------:R-:W-:-:S04]  /*25e0*/  F2FP.BF16.F32.PACK_AB R0, RZ, R0 ;  /* 0x00000000ff00723e */ /* 0x000fc800000010ff */
[----:B------:R-:W-:Y:S01]  /*25f0*/  PRMT R24, R0, 0x7610, R24 ;  /* 0x0000761000187816 */ /* 0x000fe20000000018 */
[----:B------:R-:W-:Y:S06]  /*2600*/  BRA `(.L_x_951) ;  /* 0x0000000c00887947 */ /* 0x000fec0003800000 */
.L_x_952:
[----:B------:R-:W2:Y:S02]  /*2610*/  LDG.E.U16 R4, desc[UR36][R4.64] ;  /* 0x0000002404047981 */ /* 0x000ea4000c1e1500 */
[----:B--2---:R-:W0:Y:S02]  /*2620*/  I2F.S16 R0, R4 ;  /* 0x0000000400007306 */ /* 0x004e240000101400 */
[----:B0-----:R-:W-:-:S04]  /*2630*/  F2FP.BF16.F32.PACK_AB R0, RZ, R0 ;  /* 0x00000000ff00723e */ /* 0x001fc800000010ff */
[----:B------:R-:W-:Y:S01]  /*2640*/  PRMT R24, R0, 0x7610, R24 ;  /* 0x0000761000187816 */ /* 0x000fe20000000018 */
[----:B------:R-:W-:Y:S06]  /*2650*/  BRA `(.L_x_951) ;  /* 0x0000000c00747947 */ /* 0x000fec0003800000 */
.L_x_947:
        /* <DEDUP_REMOVED lines=9> */
.L_x_955:
[----:B------:R-:W2:Y:S02]  /*26f0*/  LDG.E.U16 R0, desc[UR36][R4.64] ;  /* 0x0000002404007981 */ /* 0x000ea4000c1e1500 */
[----:B--2---:R-:W-:-:S05]  /*2700*/  HADD2.F32 R0, -RZ, R0.H0_H0 ;  /* 0x20000000ff007230 */ /* 0x004fca0000004100 */
[----:B------:R-:W-:-:S04]  /*2710*/  F2FP.BF16.F32.PACK_AB R0, RZ, R0 ;  /* 0x00000000ff00723e */ /* 0x000fc800000010ff */
[----:B------:R-:W-:Y:S01]  /*2720*/  PRMT R24, R0, 0x7610, R24 ;  /* 0x0000761000187816 */ /* 0x000fe20000000018 */
[----:B------:R-:W-:Y:S06]  /*2730*/  BRA `(.L_x_951) ;  /* 0x0000000c003c7947 */ /* 0x000fec0003800000 */
.L_x_954:
        /* <DEDUP_REMOVED lines=9> */
.L_x_957:
[----:B------:R-:W2:Y:S02]  /*27d0*/  LDG.E.U16 R4, desc[UR36][R4.64] ;  /* 0x0000002404047981 */ /* 0x000ea4000c1e1500 */
[----:B--2---:R-:W-:-:S05]  /*27e0*/  HADD2.F32 R0, -RZ, R4.H0_H0 ;  /* 0x20000004ff007230 */ /* 0x004fca0000004100 */
[----:B------:R-:W-:-:S04]  /*27f0*/  F2FP.BF16.F32.PACK_AB R0, RZ, R0 ;  /* 0x00000000ff00723e */ /* 0x000fc800000010ff */
[----:B------:R-:W-:Y:S01]  /*2800*/  PRMT R24, R0, 0x7610, R24 ;  /* 0x0000761000187816 */ /* 0x000fe20000000018 */
[----:B------:R-:W-:Y:S06]  /*2810*/  BRA `(.L_x_951) ;  /* 0x0000000c00047947 */ /* 0x000fec0003800000 */
.L_x_956:
        /* <DEDUP_REMOVED lines=9> */
.L_x_946:
        /* <DEDUP_REMOVED lines=14> */
.L_x_960:
        /* <DEDUP_REMOVED lines=9> */
.L_x_959:
        /* <DEDUP_REMOVED lines=28> */
.L_x_962:
        /* <DEDUP_REMOVED lines=15> */
.L_x_961:
[----:B------:R0:W5:Y:S01]  /*2cd0*/  LDG.E.U16 R24, desc[UR36][R4.64] ;  /* 0x0000002404187981 */ /* 0x000162000c1e1500 */
[----:B------:R-:W-:Y:S05]  /*2ce0*/  BRA `(.L_x_951) ;  /* 0x0000000400d07947 */ /* 0x000fea0003800000 */
.L_x_958:
        /* <DEDUP_REMOVED lines=13> */
.L_x_965:
        /* <DEDUP_REMOVED lines=21> */
.L_x_969:
[----:B------:R-:W-:Y:S05]  /*2f10*/  BSYNC B1 ;  /* 0x0000000000017941 */ /* 0x000fea0003800000 */
.L_x_968:
[----:B------:R-:W-:Y:S01]  /*2f20*/  LEA R5, R0, 0x3b800000, 0x17 ;  /* 0x3b80000000057811 */ /* 0x000fe200078eb8ff */
[----:B------:R-:W-:-:S05]  /*2f30*/  IMAD.SHL.U32 R0, R3, 0x100000, RZ ;  /* 0x0010000003007824 */ /* 0x000fca00078e00ff */
[----:B------:R-:W-:-:S07]  /*2f40*/  LOP3.LUT R0, R5, R0, R6, 0xfe, !PT ;  /* 0x0000000005007212 */ /* 0x000fce00078efe06 */
.L_x_967:
[----:B------:R-:W-:Y:S05]  /*2f50*/  BSYNC B0 ;  /* 0x0000000000007941 */ /* 0x000fea0003800000 */
.L_x_966:
[----:B------:R-:W-:-:S04]  /*2f60*/  F2FP.BF16.F32.PACK_AB R0, RZ, R0 ;  /* 0x00000000ff00723e */ /* 0x000fc800000010ff */
[----:B------:R-:W-:Y:S01]  /*2f70*/  PRMT R24, R0, 0x7610, R24 ;  /* 0x0000761000187816 */ /* 0x000fe20000000018 */
[----:B------:R-:W-:Y:S06]  /*2f80*/  BRA `(.L_x_951) ;  /* 0x0000000400287947 */ /* 0x000fec0003800000 */
.L_x_964:
        /* <DEDUP_REMOVED lines=21> */
.L_x_973:
[----:B------:R-:W-:Y:S05]  /*30e0*/  BSYNC B1 ;  /* 0x0000000000017941 */ /* 0x000fea0003800000 */
.L_x_972:
[----:B------:R-:W-:Y:S01]  /*30f0*/  LEA R5, R0, 0x37800000, 0x17 ;  /* 0x3780000000057811 */ /* 0x000fe200078eb8ff */
[----:B------:R-:W-:-:S05]  /*3100*/  IMAD.SHL.U32 R0, R3, 0x200000, RZ ;  /* 0x0020000003007824 */ /* 0x000fca00078e00ff */
[----:B------:R-:W-:-:S07]  /*3110*/  LOP3.LUT R0, R5, R0, R6, 0xfe, !PT ;  /* 0x0000000005007212 */ /* 0x000fce00078efe06 */
.L_x_971:
[----:B------:R-:W-:Y:S05]  /*3120*/  BSYNC B0 ;  /* 0x0000000000007941 */ /* 0x000fea0003800000 */
.L_x_970:
[----:B------:R-:W-:-:S04]  /*3130*/  F2FP.BF16.F32.PACK_AB R0, RZ, R0 ;  /* 0x00000000ff00723e */ /* 0x000fc800000010ff */
[----:B------:R-:W-:Y:S01]  /*3140*/  PRMT R24, R0, 0x7610, R24 ;  /* 0x0000761000187816 */ /* 0x000fe20000000018 */
[----:B------:R-:W-:Y:S06]  /*3150*/  BRA `(.L_x_951) ;  /* 0x0000000000b47947 */ /* 0x000fec0003800000 */
.L_x_963:
        /* <DEDUP_REMOVED lines=14> */
.L_x_977:
[----:B------:R-:W-:Y:S05]  /*3240*/  BSYNC B0 ;  /* 0x0000000000007941 */ /* 0x000fea0003800000 */
.L_x_976:
[----:B------:R-:W-:-:S04]  /*3250*/  F2FP.BF16.F32.PACK_AB R0, RZ, R0 ;  /* 0x00000000ff00723e */ /* 0x000fc800000010ff */
[----:B------:R-:W-:Y:S01]  /*3260*/  PRMT R24, R0, 0x7610, R24 ;  /* 0x0000761000187816 */ /* 0x000fe20000000018 */
[----:B------:R-:W-:Y:S06]  /*3270*/  BRA `(.L_x_951) ;  /* 0x00000000006c7947 */ /* 0x000fec0003800000 */
.L_x_950:
        /* <DEDUP_REMOVED lines=16> */
.L_x_978:
[----:B------:R-:W-:Y:S01]  /*3380*/  PRMT R24, RZ, 0x7610, R24 ;  /* 0x00007610ff187816 */ /* 0x000fe20000000018 */
[----:B------:R-:W-:Y:S06]  /*3390*/  BRA `(.L_x_951) ;  /* 0x0000000000247947 */ /* 0x000fec0003800000 */
.L_x_975:
[----:B------:R-:W2:Y:S02]  /*33a0*/  LDG.E.64 R4, desc[UR36][R4.64] ;  /* 0x0000002404047981 */ /* 0x000ea4000c1e1b00 */
[----:B--2---:R-:W0:Y:S02]  /*33b0*/  I2F.U64 R0, R4 ;  /* 0x0000000400007312 */ /* 0x004e240000301000 */
[----:B0-----:R-:W-:-:S04]  /*33c0*/  F2FP.BF16.F32.PACK_AB R0, RZ, R0 ;  /* 0x00000000ff00723e */ /* 0x001fc800000010ff */
[----:B------:R-:W-:Y:S01]  /*33d0*/  PRMT R24, R0, 0x7610, R24 ;  /* 0x0000761000187816 */ /* 0x000fe20000000018 */
[----:B------:R-:W-:Y:S06]  /*33e0*/  BRA `(.L_x_951) ;  /* 0x0000000000107947 */ /* 0x000fec0003800000 */
.L_x_974:
[----:B------:R-:W2:Y:S02]  /*33f0*/  LDG.E R4, desc[UR36][R4.64] ;  /* 0x0000002404047981 */ /* 0x000ea4000c1e1900 */
[----:B--2---:R-:W-:-:S04]  /*3400*/  I2FP.F32.U32 R0, R4 ;  /* 0x0000000400007245 */ /* 0x004fc80000201000 */
[----:B------:R-:W-:-:S04]  /*3410*/  F2FP.BF16.F32.PACK_AB R0, RZ, R0 ;  /* 0x00000000ff00723e */ /* 0x000fc800000010ff */
[----:B------:R-:W-:-:S07]  /*3420*/  PRMT R24, R0, 0x7610, R24 ;  /* 0x0000761000187816 */ /* 0x000fce0000000018 */
.L_x_951:
[----:B------:R-:W-:-:S07]  /*3430*/  VIADD R23, R23, 0x80 ;  /* 0x0000008017177836 */ /* 0x000fce0000000000 */
.L_x_945:
[----:B------:R-:W-:Y:S05]  /*3440*/  BSYNC B6 ;  /* 0x0000000000067941 */ /* 0x000fea0003800000 */
.L_x_944:
[----:B------:R-:W-:Y:S01]  /*3450*/  ISETP.GE.AND P0, PT, R23, R16, PT ;  /* 0x000000101700720c */ /* 0x000fe20003f06270 */
[----:B------:R-:W-:-:S12]  /*3460*/  BSSY B6, `(.L_x_979) ;  /* 0x000010f000067945 */ /* 0x000fd80003800000 */
[----:B------:R-:W-:Y:S05]  /*3470*/  @P0 BRA `(.L_x_980) ;  /* 0x0000001000340947 */ /* 0x000fea0003800000 */
[----:B0-----:R-:W0:Y:S01]  /*3480*/  LDC.64 R4, c[0x0][0x220] ;  /* 0x00008800ff047b82 */ /* 0x001e220000000a00 */
        /* <DEDUP_REMOVED lines=21> */
.L_x_984:
[----:B------:R-:W2:Y:S02]  /*35e0*/  LDG.E.U8 R4, desc[UR36][R4.64] ;  /* 0x0000002404047981 */ /* 0x000ea4000c1e1100 */
[----:B--2---:R-:W-:-:S04]  /*35f0*/  I2FP.F32.U32 R0, R4 ;  /* 0x0000000400007245 */ /* 0x004fc80000201000 */
[----:B------:R-:W-:-:S04]  /*3600*/  F2FP.BF16.F32.PACK_AB R0, RZ, R0 ;  /* 0x00000000ff00723e */ /* 0x000fc800000010ff */
[----:B------:R-:W-:Y:S01]  /*3610*/  PRMT R17, R0, 0x7610, R17 ;  /* 0x0000761000117816 */ /* 0x000fe20000000011 */
[----:B------:R-:W-:Y:S06]  /*3620*/  BRA `(.L_x_980) ;  /* 0x0000000c00c87947 */ /* 0x000fec0003800000 */
.L_x_983:
        /* <DEDUP_REMOVED lines=11> */
.L_x_987:
[----:B------:R-:W2:Y:S02]  /*36e0*/  LDG.E R4, desc[UR36][R4.64] ;  /* 0x0000002404047981 */ /* 0x000ea4000c1e1900 */
[----:B--2---:R-:W-:-:S04]  /*36f0*/  I2FP.F32.S32 R0, R4 ;  /* 0x0000000400007245 */ /* 0x004fc80000201400 */
[----:B------:R-:W-:-:S04]  /*3700*/  F2FP.BF16.F32.PACK_AB R0, RZ, R0 ;  /* 0x00000000ff00723e */ /* 0x000fc800000010ff */
[----:B------:R-:W-:Y:S01]  /*3710*/  PRMT R17, R0, 0x7610, R17 ;  /* 0x0000761000117816 */ /* 0x000fe20000000011 */
[----:B------:R-:W-:Y:S06]  /*3720*/  BRA `(.L_x_980) ;  /* 0x0000000c00887947 */ /* 0x000fec0003800000 */
.L_x_986:
[----:B------:R-:W2:Y:S02]  /*3730*/  LDG.E.U16 R4, desc[UR36][R4.64] ;  /* 0x0000002404047981 */ /* 0x000ea4000c1e1500 */
[----:B--2---:R-:W0:Y:S02]  /*3740*/  I2F.S16 R0, R4 ;  /* 0x0000000400007306 */ /* 0x004e240000101400 */
[----:B0-----:R-:W-:-:S04]  /*3750*/  F2FP.BF16.F32.PACK_AB R0, RZ, R0 ;  /* 0x00000000ff00723e */ /* 0x001fc800000010ff */
[----:B------:R-:W-:Y:S01]  /*3760*/  PRMT R17, R0, 0x7610, R17 ;  /* 0x0000761000117816 */ /* 0x000fe20000000011 */
[----:B------:R-:W-:Y:S06]  /*3770*/  BRA `(.L_x_980) ;  /* 0x0000000c00747947 */ /* 0x000fec0003800000 */
.L_x_982:
        /* <DEDUP_REMOVED lines=9> */
.L_x_989:
[----:B------:R-:W2:Y:S02]  /*3810*/  LDG.E.U16 R0, desc[UR36][R4.64] ;  /* 0x0000002404007981 */ /* 0x000ea4000c1e1500 */
[----:B--2---:R-:W-:-:S05]  /*3820*/  HADD2.F32 R0, -RZ, R0.H0_H0 ;  /* 0x20000000ff007230 */ /* 0x004fca0000004100 */
[----:B------:R-:W-:-:S04]  /*3830*/  F2FP.BF16.F32.PACK_AB R0, RZ, R0 ;  /* 0x00000000ff00723e */ /* 0x000fc800000010ff */
[----:B------:R-:W-:Y:S01]  /*3840*/  PRMT R17, R0, 0x7610, R17 ;  /* 0x0000761000117816 */ /* 0x000fe20000000011 */
[----:B------:R-:W-:Y:S06]  /*3850*/  BRA `(.L_x_980) ;  /* 0x0000000c003c7947 */ /* 0x000fec0003800000 */
.L_x_988:
        /* <DEDUP_REMOVED lines=9> */
.L_x_991:
[----:B------:R-:W2:Y:S02]  /*38f0*/  LDG.E.U16 R4, desc[UR36][R4.64] ;  /* 0x0000002404047981 */ /* 0x000ea4000c1e1500 */
[----:B--2---:R-:W-:-:S05]  /*3900*/  HADD2.F32 R0, -RZ, R4.H0_H0 ;  /* 0x20000004ff007230 */ /* 0x004fca0000004100 */
[----:B------:R-:W-:-:S04]  /*3910*/  F2FP.BF16.F32.PACK_AB R0, RZ, R0 ;  /* 0x00000000ff00723e */ /* 0x000fc800000010ff */
[----:B------:R-:W-:Y:S01]  /*3920*/  PRMT R17, R0, 0x7610, R17 ;  /* 0x0000761000117816 */ /* 0x000fe20000000011 */
[----:B------:R-:W-:Y:S06]  /*3930*/  BRA `(.L_x_980) ;  /* 0x0000000c00047947 */ /* 0x000fec0003800000 */
.L_x_990:
        /* <DEDUP_REMOVED lines=9> */
.L_x_981:
        /* <DEDUP_REMOVED lines=14> */
.L_x_994:
        /* <DEDUP_REMOVED lines=9> */
.L_x_993:
        /* <DEDUP_REMOVED lines=28> */
.L_x_996:
        /* <DEDUP_REMOVED lines=15> */
.L_x_995:
[----:B------:R1:W5:Y:S01]  /*3df0*/  LDG.E.U16 R17, desc[UR36][R4.64] ;  /* 0x0000002404117981 */ /* 0x000362000c1e1500 */
[----:B------:R-:W-:Y:S05]  /*3e00*/  BRA `(.L_x_980) ;  /* 0x0000000400d07947 */ /* 0x000fea0003800000 */
.L_x_992:
        /* <DEDUP_REMOVED lines=13> */
.L_x_999:
        /* <DEDUP_REMOVED lines=21> */
.L_x_1003:
[----:B------:R-:W-:Y:S05]  /*4030*/  BSYNC B1 ;  /* 0x0000000000017941 */ /* 0x000fea0003800000 */
.L_x_1002:
[----:B------:R-:W-:Y:S01]  /*4040*/  LEA R5, R0, 0x3b800000, 0x17 ;  /* 0x3b80000000057811 */ /* 0x000fe200078eb8ff */
[----:B------:R-:W-:-:S05]  /*4050*/  IMAD.SHL.U32 R0, R3, 0x100000, RZ ;  /* 0x0010000003007824 */ /* 0x000fca00078e00ff */
[----:B------:R-:W-:-:S07]  /*4060*/  LOP3.LUT R0, R5, R0, R6, 0xfe, !PT ;  /* 0x0000000005007212 */ /* 0x000fce00078efe06 */
.L_x_1001:
[----:B------:R-:W-:Y:S05]  /*4070*/  BSYNC B0 ;  /* 0x0000000000007941 */ /* 0x000fea0003800000 */
.L_x_1000:
[----:B------:R-:W-:-:S04]  /*4080*/  F2FP.BF16.F32.PACK_AB R0, RZ, R0 ;  /* 0x00000000ff00723e */ /* 0x000fc800000010ff */
[----:B------:R-:W-:Y:S01]  /*4090*/  PRMT R17, R0, 0x7610, R17 ;  /* 0x0000761000117816 */ /* 0x000fe20000000011 */
[----:B------:R-:W-:Y:S06]  /*40a0*/  BRA `(.L_x_980) ;  /* 0x0000000400287947 */ /* 0x000fec0003800000 */
.L_x_998:
        /* <DEDUP_REMOVED lines=21> */
.L_x_1007:
[----:B------:R-:W-:Y:S05]  /*4200*/  BSYNC B1 ;  /* 0x0000000000017941 */ /* 0x000fea0003800000 */
.L_x_1006:
[----:B------:R-:W-:Y:S01]  /*4210*/  LEA R5, R0, 0x37800000, 0x17 ;  /* 0x3780000000057811 */ /* 0x000fe200078eb8ff */
[----:B------:R-:W-:-:S05]  /*4220*/  IMAD.SHL.U32 R0, R3, 0x200000, RZ ;  /* 0x0020000003007824 */ /* 0x000fca00078e00ff */
[----:B------:R-:W-:-:S07]  /*4230*/  LOP3.LUT R0, R5, R0, R6, 0xfe, !PT ;  /* 0x0000000005007212 */ /* 0x000fce00078efe06 */
.L_x_1005:
[----:B------:R-:W-:Y:S05]  /*4240*/  BSYNC B0 ;  /* 0x0000000000007941 */ /* 0x000fea0003800000 */
.L_x_1004:
[----:B------:R-:W-:-:S04]  /*4250*/  F2FP.BF16.F32.PACK_AB R0, RZ, R0 ;  /* 0x00000000ff00723e */ /* 0x000fc800000010ff */
[----:B------:R-:W-:Y:S01]  /*4260*/  PRMT R17, R0, 0x7610, R17 ;  /* 0x0000761000117816 */ /* 0x000fe20000000011 */
[----:B------:R-:W-:Y:S06]  /*4270*/  BRA `(.L_x_980) ;  /* 0x0000000000b47947 */ /* 0x000fec0003800000 */
.L_x_997:
        /* <DEDUP_REMOVED lines=14> */
.L_x_1011:
[----:B------:R-:W-:Y:S05]  /*4360*/  BSYNC B0 ;  /* 0x0000000000007941 */ /* 0x000fea0003800000 */
.L_x_1010:
[----:B------:R-:W-:-:S04]  /*4370*/  F2FP.BF16.F32.PACK_AB R0, RZ, R0 ;  /* 0x00000000ff00723e */ /* 0x000fc800000010ff */
[----:B------:R-:W-:Y:S01]  /*4380*/  PRMT R17, R0, 0x7610, R17 ;  /* 0x0000761000117816 */ /* 0x000fe20000000011 */
[----:B------:R-:W-:Y:S06]  /*4390*/  BRA `(.L_x_980) ;  /* 0x00000000006c7947 */ /* 0x000fec0003800000 */
.L_x_985:
        /* <DEDUP_REMOVED lines=16> */
.L_x_1012:
[----:B------:R-:W-:Y:S01]  /*44a0*/  PRMT R17, RZ, 0x7610, R17 ;  /* 0x00007610ff117816 */ /* 0x000fe20000000011 */
[----:B------:R-:W-:Y:S06]  /*44b0*/  BRA `(.L_x_980) ;  /* 0x0000000000247947 */ /* 0x000fec0003800000 */
.L_x_1009:
[----:B------:R-:W2:Y:S02]  /*44c0*/  LDG.E.64 R4, desc[UR36][R4.64] ;  /* 0x0000002404047981 */ /* 0x000ea4000c1e1b00 */
[----:B--2---:R-:W0:Y:S02]  /*44d0*/  I2F.U64 R0, R4 ;  /* 0x0000000400007312 */ /* 0x004e240000301000 */
[----:B0-----:R-:W-:-:S04]  /*44e0*/  F2FP.BF16.F32.PACK_AB R0, RZ, R0 ;  /* 0x00000000ff00723e */ /* 0x001fc800000010ff */
[----:B------:R-:W-:Y:S01]  /*44f0*/  PRMT R17, R0, 0x7610, R17 ;  /* 0x0000761000117816 */ /* 0x000fe20000000011 */
[----:B------:R-:W-:Y:S06]  /*4500*/  BRA `(.L_x_980) ;  /* 0x0000000000107947 */ /* 0x000fec0003800000 */
.L_x_1008:
[----:B------:R-:W2:Y:S02]  /*4510*/  LDG.E R4, desc[UR36][R4.64] ;  /* 0x0000002404047981 */ /* 0x000ea4000c1e1900 */
[----:B--2---:R-:W-:-:S04]  /*4520*/  I2FP.F32.U32 R0, R4 ;  /* 0x0000000400007245 */ /* 0x004fc80000201000 */
[----:B------:R-:W-:-:S04]  /*4530*/  F2FP.BF16.F32.PACK_AB R0, RZ, R0 ;  /* 0x00000000ff00723e */ /* 0x000fc800000010ff */
[----:B------:R-:W-:-:S07]  /*4540*/  PRMT R17, R0, 0x7610, R17 ;  /* 0x0000761000117816 */ /* 0x000fce0000000011 */
.L_x_980:
[----:B------:R-:W-:Y:S05]  /*4550*/  BSYNC B6 ;  /* 0x0000000000067941 */ /* 0x000fea0003800000 */
.L_x_979:
[----:B------:R-:W0:Y:S01]  /*4560*/  S2R R25, SR_TID.X ;  /* 0x0000000000197919 */ /* 0x000e220000002100 */
[----:B------:R-:W-:Y:S01]  /*4570*/  BSSY B6, `(.L_x_1013) ;  /* 0x0000127000067945 */ /* 0x000fe20003800000 */
[C---:B01----:R-:W-:Y:S01]  /*4580*/  VIADD R5, R25.reuse, 0x100 ;  /* 0x0000010019057836 */ /* 0x043fe20000000000 */
[C---:B------:R-:W-:Y:S01]  /*4590*/  ISETP.GE.AND P3, PT, R25.reuse, R16, PT ;  /* 0x000000101900720c */ /* 0x040fe20003f66270 */
[----:B------:R-:W-:-:S03]  /*45a0*/  VIADD R23, R25, 0x80 ;  /* 0x0000008019177836 */ /* 0x000fc60000000000 */
[-C--:B------:R-:W-:Y:S01]  /*45b0*/  ISETP.GE.AND P1, PT, R5, R16.reuse, PT ;  /* 0x000000100500720c */ /* 0x080fe20003f26270 */
[----:B------:R-:W-:Y:S01]  /*45c0*/  VIADD R5, R25, 0x180 ;  /* 0x0000018019057836 */ /* 0x000fe20000000000 */
[----:B------:R-:W-:-:S04]  /*45d0*/  ISETP.GE.AND P0, PT, R23, R16, PT ;  /* 0x000000101700720c */ /* 0x000fc80003f06270 */
[----:B------:R-:W-:-:S03]  /*45e0*/  ISETP.GE.AND P2, PT, R5, R16, PT ;  /* 0x000000100500720c */ /* 0x000fc60003f46270 */
[----:B-----5:R-:W-:-:S04]  /*45f0*/  @!P3 IMAD.U32 R18, R18, 0x10000, RZ ;  /* 0x000100001212b824 */ /* 0x020fc800078e00ff */
[----:B------:R-:W-:Y:S01]  /*4600*/  @!P3 FADD.FTZ R0, |R18|, -RZ ;  /* 0x800000ff1200b221 */ /* 0x000fe20000010200 */
[----:B------:R-:W-:Y:S01]  /*4610*/  @!P1 IMAD.U32 R24, R24, 0x10000, RZ ;  /* 0x0001000018189824 */ /* 0x000fe200078e00ff */
[----:B------:R-:W0:Y:S01]  /*4620*/  LDC.U8 R18, c[0x0][0x234] ;  /* 0x00008d00ff127b82 */ /* 0x000e220000000000 */
[----:B------:R-:W-:Y:S01]  /*4630*/  @!P0 IMAD.U32 R4, R19, 0x10000, RZ ;  /* 0x0001000013048824 */ /* 0x000fe200078e00ff */
[----:B------:R1:W2:Y:S01]  /*4640*/  @!P3 F2F.BF16.F32 R3, R0 ;  /* 0x000000000003b304 */ /* 0x0002a20000202000 */
[----:B------:R-:W-:Y:S01]  /*4650*/  @!P1 FADD.FTZ R24, |R24|, -RZ ;  /* 0x800000ff18189221 */ /* 0x000fe20000010200 */
[----:B------:R-:W-:Y:S02]  /*4660*/  @!P2 IMAD.U32 R5, R17, 0x10000, RZ ;  /* 0x000100001105a824 */ /* 0x000fe400078e00ff */
[----:B------:R-:W-:Y:S02]  /*4670*/  @!P0 FADD.FTZ R4, |R4|, -RZ ;  /* 0x800000ff04048221 */ /* 0x000fe40000010200 */
[----:B------:R-:W-:-:S02]  /*4680*/  @!P2 FADD.FTZ R5, |R5|, -RZ ;  /* 0x800000ff0505a221 */ /* 0x000fc40000010200 */
[----:B------:R1:W3:Y:S08]  /*4690*/  @!P1 F2F.BF16.F32 R17, R24 ;  /* 0x0000001800119304 */ /* 0x0002f00000202000 */
[----:B------:R1:W4:Y:S08]  /*46a0*/  @!P2 F2F.BF16.F32 R19, R5 ;  /* 0x000000050013a304 */ /* 0x0003300000202000 */
[----:B------:R1:W0:Y:S01]  /*46b0*/  @!P0 F2F.BF16.F32 R22, R4 ;  /* 0x0000000400168304 */ /* 0x0002220000202000 */
[----:B--23--:R-:W-:Y:S05]  /*46c0*/  @P3 BRA `(.L_x_1014) ;  /* 0x0000001000443947 */ /* 0x00cfea0003800000 */
[----:B------:R-:W2:Y:S01]  /*46d0*/  LDC.64 R8, c[0x0][0x218] ;  /* 0x00008600ff087b82 */ /* 0x000ea20000000a00 */
[----:B-1----:R-:W-:Y:S01]  /*46e0*/  IMAD R0, R2, 0x200, R25 ;  /* 0x0000020002007824 */ /* 0x002fe200078e0219 */
[----:B0-----:R-:W-:Y:S01]  /*46f0*/  PRMT R4, R18, 0x9910, RZ ;  /* 0x0000991012047816 */ /* 0x001fe200000000ff */
[----:B------:R-:W-:Y:S02]  /*4700*/  ULDC UR4, c[0x0][0x238] ;  /* 0x00008e0000047ab9 */ /* 0x000fe40000000800 */
[----:B------:R-:W-:Y:S02]  /*4710*/  IMAD R5, R0, UR4, RZ ;  /* 0x0000000400057c24 */ /* 0x000fe4000f8e02ff */
[----:B------:R-:W-:-:S05]  /*4720*/  IMAD.MOV.U32 R0, RZ, RZ, R4 ;  /* 0x000000ffff007224 */ /* 0x000fca00078e0004 */
[----:B------:R-:W-:Y:S02]  /*4730*/  ISETP.GT.AND P0, PT, R0, 0x9, PT ;  /* 0x000000090000780c */ /* 0x000fe40003f04270 */
[----:B--2---:R-:W-:-:S05]  /*4740*/  IADD3 R8, P1, R5, R8, RZ ;  /* 0x0000000805087210 */ /* 0x004fca0007f3e0ff */
        /* <DEDUP_REMOVED lines=10> */
[----:B------:R-:W-:Y:S02]  /*47f0*/  IMAD.U32 R3, R3, 0x10000, RZ ;  /* 0x0001000003037824 */ /* 0x000fe400078e00ff */
[----:B------:R-:W-:-:S04]  /*4800*/  IMAD.MOV.U32 R25, RZ, RZ, R23 ;  /* 0x000000ffff197224 */ /* 0x000fc800078e0017 */
[----:B------:R-:W0:Y:S02]  /*4810*/  F2I.FTZ.TRUNC.NTZ R3, R3 ;  /* 0x0000000300037305 */ /* 0x000e24000021f100 */
[----:B0-----:R0:W-:Y:S01]  /*4820*/  STG.E.U8 desc[UR36][R8.64], R3 ;  /* 0x0000000308007986 */ /* 0x0011e2000c101124 */
[----:B------:R-:W-:Y:S05]  /*4830*/  BRA `(.L_x_1014) ;  /* 0x0000000c00e87947 */ /* 0x000fea0003800000 */
.L_x_1018:
[----:B------:R-:W-:Y:S02]  /*4840*/  IMAD.U32 R5, R3, 0x10000, RZ ;  /* 0x0001000003057824 */ /* 0x000fe400078e00ff */
[----:B------:R-:W-:-:S04]  /*4850*/  IMAD.MOV.U32 R25, RZ, RZ, R23 ;  /* 0x000000ffff197224 */ /* 0x000fc800078e0017 */
[----:B------:R-:W0:Y:S02]  /*4860*/  F2I.S64.TRUNC R4, R5 ;  /* 0x0000000500047311 */ /* 0x000e24000020d900 */
[----:B0-----:R0:W-:Y:S01]  /*4870*/  STG.E.U8 desc[UR36][R8.64], R4 ;  /* 0x0000000408007986 */ /* 0x0011e2000c101124 */
[----:B------:R-:W-:Y:S05]  /*4880*/  BRA `(.L_x_1014) ;  /* 0x0000000c00d47947 */ /* 0x000fea0003800000 */
.L_x_1017:
[----:B------:R-:W-:-:S13]  /*4890*/  ISETP.NE.AND P0, PT, R0, 0x2, PT ;  /* 0x000000020000780c */ /* 0x000fda0003f05270 */
[----:B------:R-:W-:Y:S05]  /*48a0*/  @!P0 BRA `(.L_x_1020) ;  /* 0x0000000000388947 */ /* 0x000fea0003800000 */
[----:B------:R-:W-:-:S13]  /*48b0*/  ISETP.NE.AND P0, PT, R0, 0x3, PT ;  /* 0x000000030000780c */ /* 0x000fda0003f05270 */
[----:B------:R-:W-:Y:S05]  /*48c0*/  @!P0 BRA `(.L_x_1021) ;  /* 0x00000000001c8947 */ /* 0x000fea0003800000 */
[----:B------:R-:W-:-:S13]  /*48d0*/  ISETP.NE.AND P0, PT, R0, 0x4, PT ;  /* 0x000000040000780c */ /* 0x000fda0003f05270 */
[----:B------:R-:W-:Y:S05]  /*48e0*/  @P0 BRA `(.L_x_1019) ;  /* 0x0000000c00500947 */ /* 0x000fea0003800000 */
[----:B------:R-:W-:Y:S02]  /*48f0*/  IMAD.U32 R4, R3, 0x10000, RZ ;  /* 0x0001000003047824 */ /* 0x000fe400078e00ff */
[----:B------:R-:W-:-:S04]  /*4900*/  IMAD.MOV.U32 R25, RZ, RZ, R23 ;  /* 0x000000ffff197224 */ /* 0x000fc800078e0017 */
[----:B------:R-:W0:Y:S02]  /*4910*/  F2I.S64.TRUNC R4, R4 ;  /* 0x0000000400047311 */ /* 0x000e24000020d900 */
[----:B0-----:R0:W-:Y:S01]  /*4920*/  STG.E.64 desc[UR36][R8.64], R4 ;  /* 0x0000000408007986 */ /* 0x0011e2000c101b24 */
[----:B------:R-:W-:Y:S05]  /*4930*/  BRA `(.L_x_1014) ;  /* 0x0000000c00a87947 */ /* 0x000fea0003800000 */
.L_x_1021:
[----:B------:R-:W-:Y:S02]  /*4940*/  IMAD.U32 R3, R3, 0x10000, RZ ;  /* 0x0001000003037824 */ /* 0x000fe400078e00ff */
[----:B------:R-:W-:-:S04]  /*4950*/  IMAD.MOV.U32 R25, RZ, RZ, R23 ;  /* 0x000000ffff197224 */ /* 0x000fc800078e0017 */
[----:B------:R-:W0:Y:S02]  /*4960*/  F2I.FTZ.TRUNC.NTZ R3, R3 ;  /* 0x0000000300037305 */ /* 0x000e24000021f100 */
[----:B0-----:R0:W-:Y:S01]  /*4970*/  STG.E desc[UR36][R8.64], R3 ;  /* 0x0000000308007986 */ /* 0x0011e2000c101924 */
[----:B------:R-:W-:Y:S05]  /*4980*/  BRA `(.L_x_1014) ;  /* 0x0000000c00947947 */ /* 0x000fea0003800000 */
.L_x_1020:
[----:B------:R-:W-:Y:S02]  /*4990*/  IMAD.U32 R3, R3, 0x10000, RZ ;  /* 0x0001000003037824 */ /* 0x000fe400078e00ff */
[----:B------:R-:W-:-:S04]  /*49a0*/  IMAD.MOV.U32 R25, RZ, RZ, R23 ;  /* 0x000000ffff197224 */ /* 0x000fc800078e0017 */
[----:B------:R-:W0:Y:S02]  /*49b0*/  F2I.FTZ.TRUNC.NTZ R3, R3 ;  /* 0x0000000300037305 */ /* 0x000e24000021f100 */
[----:B0-----:R0:W-:Y:S01]  /*49c0*/  STG.E.U16 desc[UR36][R8.64], R3 ;  /* 0x0000000308007986 */ /* 0x0011e2000c101524 */
[----:B------:R-:W-:Y:S05]  /*49d0*/  BRA `(.L_x_1014) ;  /* 0x0000000c00807947 */ /* 0x000fea0003800000 */
.L_x_1016:
[----:B------:R-:W-:-:S13]  /*49e0*/  ISETP.GT.AND P0, PT, R0, 0x6, PT ;  /* 0x000000060000780c */ /* 0x000fda0003f04270 */
[----:B------:R-:W-:Y:S05]  /*49f0*/  @P0 BRA `(.L_x_1022) ;  /* 0x0000000000340947 */ /* 0x000fea0003800000 */
[----:B------:R-:W-:-:S13]  /*4a00*/  ISETP.NE.AND P0, PT, R0, 0x5, PT ;  /* 0x000000050000780c */ /* 0x000fda0003f05270 */
[----:B------:R-:W-:Y:S05]  /*4a10*/  @!P0 BRA `(.L_x_1023) ;  /* 0x0000000000188947 */ /* 0x000fea0003800000 */
[----:B------:R-:W-:-:S13]  /*4a20*/  ISETP.NE.AND P0, PT, R0, 0x6, PT ;  /* 0x000000060000780c */ /* 0x000fda0003f05270 */
[----:B------:R-:W-:Y:S05]  /*4a30*/  @P0 BRA `(.L_x_1019) ;  /* 0x0000000800fc0947 */ /* 0x000fea0003800000 */
[----:B------:R-:W-:Y:S02]  /*4a40*/  IMAD.U32 R3, R3, 0x10000, RZ ;  /* 0x0001000003037824 */ /* 0x000fe400078e00ff */
[----:B------:R-:W-:-:S03]  /*4a50*/  IMAD.MOV.U32 R25, RZ, RZ, R23 ;  /* 0x000000ffff197224 */ /* 0x000fc600078e0017 */
[----:B------:R0:W-:Y:S01]  /*4a60*/  STG.E desc[UR36][R8.64], R3 ;  /* 0x0000000308007986 */ /* 0x0001e2000c101924 */
[----:B------:R-:W-:Y:S05]  /*4a70*/  BRA `(.L_x_1014) ;  /* 0x0000000c00587947 */ /* 0x000fea0003800000 */
.L_x_1023:
[----:B------:R-:W-:Y:S02]  /*4a80*/  IMAD.U32 R0, R3, 0x10000, RZ ;  /* 0x0001000003007824 */ /* 0x000fe400078e00ff */
[----:B------:R-:W-:-:S03]  /*4a90*/  IMAD.MOV.U32 R25, RZ, RZ, R23 ;  /* 0x000000ffff197224 */ /* 0x000fc600078e0017 */
[----:B------:R-:W-:-:S05]  /*4aa0*/  F2FP.F16.F32.PACK_AB R0, RZ, R0 ;  /* 0x00000000ff00723e */ /* 0x000fca00000000ff */
[----:B------:R0:W-:Y:S01]  /*4ab0*/  STG.E.U16 desc[UR36][R8.64], R0 ;  /* 0x0000000008007986 */ /* 0x0001e2000c101524 */
[----:B------:R-:W-:Y:S05]  /*4ac0*/  BRA `(.L_x_1014) ;  /* 0x0000000c00447947 */ /* 0x000fea0003800000 */
.L_x_1022:
[----:B------:R-:W-:-:S13]  /*4ad0*/  ISETP.NE.AND P0, PT, R0, 0x7, PT ;  /* 0x000000070000780c */ /* 0x000fda0003f05270 */
[----:B------:R-:W-:Y:S05]  /*4ae0*/  @!P0 BRA `(.L_x_1024) ;  /* 0x00000000003c8947 */ /* 0x000fea0003800000 */
[----:B------:R-:W-:-:S13]  /*4af0*/  ISETP.NE.AND P0, PT, R0, 0x8, PT ;  /* 0x000000080000780c */ /* 0x000fda0003f05270 */
[----:B------:R-:W-:Y:S05]  /*4b00*/  @!P0 BRA `(.L_x_1025) ;  /* 0x00000000001c8947 */ /* 0x000fea0003800000 */
[----:B------:R-:W-:-:S13]  /*4b10*/  ISETP.NE.AND P0, PT, R0, 0x9, PT ;  /* 0x000000090000780c */ /* 0x000fda0003f05270 */
[----:B------:R-:W-:Y:S05]  /*4b20*/  @P0 BRA `(.L_x_1019) ;  /* 0x0000000800c00947 */ /* 0x000fea0003800000 */
[----:B------:R-:W-:Y:S02]  /*4b30*/  IMAD.U32 R4, R3, 0x10000, RZ ;  /* 0x0001000003047824 */ /* 0x000fe400078e00ff */
[----:B------:R-:W-:Y:S02]  /*4b40*/  IMAD.MOV.U32 R5, RZ, RZ, RZ ;  /* 0x000000ffff057224 */ /* 0x000fe400078e00ff */
[----:B------:R-:W-:-:S03]  /*4b50*/  IMAD.MOV.U32 R25, RZ, RZ, R23 ;  /* 0x000000ffff197224 */ /* 0x000fc600078e0017 */
[----:B------:R0:W-:Y:S01]  /*4b60*/  STG.E.64 desc[UR36][R8.64], R4 ;  /* 0x0000000408007986 */ /* 0x0001e2000c101b24 */
[----:B------:R-:W-:Y:S05]  /*4b70*/  BRA `(.L_x_1014) ;  /* 0x0000000c00187947 */ /* 0x000fea0003800000 */
.L_x_1025:
[----:B------:R-:W-:Y:S02]  /*4b80*/  IMAD.U32 R3, R3, 0x10000, RZ ;  /* 0x0001000003037824 */ /* 0x000fe400078e00ff */
[----:B------:R-:W-:-:S03]  /*4b90*/  IMAD.MOV.U32 R25, RZ, RZ, R23 ;  /* 0x000000ffff197224 */ /* 0x000fc600078e0017 */
[----:B------:R-:W-:-:S04]  /*4ba0*/  F2FP.F16.F32.PACK_AB R3, RZ, R3 ;  /* 0x00000003ff03723e */ /* 0x000fc800000000ff */
[----:B------:R-:W-:-:S05]  /*4bb0*/  PRMT R3, R3, 0x5410, RZ ;  /* 0x0000541003037816 */ /* 0x000fca00000000ff */
[----:B------:R0:W-:Y:S01]  /*4bc0*/  STG.E desc[UR36][R8.64], R3 ;  /* 0x0000000308007986 */ /* 0x0001e2000c101924 */
[----:B------:R-:W-:Y:S05]  /*4bd0*/  BRA `(.L_x_1014) ;  /* 0x0000000c00007947 */ /* 0x000fea0003800000 */
.L_x_1024:
[----:B------:R-:W-:Y:S02]  /*4be0*/  IMAD.U32 R4, R3, 0x10000, RZ ;  /* 0x0001000003047824 */ /* 0x000fe400078e00ff */
[----:B------:R-:W-:Y:S02]  /*4bf0*/  IMAD.MOV.U32 R25, RZ, RZ, R23 ;  /* 0x000000ffff197224 */ /* 0x000fe400078e0017 */
[----:B------:R-:W-:-:S06]  /*4c00*/  FMUL.FTZ R4, R4, 1 ;  /* 0x3f80000004047820 */ /* 0x000fcc0000410000 */
[----:B------:R-:W0:Y:S02]  /*4c10*/  F2F.F64.F32 R4, R4 ;  /* 0x0000000400047310 */ /* 0x000e240000201800 */
[----:B0-----:R0:W-:Y:S01]  /*4c20*/  STG.E.64 desc[UR36][R8.64], R4 ;  /* 0x0000000408007986 */ /* 0x0011e2000c101b24 */
[----:B------:R-:W-:Y:S05]  /*4c30*/  BRA `(.L_x_1014) ;  /* 0x0000000800e87947 */ /* 0x000fea0003800000 */
.L_x_1015:
        /* <DEDUP_REMOVED lines=10> */
[----:B------:R-:W-:-:S04]  /*4ce0*/  FSETP.NEU.FTZ.AND P0, PT, R3, RZ, PT ;  /* 0x000000ff0300720b */ /* 0x000fc80003f1d000 */
[----:B------:R-:W-:-:S05]  /*4cf0*/  SEL R3, RZ, 0x1, !P0 ;  /* 0x00000001ff037807 */ /* 0x000fca0004000000 */
[----:B------:R0:W-:Y:S01]  /*4d00*/  STG.E.U8 desc[UR36][R8.64], R3 ;  /* 0x0000000308007986 */ /* 0x0001e2000c101124 */
[----:B------:R-:W-:Y:S05]  /*4d10*/  BRA `(.L_x_1014) ;  /* 0x0000000800b07947 */ /* 0x000fea0003800000 */
.L_x_1028:
[----:B------:R-:W-:Y:S01]  /*4d20*/  IMAD.U32 R3, R3, 0x10000, RZ ;  /* 0x0001000003037824 */ /* 0x000fe200078e00ff */
[----:B------:R-:W-:Y:S01]  /*4d30*/  CS2R R6, SRZ ;  /* 0x0000000000067805 */ /* 0x000fe2000001ff00 */
[----:B------:R-:W-:Y:S02]  /*4d40*/  IMAD.MOV.U32 R25, RZ, RZ, R23 ;  /* 0x000000ffff197224 */ /* 0x000fe400078e0017 */
[----:B------:R-:W-:-:S04]  /*4d50*/  FMUL.FTZ R3, R3, 1 ;  /* 0x3f80000003037820 */ /* 0x000fc80000410000 */
[----:B------:R-:W0:Y:S02]  /*4d60*/  F2F.F64.F32 R4, R3 ;  /* 0x0000000300047310 */ /* 0x000e240000201800 */
[----:B0-----:R0:W-:Y:S01]  /*4d70*/  STG.E.128 desc[UR36][R8.64], R4 ;  /* 0x0000000408007986 */ /* 0x0011e2000c101d24 */
[----:B------:R-:W-:Y:S05]  /*4d80*/  BRA `(.L_x_1014) ;  /* 0x0000000800947947 */ /* 0x000fea0003800000 */
.L_x_1027:
        /* <DEDUP_REMOVED lines=21> */
.L_x_1032:
[----:B------:R-:W-:Y:S05]  /*4ee0*/  BSYNC B0 ;  /* 0x0000000000007941 */ /* 0x000fea0003800000 */
.L_x_1031:
[----:B------:R-:W-:Y:S01]  /*4ef0*/  LOP3.LUT R5, R0, R5, RZ, 0xfc, !PT ;  /* 0x0000000500057212 */ /* 0x000fe200078efcff */
[----:B------:R-:W-:-:S04]  /*4f00*/  IMAD.MOV.U32 R25, RZ, RZ, R23 ;  /* 0x000000ffff197224 */ /* 0x000fc800078e0017 */
[----:B------:R0:W-:Y:S01]  /*4f10*/  STG.E.U8 desc[UR36][R8.64], R5 ;  /* 0x0000000508007986 */ /* 0x0001e2000c101124 */
[----:B------:R-:W-:Y:S05]  /*4f20*/  BRA `(.L_x_1014) ;  /* 0x00000008002c7947 */ /* 0x000fea0003800000 */
.L_x_1030:
        /* <DEDUP_REMOVED lines=13> */
.L_x_1034:
[----:B------:R-:W-:Y:S01]  /*5000*/  IMAD.MOV.U32 R0, RZ, RZ, 0x7f ;  /* 0x0000007fff007424 */ /* 0x000fe200078e00ff */
[----:B------:R-:W-:-:S04]  /*5010*/  ISETP.GT.U32.AND P0, PT, R3, 0x7f800000, PT ;  /* 0x7f8000000300780c */ /* 0x000fc80003f04070 */
[----:B------:R-:W-:-:S09]  /*5020*/  SEL R0, R0, 0x7c, P0 ;  /* 0x0000007c00007807 */ /* 0x000fd20000000000 */
.L_x_1035:
[----:B------:R-:W-:Y:S05]  /*5030*/  BSYNC B0 ;  /* 0x0000000000007941 */ /* 0x000fea0003800000 */
.L_x_1033:
[----:B------:R-:W-:Y:S01]  /*5040*/  LOP3.LUT R3, R5, 0x80000000, RZ, 0xc0, !PT ;  /* 0x8000000005037812 */ /* 0x000fe200078ec0ff */
[----:B------:R-:W-:-:S03]  /*5050*/  IMAD.MOV.U32 R25, RZ, RZ, R23 ;  /* 0x000000ffff197224 */ /* 0x000fc600078e0017 */
[----:B------:R-:W-:-:S04]  /*5060*/  SHF.R.U32.HI R3, RZ, 0x18, R3 ;  /* 0x00000018ff037819 */ /* 0x000fc80000011603 */
[----:B------:R-:W-:-:S05]  /*5070*/  LOP3.LUT R3, R0, R3, RZ, 0xfc, !PT ;  /* 0x0000000300037212 */ /* 0x000fca00078efcff */
[----:B------:R0:W-:Y:S01]  /*5080*/  STG.E.U8 desc[UR36][R8.64], R3 ;  /* 0x0000000308007986 */ /* 0x0001e2000c101124 */
[----:B------:R-:W-:Y:S05]  /*5090*/  BRA `(.L_x_1014) ;  /* 0x0000000400d07947 */ /* 0x000fea0003800000 */
.L_x_1029:
[----:B------:R0:W-:Y:S01]  /*50a0*/  STG.E.U16 desc[UR36][R8.64], R3 ;  /* 0x0000000308007986 */ /* 0x0001e2000c101524 */
[----:B------:R-:W-:Y:S01]  /*50b0*/  IMAD.MOV.U32 R25, RZ, RZ, R23 ;  /* 0x000000ffff197224 */ /* 0x000fe200078e0017 */
[----:B------:R-:W-:Y:S06]  /*50c0*/  BRA `(.L_x_1014) ;  /* 0x0000000400c47947 */ /* 0x000fec0003800000 */
.L_x_1026:
        /* <DEDUP_REMOVED lines=10> */
[----:B------:R-:W0:Y:S02]  /*5170*/  F2I.FTZ.U32.TRUNC.NTZ R3, R3 ;  /* 0x0000000300037305 */ /* 0x000e24000021f000 */
[----:B0-----:R0:W-:Y:S01]  /*5180*/  STG.E.U16 desc[UR36][R8.64], R3 ;  /* 0x0000000308007986 */ /* 0x0011e2000c101524 */
[----:B------:R-:W-:Y:S05]  /*5190*/  BRA `(.L_x_1014) ;  /* 0x0000000400907947 */ /* 0x000fea0003800000 */
.L_x_1038:
        /* <DEDUP_REMOVED lines=17> */
.L_x_1041:
[----:B------:R-:W-:-:S04]  /*52b0*/  LOP3.LUT R3, R5, 0x80000000, RZ, 0xc0, !PT ;  /* 0x8000000005037812 */ /* 0x000fc800078ec0ff */
[----:B------:R-:W-:-:S04]  /*52c0*/  SHF.R.U32.HI R3, RZ, 0x18, R3 ;  /* 0x00000018ff037819 */ /* 0x000fc80000011603 */
[----:B------:R-:W-:-:S04]  /*52d0*/  LOP3.LUT R0, R0, R3, RZ, 0xfc, !PT ;  /* 0x0000000300007212 */ /* 0x000fc800078efcff */
[----:B------:R-:W-:-:S07]  /*52e0*/  PRMT R4, R0, 0x7610, R4 ;  /* 0x0000761000047816 */ /* 0x000fce0000000004 */
.L_x_1040:
[----:B------:R-:W-:Y:S05]  /*52f0*/  BSYNC B0 ;  /* 0x0000000000007941 */ /* 0x000fea0003800000 */
.L_x_1039:
[----:B------:R0:W-:Y:S01]  /*5300*/  STG.E.U8 desc[UR36][R8.64], R4 ;  /* 0x0000000408007986 */ /* 0x0001e2000c101124 */
[----:B------:R-:W-:Y:S01]  /*5310*/  IMAD.MOV.U32 R25, RZ, RZ, R23 ;  /* 0x000000ffff197224 */ /* 0x000fe200078e0017 */
[----:B------:R-:W-:Y:S06]  /*5320*/  BRA `(.L_x_1014) ;  /* 0x00000004002c7947 */ /* 0x000fec0003800000 */
.L_x_1037:
        /* <DEDUP_REMOVED lines=17> */
.L_x_1044:
[----:B------:R-:W-:-:S04]  /*5440*/  LOP3.LUT R3, R5, 0x80000000, RZ, 0xc0, !PT ;  /* 0x8000000005037812 */ /* 0x000fc800078ec0ff */
[----:B------:R-:W-:-:S04]  /*5450*/  SHF.R.U32.HI R3, RZ, 0x18, R3 ;  /* 0x00000018ff037819 */ /* 0x000fc80000011603 */
[----:B------:R-:W-:-:S04]  /*5460*/  LOP3.LUT R0, R0, R3, RZ, 0xfc, !PT ;  /* 0x0000000300007212 */ /* 0x000fc800078efcff */
[----:B------:R-:W-:-:S07]  /*5470*/  PRMT R4, R0, 0x7610, R4 ;  /* 0x0000761000047816 */ /* 0x000fce0000000004 */
.L_x_1043:
[----:B------:R-:W-:Y:S05]  /*5480*/  BSYNC B0 ;  /* 0x0000000000007941 */ /* 0x000fea0003800000 */
.L_x_1042:
[----:B------:R0:W-:Y:S01]  /*5490*/  STG.E.U8 desc[UR36][R8.64], R4 ;  /* 0x0000000408007986 */ /* 0x0001e2000c101124 */
[----:B------:R-:W-:Y:S01]  /*54a0*/  IMAD.MOV.U32 R25, RZ, RZ, R23 ;  /* 0x000000ffff197224 */ /* 0x000fe200078e0017 */
[----:B------:R-:W-:Y:S06]  /*54b0*/  BRA `(.L_x_1014) ;  /* 0x0000000000c87947 */ /* 0x000fec0003800000 */
.L_x_1036:
[----:B------:R-:W-:-:S13]  /*54c0*/  ISETP.NE.AND P0, PT, R0, 0x1c, PT ;  /* 0x0000001c0000780c */ /* 0x000fda0003f05270 */
[----:B------:R-:W-:Y:S05]  /*54d0*/  @!P0 BRA `(.L_x_1045) ;  /* 0x0000000000b08947 */ /* 0x000fea0003800000 */
[----:B------:R-:W-:-:S13]  /*54e0*/  ISETP.NE.AND P0, PT, R0, 0x1d, PT ;  /* 0x0000001d0000780c */ /* 0x000fda0003f05270 */
[----:B------:R-:W-:Y:S05]  /*54f0*/  @!P0 BRA `(.L_x_1046) ;  /* 0x0000000000948947 */ /* 0x000fea0003800000 */
[----:B------:R-:W-:-:S13]  /*5500*/  ISETP.NE.AND P0, PT, R0, 0x2c, PT ;  /* 0x0000002c0000780c */ /* 0x000fda0003f05270 */
[----:B------:R-:W-:Y:S05]  /*5510*/  @P0 BRA `(.L_x_1019) ;  /* 0x0000000000440947 */ /* 0x000fea0003800000 */
[----:B------:R-:W-:Y:S02]  /*5520*/  IMAD.U32 R4, R3, 0x10000, RZ ;  /* 0x0001000003047824 */ /* 0x000fe400078e00ff */
[----:B------:R-:W-:-:S03]  /*5530*/  IMAD.MOV.U32 R25, RZ, RZ, R23 ;  /* 0x000000ffff197224 */ /* 0x000fc600078e0017 */
        /* <DEDUP_REMOVED lines=15> */
.L_x_1019:
        /* <DEDUP_REMOVED lines=15> */
[----:B0---4-:R-:W-:Y:S05]  /*5720*/  CALL.ABS.NOINC R14 ;  /* 0x000000000e007343 */ /* 0x011fea0003c00000 */
.L_x_1047:
[----:B------:R-:W-:Y:S01]  /*5730*/  IMAD.MOV.U32 R25, RZ, RZ, R23 ;  /* 0x000000ffff197224 */ /* 0x000fe200078e0017 */
[----:B------:R-:W-:Y:S06]  /*5740*/  BRA `(.L_x_1014) ;  /* 0x0000000000247947 */ /* 0x000fec0003800000 */
.L_x_1046:
[----:B------:R-:W-:Y:S02]  /*5750*/  IMAD.U32 R4, R3, 0x10000, RZ ;  /* 0x0001000003047824 */ /* 0x000fe400078e00ff */
[----:B------:R-:W-:-:S04]  /*5760*/  IMAD.MOV.U32 R25, RZ, RZ, R23 ;  /* 0x000000ffff197224 */ /* 0x000fc800078e0017 */
[----:B------:R-:W0:Y:S02]  /*5770*/  F2I.U64.TRUNC R4, R4 ;  /* 0x0000000400047311 */ /* 0x000e24000020d800 */
[----:B0-----:R0:W-:Y:S01]  /*5780*/  STG.E.64 desc[UR36][R8.64], R4 ;  /* 0x0000000408007986 */ /* 0x0011e2000c101b24 */
[----:B------:R-:W-:Y:S05]  /*5790*/  BRA `(.L_x_1014) ;  /* 0x0000000000107947 */ /* 0x000fea0003800000 */
.L_x_1045:
[----:B------:R-:W-:Y:S02]  /*57a0*/  IMAD.U32 R3, R3, 0x10000, RZ ;  /* 0x0001000003037824 */ /* 0x000fe400078e00ff */
[----:B------:R-:W-:-:S04]  /*57b0*/  IMAD.MOV.U32 R25, RZ, RZ, R23 ;  /* 0x000000ffff197224 */ /* 0x000fc800078e0017 */
[----:B------:R-:W0:Y:S02]  /*57c0*/  F2I.FTZ.U32.TRUNC.NTZ R3, R3 ;  /* 0x0000000300037305 */ /* 0x000e24000021f000 */
[----:B0-----:R2:W-:Y:S02]  /*57d0*/  STG.E desc[UR36][R8.64], R3 ;  /* 0x0000000308007986 */ /* 0x0015e4000c101924 */
.L_x_1014:
[----:B------:R-:W-:Y:S05]  /*57e0*/  BSYNC B6 ;  /* 0x0000000000067941 */ /* 0x000fea0003800000 */
.L_x_1013:
[----:B------:R-:W-:Y:S01]  /*57f0*/  ISETP.GE.AND P0, PT, R25, R16, PT ;  /* 0x000000101900720c */ /* 0x000fe20003f06270 */
[----:B------:R-:W-:-:S12]  /*5800*/  BSSY B6, `(.L_x_1048) ;  /* 0x00001fc000067945 */ /* 0x000fd80003800000 */
[----:B------:R-:W-:Y:S05]  /*5810*/  @P0 BRA `(.L_x_1049) ;  /* 0x0000001c00e80947 */ /* 0x000fea0003800000 */
[----:B0-23--:R-:W0:Y:S01]  /*5820*/  LDC.64 R8, c[0x0][0x218] ;  /* 0x00008600ff087b82 */ /* 0x00de220000000a00 */
[----:B-1----:R-:W-:Y:S01]  /*5830*/  IMAD R0, R2, 0x200, R25 ;  /* 0x0000020002007824 */ /* 0x002fe200078e0219 */
        /* <DEDUP_REMOVED lines=20> */
.L_x_1053:
[----:B------:R-:W-:-:S06]  /*5980*/  IMAD.U32 R5, R22, 0x10000, RZ ;  /* 0x0001000016057824 */ /* 0x000fcc00078e00ff */
[----:B------:R-:W0:Y:S02]  /*5990*/  F2I.S64.TRUNC R4, R5 ;  /* 0x0000000500047311 */ /* 0x000e24000020d900 */
[----:B0-----:R0:W-:Y:S01]  /*59a0*/  STG.E.U8 desc[UR36][R8.64], R4 ;  /* 0x0000000408007986 */ /* 0x0011e2000c101124 */
[----:B------:R-:W-:Y:S05]  /*59b0*/  BRA `(.L_x_1055) ;  /* 0x0000000c00847947 */ /* 0x000fea0003800000 */
.L_x_1052:
        /* <DEDUP_REMOVED lines=10> */
.L_x_1057:
[----:B------:R-:W-:-:S04]  /*5a60*/  IMAD.U32 R22, R22, 0x10000, RZ ;  /* 0x0001000016167824 */ /* 0x000fc800078e00ff */
[----:B------:R-:W0:Y:S02]  /*5a70*/  F2I.FTZ.TRUNC.NTZ R3, R22 ;  /* 0x0000001600037305 */ /* 0x000e24000021f100 */
[----:B0-----:R0:W-:Y:S01]  /*5a80*/  STG.E desc[UR36][R8.64], R3 ;  /* 0x0000000308007986 */ /* 0x0011e2000c101924 */
[----:B------:R-:W-:Y:S05]  /*5a90*/  BRA `(.L_x_1055) ;  /* 0x0000000c004c7947 */ /* 0x000fea0003800000 */
.L_x_1056:
[----:B------:R-:W-:-:S04]  /*5aa0*/  IMAD.U32 R22, R22, 0x10000, RZ ;  /* 0x0001000016167824 */ /* 0x000fc800078e00ff */
[----:B------:R-:W0:Y:S02]  /*5ab0*/  F2I.FTZ.TRUNC.NTZ R3, R22 ;  /* 0x0000001600037305 */ /* 0x000e24000021f100 */
[----:B0-----:R0:W-:Y:S01]  /*5ac0*/  STG.E.U16 desc[UR36][R8.64], R3 ;  /* 0x0000000308007986 */ /* 0x0011e2000c101524 */
[----:B------:R-:W-:Y:S05]  /*5ad0*/  BRA `(.L_x_1055) ;  /* 0x0000000c003c7947 */ /* 0x000fea0003800000 */
.L_x_1051:
        /* <DEDUP_REMOVED lines=9> */
.L_x_1059:
[----:B------:R-:W-:-:S05]  /*5b70*/  IMAD.U32 R0, R22, 0x10000, RZ ;  /* 0x0001000016007824 */ /* 0x000fca00078e00ff */
[----:B------:R-:W-:-:S05]  /*5b80*/  F2FP.F16.F32.PACK_AB R0, RZ, R0 ;  /* 0x00000000ff00723e */ /* 0x000fca00000000ff */
[----:B------:R0:W-:Y:S01]  /*5b90*/  STG.E.U16 desc[UR36][R8.64], R0 ;  /* 0x0000000008007986 */ /* 0x0001e2000c101524 */
[----:B------:R-:W-:Y:S05]  /*5ba0*/  BRA `(.L_x_1055) ;  /* 0x0000000c00087947 */ /* 0x000fea0003800000 */
.L_x_1058:
        /* <DEDUP_REMOVED lines=10> */
.L_x_1061:
[----:B------:R-:W-:-:S05]  /*5c50*/  IMAD.U32 R22, R22, 0x10000, RZ ;  /* 0x0001000016167824 */ /* 0x000fca00078e00ff */
[----:B------:R-:W-:-:S04]  /*5c60*/  F2FP.F16.F32.PACK_AB R3, RZ, R22 ;  /* 0x00000016ff03723e */ /* 0x000fc800000000ff */
[----:B------:R-:W-:-:S05]  /*5c70*/  PRMT R3, R3, 0x5410, RZ ;  /* 0x0000541003037816 */ /* 0x000fca00000000ff */
[----:B------:R0:W-:Y:S01]  /*5c80*/  STG.E desc[UR36][R8.64], R3 ;  /* 0x0000000308007986 */ /* 0x0001e2000c101924 */
[----:B------:R-:W-:Y:S05]  /*5c90*/  BRA `(.L_x_1055) ;  /* 0x0000000800cc7947 */ /* 0x000fea0003800000 */
.L_x_1060:
[----:B------:R-:W-:-:S04]  /*5ca0*/  IMAD.U32 R4, R22, 0x10000, RZ ;  /* 0x0001000016047824 */ /* 0x000fc800078e00ff */
[----:B------:R-:W-:-:S06]  /*5cb0*/  FMUL.FTZ R4, R4, 1 ;  /* 0x3f80000004047820 */ /* 0x000fcc0000410000 */
[----:B------:R-:W0:Y:S02]  /*5cc0*/  F2F.F64.F32 R4, R4 ;  /* 0x0000000400047310 */ /* 0x000e240000201800 */
[----:B0-----:R0:W-:Y:S01]  /*5cd0*/  STG.E.64 desc[UR36][R8.64], R4 ;  /* 0x0000000408007986 */ /* 0x0011e2000c101b24 */
[----:B------:R-:W-:Y:S05]  /*5ce0*/  BRA `(.L_x_1055) ;  /* 0x0000000800b87947 */ /* 0x000fea0003800000 */
.L_x_1050:
        /* <DEDUP_REMOVED lines=13> */
.L_x_1064:
[----:B------:R-:W-:Y:S01]  /*5dc0*/  IMAD.U32 R22, R22, 0x10000, RZ ;  /* 0x0001000016167824 */ /* 0x000fe200078e00ff */
[----:B------:R-:W-:-:S03]  /*5dd0*/  CS2R R6, SRZ ;  /* 0x0000000000067805 */ /* 0x000fc6000001ff00 */
[----:B------:R-:W-:-:S06]  /*5de0*/  FMUL.FTZ R4, R22, 1 ;  /* 0x3f80000016047820 */ /* 0x000fcc0000410000 */
[----:B------:R-:W0:Y:S02]  /*5df0*/  F2F.F64.F32 R4, R4 ;  /* 0x0000000400047310 */ /* 0x000e240000201800 */
[----:B0-----:R0:W-:Y:S01]  /*5e00*/  STG.E.128 desc[UR36][R8.64], R4 ;  /* 0x0000000408007986 */ /* 0x0011e2000c101d24 */
[----:B------:R-:W-:Y:S05]  /*5e10*/  BRA `(.L_x_1055) ;  /* 0x00000008006c7947 */ /* 0x000fea0003800000 */
.L_x_1063:
        /* <DEDUP_REMOVED lines=21> */
.L_x_1068:
[----:B------:R-:W-:Y:S05]  /*5f70*/  BSYNC B0 ;  /* 0x0000000000007941 */ /* 0x000fea0003800000 */
.L_x_1067:
[----:B------:R-:W-:-:S05]  /*5f80*/  LOP3.LUT R5, R0, R5, RZ, 0xfc, !PT ;  /* 0x0000000500057212 */ /* 0x000fca00078efcff */
[----:B------:R0:W-:Y:S01]  /*5f90*/  STG.E.U8 desc[UR36][R8.64], R5 ;  /* 0x0000000508007986 */ /* 0x0001e2000c101124 */
[----:B------:R-:W-:Y:S05]  /*5fa0*/  BRA `(.L_x_1055) ;  /* 0x0000000800087947 */ /* 0x000fea0003800000 */
.L_x_1066:
        /* <DEDUP_REMOVED lines=13> */
.L_x_1070:
[----:B------:R-:W-:Y:S01]  /*6080*/  IMAD.MOV.U32 R0, RZ, RZ, 0x7f ;  /* 0x0000007fff007424 */ /* 0x000fe200078e00ff */
[----:B------:R-:W-:-:S04]  /*6090*/  ISETP.GT.U32.AND P0, PT, R3, 0x7f800000, PT ;  /* 0x7f8000000300780c */ /* 0x000fc80003f04070 */
[----:B------:R-:W-:-:S09]  /*60a0*/  SEL R0, R0, 0x7c, P0 ;  /* 0x0000007c00007807 */ /* 0x000fd20000000000 */
.L_x_1071:
[----:B------:R-:W-:Y:S05]  /*60b0*/  BSYNC B0 ;  /* 0x0000000000007941 */ /* 0x000fea0003800000 */
.L_x_1069:
[----:B------:R-:W-:-:S04]  /*60c0*/  LOP3.LUT R3, R5, 0x80000000, RZ, 0xc0, !PT ;  /* 0x8000000005037812 */ /* 0x000fc800078ec0ff */
[----:B------:R-:W-:-:S04]  /*60d0*/  SHF.R.U32.HI R3, RZ, 0x18, R3 ;  /* 0x00000018ff037819 */ /* 0x000fc80000011603 */
[----:B------:R-:W-:-:S05]  /*60e0*/  LOP3.LUT R3, R0, R3, RZ, 0xfc, !PT ;  /* 0x0000000300037212 */ /* 0x000fca00078efcff */
[----:B------:R0:W-:Y:S01]  /*60f0*/  STG.E.U8 desc[UR36][R8.64], R3 ;  /* 0x0000000308007986 */ /* 0x0001e2000c101124 */
[----:B------:R-:W-:Y:S05]  /*6100*/  BRA `(.L_x_1055) ;  /* 0x0000000400b07947 */ /* 0x000fea0003800000 */
.L_x_1065:
[----:B------:R0:W-:Y:S01]  /*6110*/  STG.E.U16 desc[UR36][R8.64], R22 ;  /* 0x0000001608007986 */ /* 0x0001e2000c101524 */
[----:B------:R-:W-:Y:S05]  /*6120*/  BRA `(.L_x_1055) ;  /* 0x0000000400a87947 */ /* 0x000fea0003800000 */
.L_x_1062:
        /* <DEDUP_REMOVED lines=12> */
.L_x_1074:
        /* <DEDUP_REMOVED lines=17> */
.L_x_1077:
[----:B------:R-:W-:-:S04]  /*6300*/  LOP3.LUT R3, R5, 0x80000000, RZ, 0xc0, !PT ;  /* 0x8000000005037812 */ /* 0x000fc800078ec0ff */
[----:B------:R-:W-:-:S04]  /*6310*/  SHF.R.U32.HI R3, RZ, 0x18, R3 ;  /* 0x00000018ff037819 */ /* 0x000fc80000011603 */
[----:B------:R-:W-:-:S04]  /*6320*/  LOP3.LUT R0, R0, R3, RZ, 0xfc, !PT ;  /* 0x0000000300007212 */ /* 0x000fc800078efcff */
[----:B------:R-:W-:-:S07]  /*6330*/  PRMT R4, R0, 0x7610, R4 ;  /* 0x0000761000047816 */ /* 0x000fce0000000004 */
.L_x_1076:
[----:B------:R-:W-:Y:S05]  /*6340*/  BSYNC B0 ;  /* 0x0000000000007941 */ /* 0x000fea0003800000 */
.L_x_1075:
[----:B------:R3:W-:Y:S01]  /*6350*/  STG.E.U8 desc[UR36][R8.64], R4 ;  /* 0x0000000408007986 */ /* 0x0007e2000c101124 */
[----:B------:R-:W-:Y:S05]  /*6360*/  BRA `(.L_x_1055) ;  /* 0x0000000400187947 */ /* 0x000fea0003800000 */
.L_x_1073:
        /* <DEDUP_REMOVED lines=17> */
.L_x_1080:
[----:B------:R-:W-:-:S04]  /*6480*/  LOP3.LUT R3, R5, 0x80000000, RZ, 0xc0, !PT ;  /* 0x8000000005037812 */ /* 0x000fc800078ec0ff */
[----:B------:R-:W-:-:S04]  /*6490*/  SHF.R.U32.HI R3, RZ, 0x18, R3 ;  /* 0x00000018ff037819 */ /* 0x000fc80000011603 */
[----:B------:R-:W-:-:S04]  /*64a0*/  LOP3.LUT R0, R0, R3, RZ, 0xfc, !PT ;  /* 0x0000000300007212 */ /* 0x000fc800078efcff */
[----:B------:R-:W-:-:S07]  /*64b0*/  PRMT R4, R0, 0x7610, R4 ;  /* 0x0000761000047816 */ /* 0x000fce0000000004 */
.L_x_1079:
[----:B------:R-:W-:Y:S05]  /*64c0*/  BSYNC B0 ;  /* 0x0000000000007941 */ /* 0x000fea0003800000 */
.L_x_1078:
[----:B------:R0:W-:Y:S01]  /*64d0*/  STG.E.U8 desc[UR36][R8.64], R4 ;  /* 0x0000000408007986 */ /* 0x0001e2000c101124 */
[----:B------:R-:W-:Y:S05]  /*64e0*/  BRA `(.L_x_1055) ;  /* 0x0000000000b87947 */ /* 0x000fea0003800000 */
.L_x_1072:
        /* <DEDUP_REMOVED lines=22> */
.L_x_1054:
        /* <DEDUP_REMOVED lines=16> */
.L_x_1083:
[----:B------:R-:W-:Y:S05]  /*6750*/  BRA `(.L_x_1055) ;  /* 0x00000000001c7947 */ /* 0x000fea0003800000 */
.L_x_1082:
[----:B------:R-:W-:-:S06]  /*6760*/  IMAD.U32 R4, R22, 0x10000, RZ ;  /* 0x0001000016047824 */ /* 0x000fcc00078e00ff */
[----:B------:R-:W0:Y:S02]  /*6770*/  F2I.U64.TRUNC R4, R4 ;  /* 0x0000000400047311 */ /* 0x000e24000020d800 */
[----:B0-----:R2:W-:Y:S01]  /*6780*/  STG.E.64 desc[UR36][R8.64], R4 ;  /* 0x0000000408007986 */ /* 0x0015e2000c101b24 */
[----:B------:R-:W-:Y:S05]  /*6790*/  BRA `(.L_x_1055) ;  /* 0x00000000000c7947 */ /* 0x000fea0003800000 */
.L_x_1081:
[----:B------:R-:W-:-:S04]  /*67a0*/  IMAD.U32 R22, R22, 0x10000, RZ ;  /* 0x0001000016167824 */ /* 0x000fc800078e00ff */
[----:B------:R-:W0:Y:S02]  /*67b0*/  F2I.FTZ.U32.TRUNC.NTZ R3, R22 ;  /* 0x0000001600037305 */ /* 0x000e24000021f000 */
[----:B0-----:R0:W-:Y:S02]  /*67c0*/  STG.E desc[UR36][R8.64], R3 ;  /* 0x0000000308007986 */ /* 0x0011e4000c101924 */
.L_x_1055:
[----:B------:R-:W-:-:S05]  /*67d0*/  VIADD R25, R25, 0x80 ;  /* 0x0000008019197836 */ /* 0x000fca0000000000 */
[----:B------:R-:W-:-:S13]  /*67e0*/  ISETP.GE.AND P0, PT, R25, R16, PT ;  /* 0x000000101900720c */ /* 0x000fda0003f06270 */
[----:B------:R-:W-:Y:S05]  /*67f0*/  @P0 BRA `(.L_x_1049) ;  /* 0x0000000c00f00947 */ /* 0x000fea0003800000 */
[----:B0123--:R-:W0:Y:S01]  /*6800*/  LDC.64 R8, c[0x0][0x218] ;  /* 0x00008600ff087b82 */ /* 0x00fe220000000a00 */
        /* <DEDUP_REMOVED lines=17> */
[----:B------:R-:W-:-:S06]  /*6920*/  IMAD.U32 R17, R17, 0x10000, RZ ;  /* 0x0001000011117824 */ /* 0x000fcc00078e00ff */
[----:B------:R-:W0:Y:S02]  /*6930*/  F2I.FTZ.TRUNC.NTZ R17, R17 ;  /* 0x0000001100117305 */ /* 0x000e24000021f100 */
[----:B0-----:R0:W-:Y:S01]  /*6940*/  STG.E.U8 desc[UR36][R8.64], R17 ;  /* 0x0000001108007986 */ /* 0x0011e2000c101124 */
[----:B------:R-:W-:Y:S05]  /*6950*/  BRA `(.L_x_1089) ;  /* 0x0000000c00947947 */ /* 0x000fea0003800000 */
.L_x_1087:
[----:B------:R-:W-:-:S06]  /*6960*/  IMAD.U32 R5, R17, 0x10000, RZ ;  /* 0x0001000011057824 */ /* 0x000fcc00078e00ff */
[----:B------:R-:W0:Y:S02]  /*6970*/  F2I.S64.TRUNC R4, R5 ;  /* 0x0000000500047311 */ /* 0x000e24000020d900 */
[----:B0-----:R3:W-:Y:S01]  /*6980*/  STG.E.U8 desc[UR36][R8.64], R4 ;  /* 0x0000000408007986 */ /* 0x0017e2000c101124 */
[----:B------:R-:W-:Y:S05]  /*6990*/  BRA `(.L_x_1089) ;  /* 0x0000000c00847947 */ /* 0x000fea0003800000 */
.L_x_1086:
        /* <DEDUP_REMOVED lines=10> */
.L_x_1091:
[----:B------:R-:W-:-:S06]  /*6a40*/  IMAD.U32 R17, R17, 0x10000, RZ ;  /* 0x0001000011117824 */ /* 0x000fcc00078e00ff */
[----:B------:R-:W0:Y:S02]  /*6a50*/  F2I.FTZ.TRUNC.NTZ R17, R17 ;  /* 0x0000001100117305 */ /* 0x000e24000021f100 */
[----:B0-----:R2:W-:Y:S01]  /*6a60*/  STG.E desc[UR36][R8.64], R17 ;  /* 0x0000001108007986 */ /* 0x0015e2000c101924 */
[----:B------:R-:W-:Y:S05]  /*6a70*/  BRA `(.L_x_1089) ;  /* 0x0000000c004c7947 */ /* 0x000fea0003800000 */
.L_x_1090:
[----:B------:R-:W-:-:S06]  /*6a80*/  IMAD.U32 R17, R17, 0x10000, RZ ;  /* 0x0001000011117824 */ /* 0x000fcc00078e00ff */
[----:B------:R-:W0:Y:S02]  /*6a90*/  F2I.FTZ.TRUNC.NTZ R17, R17 ;  /* 0x0000001100117305 */ /* 0x000e24000021f100 */
[----:B0-----:R0:W-:Y:S01]  /*6aa0*/  STG.E.U16 desc[UR36][R8.64], R17 ;  /* 0x0000001108007986 */ /* 0x0011e2000c101524 */
[----:B------:R-:W-:Y:S05]  /*6ab0*/  BRA `(.L_x_1089) ;  /* 0x0000000c003c7947 */ /* 0x000fea0003800000 */
.L_x_1085:
        /* <DEDUP_REMOVED lines=9> */
.L_x_1093:
[----:B------:R-:W-:-:S05]  /*6b50*/  IMAD.U32 R0, R17, 0x10000, RZ ;  /* 0x0001000011007824 */ /* 0x000fca00078e00ff */
[----:B------:R-:W-:-:S05]  /*6b60*/  F2FP.F16.F32.PACK_AB R0, RZ, R0 ;  /* 0x00000000ff00723e */ /* 0x000fca00000000ff */
[----:B------:R0:W-:Y:S01]  /*6b70*/  STG.E.U16 desc[UR36][R8.64], R0 ;  /* 0x0000000008007986 */ /* 0x0001e2000c101524 */
[----:B------:R-:W-:Y:S05]  /*6b80*/  BRA `(.L_x_1089) ;  /* 0x0000000c00087947 */ /* 0x000fea0003800000 */
.L_x_1092:
        /* <DEDUP_REMOVED lines=10> */
.L_x_1095:
[----:B------:R-:W-:-:S05]  /*6c30*/  IMAD.U32 R17, R17, 0x10000, RZ ;  /* 0x0001000011117824 */ /* 0x000fca00078e00ff */
[----:B------:R-:W-:-:S04]  /*6c40*/  F2FP.F16.F32.PACK_AB R3, RZ, R17 ;  /* 0x00000011ff03723e */ /* 0x000fc800000000ff */
[----:B------:R-:W-:-:S05]  /*6c50*/  PRMT R3, R3, 0x5410, RZ ;  /* 0x0000541003037816 */ /* 0x000fca00000000ff */
[----:B------:R0:W-:Y:S01]  /*6c60*/  STG.E desc[UR36][R8.64], R3 ;  /* 0x0000000308007986 */ /* 0x0001e2000c101924 */
[----:B------:R-:W-:Y:S05]  /*6c70*/  BRA `(.L_x_1089) ;  /* 0x0000000800cc7947 */ /* 0x000fea0003800000 */
.L_x_1094:
[----:B------:R-:W-:-:S04]  /*6c80*/  IMAD.U32 R4, R17, 0x10000, RZ ;  /* 0x0001000011047824 */ /* 0x000fc800078e00ff */
[----:B------:R-:W-:-:S06]  /*6c90*/  FMUL.FTZ R4, R4, 1 ;  /* 0x3f80000004047820 */ /* 0x000fcc0000410000 */
[----:B------:R-:W0:Y:S02]  /*6ca0*/  F2F.F64.F32 R4, R4 ;  /* 0x0000000400047310 */ /* 0x000e240000201800 */
[----:B0-----:R0:W-:Y:S01]  /*6cb0*/  STG.E.64 desc[UR36][R8.64], R4 ;  /* 0x0000000408007986 */ /* 0x0011e2000c101b24 */
[----:B------:R-:W-:Y:S05]  /*6cc0*/  BRA `(.L_x_1089) ;  /* 0x0000000800b87947 */ /* 0x000fea0003800000 */
.L_x_1084:
        /* <DEDUP_REMOVED lines=13> */
.L_x_1098:
[----:B------:R-:W-:Y:S01]  /*6da0*/  IMAD.U32 R17, R17, 0x10000, RZ ;  /* 0x0001000011117824 */ /* 0x000fe200078e00ff */
[----:B------:R-:W-:-:S03]  /*6db0*/  CS2R R6, SRZ ;  /* 0x0000000000067805 */ /* 0x000fc6000001ff00 */
[----:B------:R-:W-:-:S06]  /*6dc0*/  FMUL.FTZ R4, R17, 1 ;  /* 0x3f80000011047820 */ /* 0x000fcc0000410000 */
[----:B------:R-:W0:Y:S02]  /*6dd0*/  F2F.F64.F32 R4, R4 ;  /* 0x0000000400047310 */ /* 0x000e240000201800 */
[----:B0-----:R0:W-:Y:S01]  /*6de0*/  STG.E.128 desc[UR36][R8.64], R4 ;  /* 0x0000000408007986 */ /* 0x0011e2000c101d24 */
[----:B------:R-:W-:Y:S05]  /*6df0*/  BRA `(.L_x_1089) ;  /* 0x00000008006c7947 */ /* 0x000fea0003800000 */
.L_x_1097:
        /* <DEDUP_REMOVED lines=21> */
.L_x_1102:
[----:B------:R-:W-:Y:S05]  /*6f50*/  BSYNC B0 ;  /* 0x0000000000007941 */ /* 0x000fea0003800000 */
.L_x_1101:
[----:B------:R-:W-:-:S05]  /*6f60*/  LOP3.LUT R5, R0, R5, RZ, 0xfc, !PT ;  /* 0x0000000500057212 */ /* 0x000fca00078efcff */
[----:B------:R0:W-:Y:S01]  /*6f70*/  STG.E.U8 desc[UR36][R8.64], R5 ;  /* 0x0000000508007986 */ /* 0x0001e2000c101124 */
[----:B------:R-:W-:Y:S05]  /*6f80*/  BRA `(.L_x_1089) ;  /* 0x0000000800087947 */ /* 0x000fea0003800000 */
.L_x_1100:
        /* <DEDUP_REMOVED lines=13> */
.L_x_1104:
[----:B------:R-:W-:Y:S01]  /*7060*/  IMAD.MOV.U32 R0, RZ, RZ, 0x7f ;  /* 0x0000007fff007424 */ /* 0x000fe200078e00ff */
[----:B------:R-:W-:-:S04]  /*7070*/  ISETP.GT.U32.AND P0, PT, R3, 0x7f800000, PT ;  /* 0x7f8000000300780c */ /* 0x000fc80003f04070 */
[----:B------:R-:W-:-:S09]  /*7080*/  SEL R0, R0, 0x7c, P0 ;  /* 0x0000007c00007807 */ /* 0x000fd20000000000 */
.L_x_1105:
[----:B------:R-:W-:Y:S05]  /*7090*/  BSYNC B0 ;  /* 0x0000000000007941 */ /* 0x000fea0003800000 */
.L_x_1103:
[----:B------:R-:W-:-:S04]  /*70a0*/  LOP3.LUT R3, R17, 0x80000000, RZ, 0xc0, !PT ;  /* 0x8000000011037812 */ /* 0x000fc800078ec0ff */
[----:B------:R-:W-:-:S04]  /*70b0*/  SHF.R.U32.HI R3, RZ, 0x18, R3 ;  /* 0x00000018ff037819 */ /* 0x000fc80000011603 */
[----:B------:R-:W-:-:S05]  /*70c0*/  LOP3.LUT R3, R0, R3, RZ, 0xfc, !PT ;  /* 0x0000000300037212 */ /* 0x000fca00078efcff */
[----:B------:R0:W-:Y:S01]  /*70d0*/  STG.E.U8 desc[UR36][R8.64], R3 ;  /* 0x0000000308007986 */ /* 0x0001e2000c101124 */
[----:B------:R-:W-:Y:S05]  /*70e0*/  BRA `(.L_x_1089) ;  /* 0x0000000400b07947 */ /* 0x000fea0003800000 */
.L_x_1099:
[----:B------:R0:W-:Y:S01]  /*70f0*/  STG.E.U16 desc[UR36][R8.64], R17 ;  /* 0x0000001108007986 */ /* 0x0001e2000c101524 */
[----:B------:R-:W-:Y:S05]  /*7100*/  BRA `(.L_x_1089) ;  /* 0x0000000400a87947 */ /* 0x000fea0003800000 */
.L_x_1096:
        /* <DEDUP_REMOVED lines=12> */
.L_x_1108:
        /* <DEDUP_REMOVED lines=17> */
.L_x_1111:
[----:B------:R-:W-:-:S04]  /*72e0*/  LOP3.LUT R3, R17, 0x80000000, RZ, 0xc0, !PT ;  /* 0x8000000011037812 */ /* 0x000fc800078ec0ff */
[----:B------:R-:W-:-:S04]  /*72f0*/  SHF.R.U32.HI R3, RZ, 0x18, R3 ;  /* 0x00000018ff037819 */ /* 0x000fc80000011603 */
[----:B------:R-:W-:-:S04]  /*7300*/  LOP3.LUT R0, R0, R3, RZ, 0xfc, !PT ;  /* 0x0000000300007212 */ /* 0x000fc800078efcff */
[----:B------:R-:W-:-:S07]  /*7310*/  PRMT R4, R0, 0x7610, R4 ;  /* 0x0000761000047816 */ /* 0x000fce0000000004 */
.L_x_1110:
[----:B------:R-:W-:Y:S05]  /*7320*/  BSYNC B0 ;  /* 0x0000000000007941 */ /* 0x000fea0003800000 */
.L_x_1109:
[----:B------:R0:W-:Y:S01]  /*7330*/  STG.E.U8 desc[UR36][R8.64], R4 ;  /* 0x0000000408007986 */ /* 0x0001e2000c101124 */
[----:B------:R-:W-:Y:S05]  /*7340*/  BRA `(.L_x_1089) ;  /* 0x0000000400187947 */ /* 0x000fea0003800000 */
.L_x_1107:
        /* <DEDUP_REMOVED lines=17> */
.L_x_1114:
[----:B------:R-:W-:-:S04]  /*7460*/  LOP3.LUT R3, R17, 0x80000000, RZ, 0xc0, !PT ;  /* 0x8000000011037812 */ /* 0x000fc800078ec0ff */
[----:B------:R-:W-:-:S04]  /*7470*/  SHF.R.U32.HI R3, RZ, 0x18, R3 ;  /* 0x00000018ff037819 */ /* 0x000fc80000011603 */
[----:B------:R-:W-:-:S04]  /*7480*/  LOP3.LUT R0, R0, R3, RZ, 0xfc, !PT ;  /* 0x0000000300007212 */ /* 0x000fc800078efcff */
[----:B------:R-:W-:-:S07]  /*7490*/  PRMT R4, R0, 0x7610, R4 ;  /* 0x0000761000047816 */ /* 0x000fce0000000004 */
.L_x_1113:
[----:B------:R-:W-:Y:S05]  /*74a0*/  BSYNC B0 ;  /* 0x0000000000007941 */ /* 0x000fea0003800000 */
.L_x_1112:
[----:B------:R0:W-:Y:S01]  /*74b0*/  STG.E.U8 desc[UR36][R8.64], R4 ;  /* 0x0000000408007986 */ /* 0x0001e2000c101124 */
[----:B------:R-:W-:Y:S05]  /*74c0*/  BRA `(.L_x_1089) ;  /* 0x0000000000b87947 */ /* 0x000fea0003800000 */
.L_x_1106:
        /* <DEDUP_REMOVED lines=22> */
.L_x_1088:
        /* <DEDUP_REMOVED lines=16> */
.L_x_1117:
[----:B------:R-:W-:Y:S05]  /*7730*/  BRA `(.L_x_1089) ;  /* 0x00000000001c7947 */ /* 0x000fea0003800000 */
.L_x_1116:
[----:B------:R-:W-:-:S06]  /*7740*/  IMAD.U32 R4, R17, 0x10000, RZ ;  /* 0x0001000011047824 */ /* 0x000fcc00078e00ff */
[----:B------:R-:W0:Y:S02]  /*7750*/  F2I.U64.TRUNC R4, R4 ;  /* 0x0000000400047311 */ /* 0x000e24000020d800 */
[----:B0-----:R0:W-:Y:S01]  /*7760*/  STG.E.64 desc[UR36][R8.64], R4 ;  /* 0x0000000408007986 */ /* 0x0011e2000c101b24 */
[----:B------:R-:W-:Y:S05]  /*7770*/  BRA `(.L_x_1089) ;  /* 0x00000000000c7947 */ /* 0x000fea0003800000 */
.L_x_1115:
[----:B------:R-:W-:-:S06]  /*7780*/  IMAD.U32 R17, R17, 0x10000, RZ ;  /* 0x0001000011117824 */ /* 0x000fcc00078e00ff */
[----:B------:R-:W0:Y:S02]  /*7790*/  F2I.FTZ.U32.TRUNC.NTZ R17, R17 ;  /* 0x0000001100117305 */ /* 0x000e24000021f000 */
[----:B0-----:R0:W-:Y:S02]  /*77a0*/  STG.E desc[UR36][R8.64], R17 ;  /* 0x0000001108007986 */ /* 0x0011e4000c101924 */
.L_x_1089:
[----:B------:R-:W-:-:S07]  /*77b0*/  VIADD R25, R25, 0x80 ;  /* 0x0000008019197836 */ /* 0x000fce0000000000 */
.L_x_1049:
[----:B------:R-:W-:Y:S05]  /*77c0*/  BSYNC B6 ;  /* 0x0000000000067941 */ /* 0x000fea0003800000 */
.L_x_1048:
[----:B------:R-:W-:-:S13]  /*77d0*/  ISETP.GE.AND P0, PT, R25, R16, PT ;  /* 0x000000101900720c */ /* 0x000fda0003f06270 */
[----:B------:R-:W-:Y:S05]  /*77e0*/  @P0 EXIT ;  /* 0x000000000000094d */ /* 0x000fea0003800000 */
[----:B0123--:R-:W0:Y:S01]  /*77f0*/  LDC.64 R4, c[0x0][0x218] ;  /* 0x00008600ff047b82 */ /* 0x00fe220000000a00 */
        /* <DEDUP_REMOVED lines=16> */
[----:B----4-:R-:W-:-:S06]  /*7900*/  IMAD.U32 R19, R19, 0x10000, RZ ;  /* 0x0001000013137824 */ /* 0x010fcc00078e00ff */
[----:B------:R-:W0:Y:S02]  /*7910*/  F2I.FTZ.TRUNC.NTZ R19, R19 ;  /* 0x0000001300137305 */ /* 0x000e24000021f100 */
[----:B0-----:R-:W-:Y:S01]  /*7920*/  STG.E.U8 desc[UR36][R2.64], R19 ;  /* 0x0000001302007986 */ /* 0x001fe2000c101124 */
[----:B------:R-:W-:Y:S05]  /*7930*/  EXIT ;  /* 0x000000000000794d */ /* 0x000fea0003800000 */
.L_x_1121:
[----:B----4-:R-:W-:-:S06]  /*7940*/  IMAD.U32 R5, R19, 0x10000, RZ ;  /* 0x0001000013057824 */ /* 0x010fcc00078e00ff */
[----:B------:R-:W0:Y:S02]  /*7950*/  F2I.S64.TRUNC R4, R5 ;  /* 0x0000000500047311 */ /* 0x000e24000020d900 */
[----:B0-----:R-:W-:Y:S01]  /*7960*/  STG.E.U8 desc[UR36][R2.64], R4 ;  /* 0x0000000402007986 */ /* 0x001fe2000c101124 */
[----:B------:R-:W-:Y:S05]  /*7970*/  EXIT ;  /* 0x000000000000794d */ /* 0x000fea0003800000 */
.L_x_1120:
[----:B------:R-:W-:-:S13]  /*7980*/  ISETP.NE.AND P0, PT, R0, 0x2, PT ;  /* 0x000000020000780c */ /* 0x000fda0003f05270 */
[----:B------:R-:W-:Y:S05]  /*7990*/  @!P0 BRA `(.L_x_1123) ;  /* 0x0000000000308947 */ /* 0x000fea0003800000 */
[----:B------:R-:W-:-:S13]  /*79a0*/  ISETP.NE.AND P0, PT, R0, 0x3, PT ;  /* 0x000000030000780c */ /* 0x000fda0003f05270 */
[----:B------:R-:W-:Y:S05]  /*79b0*/  @!P0 BRA `(.L_x_1124) ;  /* 0x0000000000188947 */ /* 0x000fea0003800000 */
[----:B------:R-:W-:-:S13]  /*79c0*/  ISETP.NE.AND P0, PT, R0, 0x4, PT ;  /* 0x000000040000780c */ /* 0x000fda0003f05270 */
[----:B------:R-:W-:Y:S05]  /*79d0*/  @P0 BRA `(.L_x_1122) ;  /* 0x0000000c000c0947 */ /* 0x000fea0003800000 */
[----:B----4-:R-:W-:-:S06]  /*79e0*/  IMAD.U32 R4, R19, 0x10000, RZ ;  /* 0x0001000013047824 */ /* 0x010fcc00078e00ff */
[----:B------:R-:W0:Y:S02]  /*79f0*/  F2I.S64.TRUNC R4, R4 ;  /* 0x0000000400047311 */ /* 0x000e24000020d900 */
[----:B0-----:R-:W-:Y:S01]  /*7a00*/  STG.E.64 desc[UR36][R2.64], R4 ;  /* 0x0000000402007986 */ /* 0x001fe2000c101b24 */
[----:B------:R-:W-:Y:S05]  /*7a10*/  EXIT ;  /* 0x000000000000794d */ /* 0x000fea0003800000 */
.L_x_1124:
[----:B----4-:R-:W-:-:S06]  /*7a20*/  IMAD.U32 R19, R19, 0x10000, RZ ;  /* 0x0001000013137824 */ /* 0x010fcc00078e00ff */
[----:B------:R-:W0:Y:S02]  /*7a30*/  F2I.FTZ.TRUNC.NTZ R19, R19 ;  /* 0x0000001300137305 */ /* 0x000e24000021f100 */
[----:B0-----:R-:W-:Y:S01]  /*7a40*/  STG.E desc[UR36][R2.64], R19 ;  /* 0x0000001302007986 */ /* 0x001fe2000c101924 */
[----:B------:R-:W-:Y:S05]  /*7a50*/  EXIT ;  /* 0x000000000000794d */ /* 0x000fea0003800000 */
.L_x_1123:
[----:B----4-:R-:W-:-:S06]  /*7a60*/  IMAD.U32 R19, R19, 0x10000, RZ ;  /* 0x0001000013137824 */ /* 0x010fcc00078e00ff */
[----:B------:R-:W0:Y:S02]  /*7a70*/  F2I.FTZ.TRUNC.NTZ R19, R19 ;  /* 0x0000001300137305 */ /* 0x000e24000021f100 */
[----:B0-----:R-:W-:Y:S01]  /*7a80*/  STG.E.U16 desc[UR36][R2.64], R19 ;  /* 0x0000001302007986 */ /* 0x001fe2000c101524 */
[----:B------:R-:W-:Y:S05]  /*7a90*/  EXIT ;  /* 0x000000000000794d */ /* 0x000fea0003800000 */
.L_x_1119:
[----:B------:R-:W-:-:S13]  /*7aa0*/  ISETP.GT.AND P0, PT, R0, 0x6, PT ;  /* 0x000000060000780c */ /* 0x000fda0003f04270 */
[----:B------:R-:W-:Y:S05]  /*7ab0*/  @P0 BRA `(.L_x_1125) ;  /* 0x00000000002c0947 */ /* 0x000fea0003800000 */
[----:B------:R-:W-:-:S13]  /*7ac0*/  ISETP.NE.AND P0, PT, R0, 0x5, PT ;  /* 0x000000050000780c */ /* 0x000fda0003f05270 */
[----:B------:R-:W-:Y:S05]  /*7ad0*/  @!P0 BRA `(.L_x_1126) ;  /* 0x0000000000148947 */ /* 0x000fea0003800000 */
[----:B------:R-:W-:-:S13]  /*7ae0*/  ISETP.NE.AND P0, PT, R0, 0x6, PT ;  /* 0x000000060000780c */ /* 0x000fda0003f05270 */
[----:B------:R-:W-:Y:S05]  /*7af0*/  @P0 BRA `(.L_x_1122) ;  /* 0x0000000800c40947 */ /* 0x000fea0003800000 */
[----:B----4-:R-:W-:-:S05]  /*7b00*/  IMAD.U32 R19, R19, 0x10000, RZ ;  /* 0x0001000013137824 */ /* 0x010fca00078e00ff */
[----:B------:R-:W-:Y:S01]  /*7b10*/  STG.E desc[UR36][R2.64], R19 ;  /* 0x0000001302007986 */ /* 0x000fe2000c101924 */
[----:B------:R-:W-:Y:S05]  /*7b20*/  EXIT ;  /* 0x000000000000794d */ /* 0x000fea0003800000 */
.L_x_1126:
[----:B----4-:R-:W-:-:S05]  /*7b30*/  IMAD.U32 R0, R19, 0x10000, RZ ;  /* 0x0001000013007824 */ /* 0x010fca00078e00ff */
[----:B------:R-:W-:-:S05]  /*7b40*/  F2FP.F16.F32.PACK_AB R0, RZ, R0 ;  /* 0x00000000ff00723e */ /* 0x000fca00000000ff */
[----:B------:R-:W-:Y:S01]  /*7b50*/  STG.E.U16 desc[UR36][R2.64], R0 ;  /* 0x0000000002007986 */ /* 0x000fe2000c101524 */
[----:B------:R-:W-:Y:S05]  /*7b60*/  EXIT ;  /* 0x000000000000794d */ /* 0x000fea0003800000 */
.L_x_1125:
[----:B------:R-:W-:-:S13]  /*7b70*/  ISETP.NE.AND P0, PT, R0, 0x7, PT ;  /* 0x000000070000780c */ /* 0x000fda0003f05270 */
[----:B------:R-:W-:Y:S05]  /*7b80*/  @!P0 BRA `(.L_x_1127) ;  /* 0x0000000000348947 */ /* 0x000fea0003800000 */
[----:B------:R-:W-:-:S13]  /*7b90*/  ISETP.NE.AND P0, PT, R0, 0x8, PT ;  /* 0x000000080000780c */ /* 0x000fda0003f05270 */
[----:B------:R-:W-:Y:S05]  /*7ba0*/  @!P0 BRA `(.L_x_1128) ;  /* 0x0000000000188947 */ /* 0x000fea0003800000 */
[----:B------:R-:W-:-:S13]  /*7bb0*/  ISETP.NE.AND P0, PT, R0, 0x9, PT ;  /* 0x000000090000780c */ /* 0x000fda0003f05270 */
[----:B------:R-:W-:Y:S05]  /*7bc0*/  @P0 BRA `(.L_x_1122) ;  /* 0x0000000800900947 */ /* 0x000fea0003800000 */
[----:B----4-:R-:W-:Y:S02]  /*7bd0*/  IMAD.U32 R4, R19, 0x10000, RZ ;  /* 0x0001000013047824 */ /* 0x010fe400078e00ff */
[----:B------:R-:W-:-:S05]  /*7be0*/  IMAD.MOV.U32 R5, RZ, RZ, RZ ;  /* 0x000000ffff057224 */ /* 0x000fca00078e00ff */
[----:B------:R-:W-:Y:S01]  /*7bf0*/  STG.E.64 desc[UR36][R2.64], R4 ;  /* 0x0000000402007986 */ /* 0x000fe2000c101b24 */
[----:B------:R-:W-:Y:S05]  /*7c00*/  EXIT ;  /* 0x000000000000794d */ /* 0x000fea0003800000 */
.L_x_1128:
[----:B----4-:R-:W-:-:S05]  /*7c10*/  IMAD.U32 R19, R19, 0x10000, RZ ;  /* 0x0001000013137824 */ /* 0x010fca00078e00ff */
[----:B------:R-:W-:-:S04]  /*7c20*/  F2FP.F16.F32.PACK_AB R5, RZ, R19 ;  /* 0x00000013ff05723e */ /* 0x000fc800000000ff */
[----:B------:R-:W-:-:S05]  /*7c30*/  PRMT R5, R5, 0x5410, RZ ;  /* 0x0000541005057816 */ /* 0x000fca00000000ff */
[----:B------:R-:W-:Y:S01]  /*7c40*/  STG.E desc[UR36][R2.64], R5 ;  /* 0x0000000502007986 */ /* 0x000fe2000c101924 */
[----:B------:R-:W-:Y:S05]  /*7c50*/  EXIT ;  /* 0x000000000000794d */ /* 0x000fea0003800000 */
.L_x_1127:
[----:B----4-:R-:W-:-:S04]  /*7c60*/  IMAD.U32 R4, R19, 0x10000, RZ ;  /* 0x0001000013047824 */ /* 0x010fc800078e00ff */
[----:B------:R-:W-:-:S06]  /*7c70*/  FMUL.FTZ R4, R4, 1 ;  /* 0x3f80000004047820 */ /* 0x000fcc0000410000 */
[----:B------:R-:W0:Y:S02]  /*7c80*/  F2F.F64.F32 R4, R4 ;  /* 0x0000000400047310 */ /* 0x000e240000201800 */
[----:B0-----:R-:W-:Y:S01]  /*7c90*/  STG.E.64 desc[UR36][R2.64], R4 ;  /* 0x0000000402007986 */ /* 0x001fe2000c101b24 */
[----:B------:R-:W-:Y:S05]  /*7ca0*/  EXIT ;  /* 0x000000000000794d */ /* 0x000fea0003800000 */
.L_x_1118:
        /* <DEDUP_REMOVED lines=8> */
[----:B----4-:R-:W-:-:S05]  /*7d30*/  IMAD.U32 R19, R19, 0x10000, RZ ;  /* 0x0001000013137824 */ /* 0x010fca00078e00ff */
[----:B------:R-:W-:-:S04]  /*7d40*/  FSETP.NEU.FTZ.AND P0, PT, R19, RZ, PT ;  /* 0x000000ff1300720b */ /* 0x000fc80003f1d000 */
[----:B------:R-:W-:-:S05]  /*7d50*/  SEL R5, RZ, 0x1, !P0 ;  /* 0x00000001ff057807 */ /* 0x000fca0004000000 */
[----:B------:R-:W-:Y:S01]  /*7d60*/  STG.E.U8 desc[UR36][R2.64], R5 ;  /* 0x0000000502007986 */ /* 0x000fe2000c101124 */
[----:B------:R-:W-:Y:S05]  /*7d70*/  EXIT ;  /* 0x000000000000794d */ /* 0x000fea0003800000 */
.L_x_1131:
[----:B----4-:R-:W-:Y:S01]  /*7d80*/  IMAD.U32 R19, R19, 0x10000, RZ ;  /* 0x0001000013137824 */ /* 0x010fe200078e00ff */
[----:B------:R-:W-:-:S03]  /*7d90*/  CS2R R6, SRZ ;  /* 0x0000000000067805 */ /* 0x000fc6000001ff00 */
[----:B------:R-:W-:-:S06]  /*7da0*/  FMUL.FTZ R4, R19, 1 ;  /* 0x3f80000013047820 */ /* 0x000fcc0000410000 */
[----:B------:R-:W0:Y:S02]  /*7db0*/  F2F.F64.F32 R4, R4 ;  /* 0x0000000400047310 */ /* 0x000e240000201800 */
[----:B0-----:R-:W-:Y:S01]  /*7dc0*/  STG.E.128 desc[UR36][R2.64], R4 ;  /* 0x0000000402007986 */ /* 0x001fe2000c101d24 */
[----:B------:R-:W-:Y:S05]  /*7dd0*/  EXIT ;  /* 0x000000000000794d */ /* 0x000fea0003800000 */
.L_x_1130:
[----:B------:R-:W-:-:S13]  /*7de0*/  ISETP.NE.AND P0, PT, R0, 0xf, PT ;  /* 0x0000000f0000780c */ /* 0x000fda0003f05270 */
[----:B------:R-:W-:Y:S05]  /*7df0*/  @!P0 BRA `(.L_x_1132) ;  /* 0x0000000000b48947 */ /* 0x000fea0003800000 */
[----:B------:R-:W-:-:S13]  /*7e00*/  ISETP.NE.AND P0, PT, R0, 0x17, PT ;  /* 0x000000170000780c */ /* 0x000fda0003f05270 */
[----:B------:R-:W-:Y:S05]  /*7e10*/  @!P0 BRA `(.L_x_1133) ;  /* 0x0000000000548947 */ /* 0x000fea0003800000 */
[----:B------:R-:W-:-:S13]  /*7e20*/  ISETP.NE.AND P0, PT, R0, 0x18, PT ;  /* 0x000000180000780c */ /* 0x000fda0003f05270 */
[----:B------:R-:W-:Y:S05]  /*7e30*/  @P0 BRA `(.L_x_1122) ;  /* 0x0000000400f40947 */ /* 0x000fea0003800000 */
[----:B----4-:R-:W-:Y:S01]  /*7e40*/  IMAD.U32 R19, R19, 0x10000, RZ ;  /* 0x0001000013137824 */ /* 0x010fe200078e00ff */
        /* <DEDUP_REMOVED lines=14> */
.L_x_1135:
[----:B------:R-:W-:Y:S05]  /*7f30*/  BSYNC B0 ;  /* 0x0000000000007941 */ /* 0x000fea0003800000 */
.L_x_1134:
[----:B------:R-:W-:-:S05]  /*7f40*/  LOP3.LUT R5, R0, R5, RZ, 0xfc, !PT ;  /* 0x0000000500057212 */ /* 0x000fca00078efcff */
[----:B------:R-:W-:Y:S01]  /*7f50*/  STG.E.U8 desc[UR36][R2.64], R5 ;  /* 0x0000000502007986 */ /* 0x000fe2000c101124 */
[----:B------:R-:W-:Y:S05]  /*7f60*/  EXIT ;  /* 0x000000000000794d */ /* 0x000fea0003800000 */
.L_x_1133:
[----:B----4-:R-:W-:Y:S01]  /*7f70*/  IMAD.U32 R19, R19, 0x10000, RZ ;  /* 0x0001000013137824 */ /* 0x010fe200078e00ff */
        /* <DEDUP_REMOVED lines=12> */
.L_x_1137:
[----:B------:R-:W-:Y:S01]  /*8040*/  IMAD.MOV.U32 R0, RZ, RZ, 0x7f ;  /* 0x0000007fff007424 */ /* 0x000fe200078e00ff */
[----:B------:R-:W-:-:S04]  /*8050*/  ISETP.GT.U32.AND P0, PT, R4, 0x7f800000, PT ;  /* 0x7f8000000400780c */ /* 0x000fc80003f04070 */
[----:B------:R-:W-:-:S09]  /*8060*/  SEL R0, R0, 0x7c, P0 ;  /* 0x0000007c00007807 */ /* 0x000fd20000000000 */
.L_x_1138:
[----:B------:R-:W-:Y:S05]  /*8070*/  BSYNC B0 ;  /* 0x0000000000007941 */ /* 0x000fea0003800000 */
.L_x_1136:
[----:B------:R-:W-:-:S04]  /*8080*/  LOP3.LUT R4, R19, 0x80000000, RZ, 0xc0, !PT ;  /* 0x8000000013047812 */ /* 0x000fc800078ec0ff */
[----:B------:R-:W-:-:S04]  /*8090*/  SHF.R.U32.HI R5, RZ, 0x18, R4 ;  /* 0x00000018ff057819 */ /* 0x000fc80000011604 */
[----:B------:R-:W-:-:S05]  /*80a0*/  LOP3.LUT R5, R0, R5, RZ, 0xfc, !PT ;  /* 0x0000000500057212 */ /* 0x000fca00078efcff */
[----:B------:R-:W-:Y:S01]  /*80b0*/  STG.E.U8 desc[UR36][R2.64], R5 ;  /* 0x0000000502007986 */ /* 0x000fe2000c101124 */
[----:B------:R-:W-:Y:S05]  /*80c0*/  EXIT ;  /* 0x000000000000794d */ /* 0x000fea0003800000 */
.L_x_1132:
[----:B----4-:R-:W-:Y:S01]  /*80d0*/  STG.E.U16 desc[UR36][R2.64], R19 ;  /* 0x0000001302007986 */ /* 0x010fe2000c101524 */
[----:B------:R-:W-:Y:S05]  /*80e0*/  EXIT ;  /* 0x000000000000794d */ /* 0x000fea0003800000 */
.L_x_1129:
        /* <DEDUP_REMOVED lines=8> */
[----:B----4-:R-:W-:-:S06]  /*8170*/  IMAD.U32 R5, R19, 0x10000, RZ ;  /* 0x0001000013057824 */ /* 0x010fcc00078e00ff */
[----:B------:R-:W0:Y:S02]  /*8180*/  F2I.FTZ.U32.TRUNC.NTZ R5, R5 ;  /* 0x0000000500057305 */ /* 0x000e24000021f000 */
[----:B0-----:R-:W-:Y:S01]  /*8190*/  STG.E.U16 desc[UR36][R2.64], R5 ;  /* 0x0000000502007986 */ /* 0x001fe2000c101524 */
[----:B------:R-:W-:Y:S05]  /*81a0*/  EXIT ;  /* 0x000000000000794d */ /* 0x000fea0003800000 */
.L_x_1141:
[----:B----4-:R-:W-:Y:S01]  /*81b0*/  IMAD.U32 R19, R19, 0x10000, RZ ;  /* 0x0001000013137824 */ /* 0x010fe200078e00ff */
        /* <DEDUP_REMOVED lines=16> */
.L_x_1144:
[----:B------:R-:W-:-:S04]  /*82c0*/  LOP3.LUT R0, R19, 0x80000000, RZ, 0xc0, !PT ;  /* 0x8000000013007812 */ /* 0x000fc800078ec0ff */
[----:B------:R-:W-:-:S04]  /*82d0*/  SHF.R.U32.HI R5, RZ, 0x18, R0 ;  /* 0x00000018ff057819 */ /* 0x000fc80000011600 */
[----:B------:R-:W-:-:S04]  /*82e0*/  LOP3.LUT R4, R4, R5, RZ, 0xfc, !PT ;  /* 0x0000000504047212 */ /* 0x000fc800078efcff */
[----:B------:R-:W-:-:S07]  /*82f0*/  PRMT R0, R4, 0x7610, R0 ;  /* 0x0000761004007816 */ /* 0x000fce0000000000 */
.L_x_1143:
[----:B------:R-:W-:Y:S05]  /*8300*/  BSYNC B0 ;  /* 0x0000000000007941 */ /* 0x000fea0003800000 */
.L_x_1142:
[----:B------:R-:W-:Y:S01]  /*8310*/  STG.E.U8 desc[UR36][R2.64], R0 ;  /* 0x0000000002007986 */ /* 0x000fe2000c101124 */
[----:B------:R-:W-:Y:S05]  /*8320*/  EXIT ;  /* 0x000000000000794d */ /* 0x000fea0003800000 */
.L_x_1140:
        /* <DEDUP_REMOVED lines=17> */
.L_x_1147:
[----:B------:R-:W-:-:S04]  /*8440*/  LOP3.LUT R0, R19, 0x80000000, RZ, 0xc0, !PT ;  /* 0x8000000013007812 */ /* 0x000fc800078ec0ff */
[----:B------:R-:W-:-:S04]  /*8450*/  SHF.R.U32.HI R5, RZ, 0x18, R0 ;  /* 0x00000018ff057819 */ /* 0x000fc80000011600 */
[----:B------:R-:W-:-:S04]  /*8460*/  LOP3.LUT R4, R4, R5, RZ, 0xfc, !PT ;  /* 0x0000000504047212 */ /* 0x000fc800078efcff */
[----:B------:R-:W-:-:S07]  /*8470*/  PRMT R0, R4, 0x7610, R0 ;  /* 0x0000761004007816 */ /* 0x000fce0000000000 */
.L_x_1146:
[----:B------:R-:W-:Y:S05]  /*8480*/  BSYNC B0 ;  /* 0x0000000000007941 */ /* 0x000fea0003800000 */
.L_x_1145:
[----:B------:R-:W-:Y:S01]  /*8490*/  STG.E.U8 desc[UR36][R2.64], R0 ;  /* 0x0000000002007986 */ /* 0x000fe2000c101124 */
[----:B------:R-:W-:Y:S05]  /*84a0*/  EXIT ;  /* 0x000000000000794d */ /* 0x000fea0003800000 */
.L_x_1139:
[----:B------:R-:W-:-:S13]  /*84b0*/  ISETP.NE.AND P0, PT, R0, 0x1c, PT ;  /* 0x0000001c0000780c */ /* 0x000fda0003f05270 */
[----:B------:R-:W-:Y:S05]  /*84c0*/  @!P0 BRA `(.L_x_1148) ;  /* 0x0000000000a48947 */ /* 0x000fea0003800000 */
[----:B------:R-:W-:-:S13]  /*84d0*/  ISETP.NE.AND P0, PT, R0, 0x1d, PT ;  /* 0x0000001d0000780c */ /* 0x000fda0003f05270 */
[----:B------:R-:W-:Y:S05]  /*84e0*/  @!P0 BRA `(.L_x_1149) ;  /* 0x00000000008c8947 */ /* 0x000fea0003800000 */
[----:B------:R-:W-:-:S13]  /*84f0*/  ISETP.NE.AND P0, PT, R0, 0x2c, PT ;  /* 0x0000002c0000780c */ /* 0x000fda0003f05270 */
[----:B------:R-:W-:Y:S05]  /*8500*/  @P0 BRA `(.L_x_1122) ;  /* 0x0000000000400947 */ /* 0x000fea0003800000 */
[----:B----4-:R-:W-:Y:S02]  /*8510*/  IMAD.U32 R19, R19, 0x10000, RZ ;  /* 0x0001000013137824 */ /* 0x010fe400078e00ff */
[----:B------:R-:W-:-:S03]  /*8520*/  IMAD.MOV.U32 R5, RZ, RZ, 0xff ;  /* 0x000000ffff057424 */ /* 0x000fc600078e00ff */
[----:B------:R-:W-:-:S04]  /*8530*/  SHF.R.U32.HI R6, RZ, 0x17, R19 ;  /* 0x00000017ff067819 */ /* 0x000fc80000011613 */
[----:B------:R-:W-:-:S04]  /*8540*/  LOP3.LUT R4, R6, 0xff, RZ, 0xc0, !PT ;  /* 0x000000ff06047812 */ /* 0x000fc800078ec0ff */
[----:B------:R-:W-:-:S13]  /*8550*/  ISETP.NE.AND P2, PT, R4, 0xff, PT ;  /* 0x000000ff0400780c */ /* 0x000fda0003f45270 */
[--C-:B------:R-:W-:Y:S02]  /*8560*/  @P2 SHF.R.U32.HI R0, RZ, 0x16, R19.reuse ;  /* 0x00000016ff002819 */ /* 0x100fe40000011613 */
[----:B------:R-:W-:Y:S02]  /*8570*/  @P2 LOP3.LUT P0, RZ, R4, 0x3fffff, R19, 0xf8, !PT ;  /* 0x003fffff04ff2812 */ /* 0x000fe4000780f813 */
        /* <DEDUP_REMOVED lines=9> */
.L_x_1122:
        /* <DEDUP_REMOVED lines=15> */
[----:B-1--4-:R-:W-:Y:S05]  /*8700*/  CALL.ABS.NOINC R2 ;  /* 0x0000000002007343 */ /* 0x012fea0003c00000 */
.L_x_1150:
[----:B------:R-:W-:Y:S05]  /*8710*/  EXIT ;  /* 0x000000000000794d */ /* 0x000fea0003800000 */
.L_x_1149:
[----:B----4-:R-:W-:-:S06]  /*8720*/  IMAD.U32 R4, R19, 0x10000, RZ ;  /* 0x0001000013047824 */ /* 0x010fcc00078e00ff */
[----:B------:R-:W0:Y:S02]  /*8730*/  F2I.U64.TRUNC R4, R4 ;  /* 0x0000000400047311 */ /* 0x000e24000020d800 */
[----:B0-----:R-:W-:Y:S01]  /*8740*/  STG.E.64 desc[UR36][R2.64], R4 ;  /* 0x0000000402007986 */ /* 0x001fe2000c101b24 */
[----:B------:R-:W-:Y:S05]  /*8750*/  EXIT ;  /* 0x000000000000794d */ /* 0x000fea0003800000 */
.L_x_1148:
[----:B----4-:R-:W-:-:S06]  /*8760*/  IMAD.U32 R19, R19, 0x10000, RZ ;  /* 0x0001000013137824 */ /* 0x010fcc00078e00ff */
[----:B------:R-:W0:Y:S02]  /*8770*/  F2I.FTZ.U32.TRUNC.NTZ R19, R19 ;  /* 0x0000001300137305 */ /* 0x000e24000021f000 */
[----:B0-----:R-:W-:Y:S01]  /*8780*/  STG.E desc[UR36][R2.64], R19 ;  /* 0x0000001302007986 */ /* 0x001fe2000c101924 */
[----:B------:R-:W-:Y:S05]  /*8790*/  EXIT ;  /* 0x000000000000794d */ /* 0x000fea0003800000 */
.L_x_1151:
        /* <DEDUP_REMOVED lines=14> */
.L_x_5910:


//--------------------- .text._ZN2at6native18elementwise_kernelILi128ELi4EZNS0_22gpu_kernel_impl_nocastINS0_10AbsFunctorIN3c108BFloat16EEEEEvRNS_18TensorIteratorBaseERKT_EUliE_EEviT1_ --------------------------
	.section	.text._ZN2at6native18elementwise_kernelILi128ELi4EZNS0_22gpu_kernel_impl_nocastINS0_10AbsFunctorIN3c108BFloat16EEEEEvRNS_18TensorIteratorBaseERKT_EUliE_EEviT1_,"ax",@progbits
	.align	128
        .global         _ZN2at6native18elementwise_kernelILi128ELi4EZNS0_22gpu_kernel_impl_nocastINS0_10AbsFunctorIN3c108BFloat16EEEEEvRNS_18TensorIteratorBaseERKT_EUliE_EEviT1_
        .type           _ZN2at6native18elementwise_kernelILi128ELi4EZNS0_22gpu_kernel_impl_nocastINS0_10AbsFunctorIN3c108BFloat16EEEEEvRNS_18TensorIteratorBaseERKT_EUliE_EEviT1_,@function
        .size           _ZN2at6native18elementwise_kernelILi128ELi4EZNS0_22gpu_kernel_impl_nocastINS0_10AbsFunctorIN3c108BFloat16EEEEEvRNS_18TensorIteratorBaseERKT_EUliE_EEviT1_,(.L_x_5911 - _ZN2at6native18elementwise_kernelILi128ELi4EZNS0_22gpu_kernel_impl_nocastINS0_10AbsFunctorIN3c108BFloat16EEEEEvRNS_18TensorIteratorBaseERKT_EUliE_EEviT1_)
        .other          _ZN2at6native18elementwise_kernelILi128ELi4EZNS0_22gpu_kernel_impl_nocastINS0_10AbsFunctorIN3c108BFloat16EEEEEvRNS_18TensorIteratorBaseERKT_EUliE_EEviT1_,@"STO_CUDA_ENTRY STV_DEFAULT"
_ZN2at6native18elementwise_kernelILi128ELi4EZNS0_22gpu_kernel_impl_nocastINS0_10AbsFunctorIN3c108BFloat16EEEEEvRNS_18TensorIteratorBaseERKT_EUliE_EEviT1_:
.text._ZN2at6native18elementwise_kernelILi128ELi4EZNS0_22gpu_kernel_impl_nocastINS0_10AbsFunctorIN3c108BFloat16EEEEEvRNS_18TensorIteratorBaseERKT_EUliE_EEviT1_:
        /* <DEDUP_REMOVED lines=311> */
.L_x_1154:
[----:B------:R-:W-:Y:S02]  /*1370*/  ULDC.64 UR8, c[0x0][0x418] ;  /* 0x0001060000087ab9 */ /* 0x000fe40000000a00 */
[----:B------:R-:W-:-:S04]  /*1380*/  IADD3 R4, P0, R2, UR8, RZ ;  /* 0x0000000802047c10 */ /* 0x000fc8000ff1e0ff */
[----:B------:R-:W-:Y:S01]  /*1390*/  IADD3.X R5, RZ, UR9, RZ, P0, !PT ;  /* 0x00000009ff057c10 */ /* 0x000fe200087fe4ff */
[----:B------:R-:W-:-:S04]  /*13a0*/  ULDC.64 UR8, c[0x0][0x410] ;  /* 0x0001040000087ab9 */ /* 0x000fc80000000a00 */
[----:B------:R-:W2:Y:S01]  /*13b0*/  LDG.E.U16 R4, desc[UR4][R4.64] ;  /* 0x0000000404047981 */ /* 0x000ea2000c1e1500 */
[----:B------:R-:W-:Y:S01]  /*13c0*/  VIADD R0, R0, 0x80 ;  /* 0x0000008000007836 */ /* 0x000fe20000000000 */
[----:B--2---:R-:W-:-:S05]  /*13d0*/  SHF.L.U32 R2, R4, 0x10, RZ ;  /* 0x0000001004027819 */ /* 0x004fca00000006ff */
[----:B------:R-:W-:Y:S01]  /*13e0*/  FADD.FTZ R6, |R2|, -RZ ;  /* 0x800000ff02067221 */ /* 0x000fe20000010200 */
[----:B------:R-:W-:-:S04]  /*13f0*/  IADD3 R2, P0, R3, UR8, RZ ;  /* 0x0000000803027c10 */ /* 0x000fc8000ff1e0ff */
[----:B------:R-:W-:Y:S02]  /*1400*/  F2FP.BF16.F32.PACK_AB R6, RZ, R6 ;  /* 0x00000006ff06723e */ /* 0x000fe400000010ff */
[----:B------:R-:W-:-:S05]  /*1410*/  IADD3.X R3, RZ, UR9, RZ, P0, !PT ;  /* 0x00000009ff037c10 */ /* 0x000fca00087fe4ff */
[----:B------:R0:W-:Y:S02]  /*1420*/  STG.E.U16 desc[UR4][R2.64], R6 ;  /* 0x0000000602007986 */ /* 0x0001e4000c101504 */
.L_x_1153:
[----:B------:R-:W-:Y:S05]  /*1430*/  BSYNC B0 ;  /* 0x0000000000007941 */ /* 0x000fea0003800000 */
.L_x_1152:
        /* <DEDUP_REMOVED lines=290> */
[----:B------:R-:W-:Y:S02]  /*2660*/  SHF.R.U32.HI R9, RZ, UR7, R8 ;  /* 0x00000007ff097c19 */ /* 0x000fe40008011608 */
[----:B------:R-:W-:Y:S02]  /*2670*/  @P0 MOV R8, RZ ;  /* 0x000000ff00080202 */ /* 0x000fe40000000f00 */
        /* <DEDUP_REMOVED lines=13> */
.L_x_1157:
[----:B------:R-:W-:Y:S02]  /*2750*/  ULDC.64 UR8, c[0x0][0x418] ;  /* 0x0001060000087ab9 */ /* 0x000fe40000000a00 */
[----:B------:R-:W-:-:S04]  /*2760*/  IADD3 R4, P0, R2, UR8, RZ ;  /* 0x0000000802047c10 */ /* 0x000fc8000ff1e0ff */
[----:B------:R-:W-:Y:S01]  /*2770*/  IADD3.X R5, RZ, UR9, RZ, P0, !PT ;  /* 0x00000009ff057c10 */ /* 0x000fe200087fe4ff */
[----:B------:R-:W-:-:S04]  /*2780*/  ULDC.64 UR8, c[0x0][0x410] ;  /* 0x0001040000087ab9 */ /* 0x000fc80000000a00 */
[----:B------:R-:W2:Y:S01]  /*2790*/  LDG.E.U16 R4, desc[UR4][R4.64] ;  /* 0x0000000404047981 */ /* 0x000ea2000c1e1500 */
[----:B------:R-:W-:Y:S02]  /*27a0*/  IADD3 R0, R0, 0x80, RZ ;  /* 0x0000008000007810 */ /* 0x000fe40007ffe0ff */
[----:B--2---:R-:W-:-:S05]  /*27b0*/  SHF.L.U32 R2, R4, 0x10, RZ ;  /* 0x0000001004027819 */ /* 0x004fca00000006ff */
[----:B------:R-:W-:Y:S01]  /*27c0*/  FADD.FTZ R6, |R2|, -RZ ;  /* 0x800000ff02067221 */ /* 0x000fe20000010200 */
[----:B------:R-:W-:-:S04]  /*27d0*/  IADD3 R2, P0, R3, UR8, RZ ;  /* 0x0000000803027c10 */ /* 0x000fc8000ff1e0ff */
[----:B------:R-:W-:Y:S02]  /*27e0*/  F2FP.BF16.F32.PACK_AB R6, RZ, R6 ;  /* 0x00000006ff06723e */ /* 0x000fe400000010ff */
[----:B------:R-:W-:Y:S02]  /*27f0*/  IADD3.X R3, RZ, UR9, RZ, P0, !PT ;  /* 0x00000009ff037c10 */ /* 0x000fe400087fe4ff */
[----:B------:R-:W-:-:S03]  /*2800*/  ISETP.GE.AND P0, PT, R0, UR6, PT ;  /* 0x0000000600007c0c */ /* 0x000fc6000bf06270 */
[----:B------:R1:W-:Y:S10]  /*2810*/  STG.E.U16 desc[UR4][R2.64], R6 ;  /* 0x0000000602007986 */ /* 0x0003f4000c101504 */
[----:B------:R-:W-:Y:S05]  /*2820*/  @P0 BRA `(.L_x_1156) ;  /* 0x0000001000e80947 */ /* 0x000fea0003800000 */
[----:B------:R-:W0:Y:S01]  /*2830*/  LDC R8, c[0x0][0x218] ;  /* 0x00008600ff087b82 */ /* 0x000e220000000800 */
[----:B-1----:R-:W-:Y:S02]  /*2840*/  CS2R R2, SRZ ;  /* 0x0000000000027805 */ /* 0x002fe4000001ff00 */
[----:B0-----:R-:W-:-:S13]  /*2850*/  ISETP.NE.AND P0, PT, R8, RZ, PT ;  /* 0x000000ff0800720c */ /* 0x001fda0003f05270 */
[----:B------:R-:W-:Y:S05]  /*2860*/  @!P0 BRA `(.L_x_1158) ;  /* 0x0000001000a88947 */ /* 0x000fea0003800000 */
[----:B------:R-:W-:Y:S01]  /*2870*/  HFMA2.MMA R2, -RZ, RZ, 0, 0 ;  /* 0x00000000ff027435 */ /* 0x000fe200000001ff */
[----:B------:R-:W-:Y:S01]  /*2880*/  IMAD.MOV.U32 R3, RZ, RZ, R0 ;  /* 0x000000ffff037224 */ /* 0x000fe200078e0000 */
        /* <DEDUP_REMOVED lines=282> */
[----:B------:R-:W-:-:S03]  /*3a30*/  @P0 MOV R8, RZ ;  /* 0x000000ff00080202 */ /* 0x000fc60000000f00 */
[----:B------:R-:W1:Y:S01]  /*3a40*/  @P0 LDC R15, c[0x0][0x33c] ;  /* 0x0000cf00ff0f0b82 */ /* 0x000e620000000800 */
[----:B------:R-:W-:-:S07]  /*3a50*/  IMAD.MOV R11, RZ, RZ, -R9 ;  /* 0x000000ffff0b7224 */ /* 0x000fce00078e0a09 */
        /* <DEDUP_REMOVED lines=11> */
.L_x_1158:
        /* <DEDUP_REMOVED lines=10> */
[----:B------:R-:W-:-:S05]  /*3bb0*/  IADD3.X R3, RZ, UR9, RZ, P0, !PT ;  /* 0x00000009ff037c10 */ /* 0x000fca00087fe4ff */
[----:B------:R2:W-:Y:S02]  /*3bc0*/  STG.E.U16 desc[UR4][R2.64], R6 ;  /* 0x0000000602007986 */ /* 0x0005e4000c101504 */
.L_x_1156:
[----:B------:R-:W-:Y:S05]  /*3bd0*/  BSYNC B0 ;  /* 0x0000000000007941 */ /* 0x000fea0003800000 */
.L_x_1155:
[----:B------:R-:W-:-:S13]  /*3be0*/  ISETP.GE.AND P0, PT, R0, UR6, PT ;  /* 0x0000000600007c0c */ /* 0x000fda000bf06270 */
[----:B------:R-:W-:Y:S05]  /*3bf0*/  @P0 EXIT ;  /* 0x000000000000094d */ /* 0x000fea0003800000 */
[----:B------:R-:W3:Y:S01]  /*3c00*/  LDC R8, c[0x0][0x218] ;  /* 0x00008600ff087b82 */ /* 0x000ee20000000800 */
[----:B012---:R-:W-:Y:S02]  /*3c10*/  CS2R R2, SRZ ;  /* 0x0000000000027805 */ /* 0x007fe4000001ff00 */
[----:B---3--:R-:W-:-:S13]  /*3c20*/  ISETP.NE.AND P0, PT, R8, RZ, PT ;  /* 0x000000ff0800720c */ /* 0x008fda0003f05270 */
[----:B------:R-:W-:Y:S05]  /*3c30*/  @!P0 BRA `(.L_x_1159) ;  /* 0x0000001000a88947 */ /* 0x000fea0003800000 */
[----:B------:R-:W-:Y:S01]  /*3c40*/  HFMA2.MMA R2, -RZ, RZ, 0, 0 ;  /* 0x00000000ff027435 */ /* 0x000fe200000001ff */
[----:B------:R-:W-:Y:S01]  /*3c50*/  MOV R3, R0 ;  /* 0x0000000000037202 */ /* 0x000fe20000000f00 */
[----:B------:R-:W-:Y:S01]  /*3c60*/  ULDC.64 UR6, c[0x0][0x220] ;  /* 0x0000880000067ab9 */ /* 0x000fe20000000a00 */
[----:B------:R-:W-:-:S07]  /*3c70*/  ISETP.NE.AND P0, PT, R8, 0x1, PT ;  /* 0x000000010800780c */ /* 0x000fce0003f05270 */
        /* <DEDUP_REMOVED lines=294> */
.L_x_1159:
[----:B------:R-:W-:Y:S02]  /*4ee0*/  ULDC.64 UR6, c[0x0][0x418] ;  /* 0x0001060000067ab9 */ /* 0x000fe40000000a00 */
[----:B------:R-:W-:-:S04]  /*4ef0*/  IADD3 R4, P0, R2, UR6, RZ ;  /* 0x0000000602047c10 */ /* 0x000fc8000ff1e0ff */
[----:B------:R-:W-:Y:S01]  /*4f00*/  IADD3.X R5, RZ, UR7, RZ, P0, !PT ;  /* 0x00000007ff057c10 */ /* 0x000fe200087fe4ff */
[----:B------:R-:W-:-:S04]  /*4f10*/  ULDC.64 UR6, c[0x0][0x410] ;  /* 0x0001040000067ab9 */ /* 0x000fc80000000a00 */
[----:B------:R-:W2:Y:S01]  /*4f20*/  LDG.E.U16 R4, desc[UR4][R4.64] ;  /* 0x0000000404047981 */ /* 0x000ea2000c1e1500 */
[----:B------:R-:W-:-:S04]  /*4f30*/  IADD3 R2, P0, R3, UR6, RZ ;  /* 0x0000000603027c10 */ /* 0x000fc8000ff1e0ff */
[----:B------:R-:W-:Y:S02]  /*4f40*/  IADD3.X R3, RZ, UR7, RZ, P0, !PT ;  /* 0x00000007ff037c10 */ /* 0x000fe400087fe4ff */
[----:B--2---:R-:W-:-:S05]  /*4f50*/  SHF.L.U32 R0, R4, 0x10, RZ ;  /* 0x0000001004007819 */ /* 0x004fca00000006ff */
[----:B------:R-:W-:-:S05]  /*4f60*/  FADD.FTZ R0, |R0|, -RZ ;  /* 0x800000ff00007221 */ /* 0x000fca0000010200 */
[----:B------:R-:W-:-:S05]  /*4f70*/  F2FP.BF16.F32.PACK_AB R0, RZ, R0 ;  /* 0x00000000ff00723e */ /* 0x000fca00000010ff */
[----:B------:R-:W-:Y:S01]  /*4f80*/  STG.E.U16 desc[UR4][R2.64], R0 ;  /* 0x0000000002007986 */ /* 0x000fe2000c101504 */
[----:B------:R-:W-:Y:S05]  /*4f90*/  EXIT ;  /* 0x000000000000794d */ /* 0x000fea0003800000 */
.L_x_1160:
        /* <DEDUP_REMOVED lines=14> */
.L_x_5911:


//--------------------- .text._ZN2at6native27unrolled_elementwise_kernelINS0_10AbsFunctorIN3c108BFloat16EEESt5arrayIPcLm2EELi4E23TrivialOffsetCalculatorILi1EjESA_NS0_6memory15LoadWithoutCastENSB_16StoreWithoutCastEEEviT_T0_T2_T3_T4_T5_ --------------------------
	.section	.text._ZN2at6native27unrolled_elementwise_kernelINS0_10AbsFunctorIN3c108BFloat16EEESt5arrayIPcLm2EELi4E23TrivialOffsetCalculatorILi1EjESA_NS0_6memory15LoadWithoutCastENSB_16StoreWithoutCastEEEviT_T0_T2_T3_T4_T5_,"ax",@progbits
	.align	128
        .global         _ZN2at6native27unrolled_elementwise_kernelINS0_10AbsFunctorIN3c108BFloat16EEESt5arrayIPcLm2EELi4E23TrivialOffsetCalculatorILi1EjESA_NS0_6memory15LoadWithoutCastENSB_16StoreWithoutCastEEEviT_T0_T2_T3_T4_T5_
        .type           _ZN2at6native27unrolled_elementwise_kernelINS0_10AbsFunctorIN3c108BFloat16EEESt5arrayIPcLm2EELi4E23TrivialOffsetCalculatorILi1EjESA_NS0_6memory15LoadWithoutCastENSB_16StoreWithoutCastEEEviT_T0_T2_T3_T4_T5_,@function
        .size           _ZN2at6native27unrolled_elementwise_kernelINS0_10AbsFunctorIN3c108BFloat16EEESt5arrayIPcLm2EELi4E23TrivialOffsetCalculatorILi1EjESA_NS0_6memory15LoadWithoutCastENSB_16StoreWithoutCastEEEviT_T0_T2_T3_T4_T5_,(.L_x_5912 - _ZN2at6native27unrolled_elementwise_kernelINS0_10AbsFunctorIN3c108BFloat16EEESt5arrayIPcLm2EELi4E23TrivialOffsetCalculatorILi1EjESA_NS0_6memory15LoadWithoutCastENSB_16StoreWithoutCastEEEviT_T0_T2_T3_T4_T5_)
        .other          _ZN2at6native27unrolled_elementwise_kernelINS0_10AbsFunctorIN3c108BFloat16EEESt5arrayIPcLm2EELi4E23TrivialOffsetCalculatorILi1EjESA_NS0_6memory15LoadWithoutCastENSB_16StoreWithoutCastEEEviT_T0_T2_T3_T4_T5_,@"STO_CUDA_ENTRY STV_DEFAULT"
_ZN2at6native27unrolled_elementwise_kernelINS0_10AbsFunctorIN3c108BFloat16EEESt5arrayIPcLm2EELi4E23TrivialOffsetCalculatorILi1EjESA_NS0_6memory15LoadWithoutCastENSB_16StoreWithoutCastEEEviT_T0_T2_T3_T4_T5_:
.text._ZN2at6native27unrolled_elementwise_kernelINS0_10AbsFunctorIN3c108BFloat16EEESt5arrayIPcLm2EELi4E23TrivialOffsetCalculatorILi1EjESA_NS0_6memory15LoadWithoutCastENSB_16StoreWithoutCastEEEviT_T0_T2_T3_T4_T5_:
[----:B------:R-:W-:Y:S01]  /*0000*/  LDC R1, c[0x0][0x28] ;  /* 0x00000a00ff017b82 */ /* 0x000fe20000000800 */
[----:B------:R-:W0:Y:S07]  /*0010*/  S2R R0, SR_CTAID.X ;  /* 0x0000000000007919 */ /* 0x000e2e0000002500 */
[----:B------:R-:W0:Y:S01]  /*0020*/  LDC R9, c[0x0][0x210] ;  /* 0x00008400ff097b82 */ /* 0x000e220000000800 */
[----:B------:R-:W-:Y:S01]  /*0030*/  PRMT R6, RZ, 0x7610, R6 ;  /* 0x00007610ff067816 */ /* 0x000fe20000000006 */
        /* <DEDUP_REMOVED lines=9> */
[----:B------:R-:W-:Y:S01]  /*00d0*/  @!P1 LEA R17, R0, R21, 0x9 ;  /* 0x0000001500119211 */ /* 0x000fe200078e48ff */
[----:B------:R-:W-:Y:S01]  /*00e0*/  @!P1 VIADD R21, R21, 0x80 ;  /* 0x0000008015159836 */ /* 0x000fe20000000000 */
[----:B------:R-:W1:Y:S04]  /*00f0*/  @!P1 LDC.64 R10, c[0x0][0x220] ;  /* 0x00008800ff0a9b82 */ /* 0x000e680000000a00 */
[----:B------:R-:W-:Y:S01]  /*0100*/  ISETP.GE.AND P3, PT, R21, R2, PT ;  /* 0x000000021500720c */ /* 0x000fe20003f66270 */
[----:B0-----:R-:W-:-:S05]  /*0110*/  @!P0 IMAD.WIDE.U32 R12, R15, 0x2, R12 ;  /* 0x000000020f0c8825 */ /* 0x001fca00078e000c */
[----:B------:R-:W2:Y:S07]  /*0120*/  @!P0 LDG.E.U16 R6, desc[UR4][R12.64] ;  /* 0x000000040c068981 */ /* 0x000eae000c1e1500 */
[----:B------:R-:W0:Y:S01]  /*0130*/  @!P3 LDC.64 R8, c[0x0][0x220] ;  /* 0x00008800ff08bb82 */ /* 0x000e220000000a00 */
[----:B------:R-:W-:Y:S02]  /*0140*/  @!P3 LEA R19, R0, R21, 0x9 ;  /* 0x000000150013b211 */ /* 0x000fe400078e48ff */
[----:B------:R-:W-:Y:S01]  /*0150*/  PRMT R20, RZ, 0x7610, R20 ;  /* 0x00007610ff147816 */ /* 0x000fe20000000014 */
[----:B-1----:R-:W-:Y:S01]  /*0160*/  @!P1 IMAD.WIDE.U32 R14, R17, 0x2, R10 ;  /* 0x00000002110e9825 */ /* 0x002fe200078e000a */
[----:B------:R-:W-:-:S04]  /*0170*/  PRMT R11, RZ, 0x7610, R11 ;  /* 0x00007610ff0b7816 */ /* 0x000fc8000000000b */
[----:B------:R1:W3:Y:S01]  /*0180*/  @!P1 LDG.E.U16 R20, desc[UR4][R14.64] ;  /* 0x000000040e149981 */ /* 0x0002e2000c1e1500 */
[----:B0-----:R-:W-:-:S05]  /*0190*/  @!P3 IMAD.WIDE.U32 R18, R19, 0x2, R8 ;  /* 0x000000021312b825 */ /* 0x001fca00078e0008 */
[----:B------:R-:W4:Y:S01]  /*01a0*/  @!P3 LDG.E.U16 R11, desc[UR4][R18.64] ;  /* 0x00000004120bb981 */ /* 0x000f22000c1e1500 */
[----:B------:R-:W-:-:S05]  /*01b0*/  @!P3 VIADD R21, R21, 0x80 ;  /* 0x000000801515b836 */ /* 0x000fca0000000000 */
[----:B------:R-:W-:-:S13]  /*01c0*/  ISETP.GE.AND P2, PT, R21, R2, PT ;  /* 0x000000021500720c */ /* 0x000fda0003f46270 */
[----:B------:R-:W0:Y:S01]  /*01d0*/  @!P2 LDC.64 R16, c[0x0][0x220] ;  /* 0x00008800ff10ab82 */ /* 0x000e220000000a00 */
[C---:B------:R-:W-:Y:S01]  /*01e0*/  @!P2 IMAD R9, R0.reuse, 0x200, R21 ;  /* 0x000002000009a824 */ /* 0x040fe200078e0215 */
[----:B------:R-:W-:Y:S01]  /*01f0*/  PRMT R10, RZ, 0x7610, R10 ;  /* 0x00007610ff0a7816 */ /* 0x000fe2000000000a */
[----:B-1----:R-:W-:Y:S02]  /*0200*/  @!P0 IMAD R15, R0, 0x200, R7 ;  /* 0x00000200000f8824 */ /* 0x002fe400078e0207 */
[----:B0-----:R-:W-:-:S03]  /*0210*/  @!P2 IMAD.WIDE.U32 R16, R9, 0x2, R16 ;  /* 0x000000020910a825 */ /* 0x001fc600078e0010 */
[----:B------:R-:W0:Y:S01]  /*0220*/  @!P0 LDC.64 R8, c[0x0][0x218] ;  /* 0x00008600ff088b82 */ /* 0x000e220000000a00 */
[C---:B------:R-:W-:Y:S01]  /*0230*/  VIADD R13, R7.reuse, 0x100 ;  /* 0x00000100070d7836 */ /* 0x040fe20000000000 */
[----:B------:R-:W-:Y:S01]  /*0240*/  IADD3 R21, R7, 0x80, RZ ;  /* 0x0000008007157810 */ /* 0x000fe20007ffe0ff */
[----:B------:R1:W5:Y:S03]  /*0250*/  @!P2 LDG.E.U16 R10, desc[UR4][R16.64] ;  /* 0x00000004100aa981 */ /* 0x000366000c1e1500 */
[-C--:B------:R-:W-:Y:S02]  /*0260*/  ISETP.GE.AND P2, PT, R13, R2.reuse, PT ;  /* 0x000000020d00720c */ /* 0x080fe40003f46270 */
[----:B------:R-:W-:Y:S02]  /*0270*/  ISETP.GE.AND P1, PT, R21, R2, PT ;  /* 0x000000021500720c */ /* 0x000fe40003f26270 */
[----:B------:R-:W-:-:S02]  /*0280*/  IADD3 R13, R7, 0x180, RZ ;  /* 0x00000180070d7810 */ /* 0x000fc40007ffe0ff */
[----:B------:R-:W-:Y:S01]  /*0290*/  @!P0 MOV R7, R21 ;  /* 0x0000001500078202 */ /* 0x000fe20000000f00 */
[----:B0-----:R-:W-:-:S03]  /*02a0*/  @!P0 IMAD.WIDE.U32 R8, R15, 0x2, R8 ;  /* 0x000000020f088825 */ /* 0x001fc600078e0008 */
[----:B------:R-:W-:Y:S01]  /*02b0*/  ISETP.GE.AND P3, PT, R7, R2, PT ;  /* 0x000000020700720c */ /* 0x000fe20003f66270 */
[----:B------:R-:W-:Y:S01]  /*02c0*/  BSSY B0, `(.L_x_1161) ;  /* 0x0000017000007945 */ /* 0x000fe20003800000 */
[----:B--2---:R-:W-:-:S04]  /*02d0*/  @!P0 IMAD.U32 R6, R6, 0x10000, RZ ;  /* 0x0001000006068824 */ /* 0x004fc800078e00ff */
[----:B------:R-:W-:-:S05]  /*02e0*/  @!P0 FADD.FTZ R6, |R6|, -RZ ;  /* 0x800000ff06068221 */ /* 0x000fca0000010200 */
[----:B------:R-:W-:-:S05]  /*02f0*/  @!P0 F2FP.BF16.F32.PACK_AB R5, RZ, R6 ;  /* 0x00000006ff05823e */ /* 0x000fca00000010ff */
[----:B------:R1:W-:Y:S01]  /*0300*/  @!P0 STG.E.U16 desc[UR4][R8.64], R5 ;  /* 0x0000000508008986 */ /* 0x0003e2000c101504 */
[----:B---3--:R-:W-:-:S04]  /*0310*/  @!P1 IMAD.U32 R20, R20, 0x10000, RZ ;  /* 0x0001000014149824 */ /* 0x008fc800078e00ff */
[----:B------:R-:W-:Y:S01]  /*0320*/  @!P1 FADD.FTZ R20, |R20|, -RZ ;  /* 0x800000ff14149221 */ /* 0x000fe20000010200 */
[----:B----4-:R-:W-:-:S05]  /*0330*/  @!P2 SHF.L.U32 R11, R11, 0x10, RZ ;  /* 0x000000100b0ba819 */ /* 0x010fca00000006ff */
[----:B------:R-:W-:Y:S01]  /*0340*/  @!P2 FADD.FTZ R11, |R11|, -RZ ;  /* 0x800000ff0b0ba221 */ /* 0x000fe20000010200 */
[----:B------:R-:W-:-:S04]  /*0350*/  @!P1 F2FP.BF16.F32.PACK_AB R4, RZ, R20 ;  /* 0x00000014ff04923e */ /* 0x000fc800000010ff */
[----:B------:R-:W-:Y:S01]  /*0360*/  @!P2 F2FP.BF16.F32.PACK_AB R3, RZ, R11 ;  /* 0x0000000bff03a23e */ /* 0x000fe200000010ff */
[----:B-1----:R-:W-:Y:S06]  /*0370*/  @P3 BRA `(.L_x_1162) ;  /* 0x00000000002c3947 */ /* 0x002fec0003800000 */
[----:B------:R-:W0:Y:S01]  /*0380*/  LDC.64 R8, c[0x0][0x218] ;  /* 0x00008600ff087b82 */ /* 0x000e220000000a00 */
[----:B------:R-:W-:Y:S01]  /*0390*/  IMAD R5, R0, 0x200, R7 ;  /* 0x0000020000057824 */ /* 0x000fe200078e0207 */
[----:B------:R-:W-:Y:S02]  /*03a0*/  IADD3 R7, R7, 0x80, RZ ;  /* 0x0000008007077810 */ /* 0x000fe40007ffe0ff */
[----:B------:R-:W-:Y:S02]  /*03b0*/  PRMT R6, R4, 0x7610, R6 ;  /* 0x0000761004067816 */ /* 0x000fe40000000006 */
[----:B------:R-:W-:-:S13]  /*03c0*/  ISETP.GE.AND P0, PT, R7, R2, PT ;  /* 0x000000020700720c */ /* 0x000fda0003f06270 */
[----:B------:R-:W-:Y:S01]  /*03d0*/  @!P0 IMAD R11, R0, 0x200, R7 ;  /* 0x00000200000b8824 */ /* 0x000fe200078e0207 */
[----:B------:R-:W-:Y:S01]  /*03e0*/  @!P0 IADD3 R7, R7, 0x80, RZ ;  /* 0x0000008007078810 */ /* 0x000fe20007ffe0ff */
[----:B0-----:R-:W-:-:S04]  /*03f0*/  IMAD.WIDE.U32 R4, R5, 0x2, R8 ;  /* 0x0000000205047825 */ /* 0x001fc800078e0008 */
[----:B------:R-:W-:Y:S01]  /*0400*/  @!P0 IMAD.WIDE.U32 R8, R11, 0x2, R8 ;  /* 0x000000020b088825 */ /* 0x000fe200078e0008 */
[----:B------:R0:W-:Y:S04]  /*0410*/  STG.E.U16 desc[UR4][R4.64], R6 ;  /* 0x0000000604007986 */ /* 0x0001e8000c101504 */
[----:B------:R0:W-:Y:S02]  /*0420*/  @!P0 STG.E.U16 desc[UR4][R8.64], R3 ;  /* 0x0000000308008986 */ /* 0x0001e4000c101504 */
.L_x_1162:
[----:B------:R-:W-:Y:S05]  /*0430*/  BSYNC B0 ;  /* 0x0000000000007941 */ /* 0x000fea0003800000 */
.L_x_1161:
[-C--:B------:R-:W-:Y:S02]  /*0440*/  ISETP.GE.AND P1, PT, R7, R2.reuse, PT ;  /* 0x000000020700720c */ /* 0x080fe40003f26270 */
[----:B------:R-:W-:-:S11]  /*0450*/  ISETP.GE.AND P0, PT, R13, R2, PT ;  /* 0x000000020d00720c */ /* 0x000fd60003f06270 */
[----:B------:R-:W-:Y:S05]  /*0460*/  @P1 EXIT ;  /* 0x000000000000194d */ /* 0x000fea0003800000 */
[----:B0-----:R-:W0:Y:S01]  /*0470*/  LDC.64 R2, c[0x0][0x218] ;  /* 0x00008600ff027b82 */ /* 0x001e220000000a00 */
[----:B-----5:R-:W-:Y:S01]  /*0480*/  @!P0 IMAD.U32 R10, R10, 0x10000, RZ ;  /* 0x000100000a0a8824 */ /* 0x020fe200078e00ff */
[----:B------:R-:W-:-:S03]  /*0490*/  LEA R7, R0, R7, 0x9 ;  /* 0x0000000700077211 */ /* 0x000fc600078e48ff */
[----:B------:R-:W-:-:S05]  /*04a0*/  @!P0 FADD.FTZ R10, |R10|, -RZ ;  /* 0x800000ff0a0a8221 */ /* 0x000fca0000010200 */
[----:B------:R-:W-:Y:S01]  /*04b0*/  @!P0 F2FP.BF16.F32.PACK_AB R4, RZ, R10 ;  /* 0x0000000aff04823e */ /* 0x000fe200000010ff */
[----:B0-----:R-:W-:-:S05]  /*04c0*/  IMAD.WIDE.U32 R2, R7, 0x2, R2 ;  /* 0x0000000207027825 */ /* 0x001fca00078e0002 */
[----:B------:R-:W-:Y:S01]  /*04d0*/  STG.E.U16 desc[UR4][R2.64], R4 ;  /* 0x0000000402007986 */ /* 0x000fe2000c101504 */
[----:B------:R-:W-:Y:S05]  /*04e0*/  EXIT ;  /* 0x000000000000794d */ /* 0x000fea0003800000 */
.L_x_1163:
        /* <DEDUP_REMOVED lines=9> */
.L_x_5912:


//--------------------- .text._ZN2at6native29vectorized_elementwise_kernelILi2ENS0_10AbsFunctorIN3c108BFloat16EEESt5arrayIPcLm2EEEEviT0_T1_ --------------------------
	.section	.text._ZN2at6native29vectorized_elementwise_kernelILi2ENS0_10AbsFunctorIN3c108BFloat16EEESt5arrayIPcLm2EEEEviT0_T1_,"ax",@progbits
	.align	128
        .global         _ZN2at6native29vectorized_elementwise_kernelILi2ENS0_10AbsFunctorIN3c108BFloat16EEESt5arrayIPcLm2EEEEviT0_T1_
        .type           _ZN2at6native29vectorized_elementwise_kernelILi2ENS0_10AbsFunctorIN3c108BFloat16EEESt5arrayIPcLm2EEEEviT0_T1_,@function
        .size           _ZN2at6native29vectorized_elementwise_kernelILi2ENS0_10AbsFunctorIN3c108BFloat16EEESt5arrayIPcLm2EEEEviT0_T1_,(.L_x_5913 - _ZN2at6native29vectorized_elementwise_kernelILi2ENS0_10AbsFunctorIN3c108BFloat16EEESt5arrayIPcLm2EEEEviT0_T1_)
        .other          _ZN2at6native29vectorized_elementwise_kernelILi2ENS0_10AbsFunctorIN3c108BFloat16EEESt5arrayIPcLm2EEEEviT0_T1_,@"STO_CUDA_ENTRY STV_DEFAULT"
_ZN2at6native29vectorized_elementwise_kernelILi2ENS0_10AbsFunctorIN3c108BFloat16EEESt5arrayIPcLm2EEEEviT0_T1_:
.text._ZN2at6native29vectorized_elementwise_kernelILi2ENS0_10AbsFunctorIN3c108BFloat16EEESt5arrayIPcLm2EEEEviT0_T1_:
[----:B------:R-:W-:Y:S01]  /*0000*/  LDC R1, c[0x0][0x28] ;  /* 0x00000a00ff017b82 */ /* 0x000fe20000000800 */
[----:B------:R-:W0:Y:S01]  /*0010*/  S2R R0, SR_CTAID.X ;  /* 0x0000000000007919 */ /* 0x000e220000002500 */
[----:B------:R-:W-:Y:S01]  /*0020*/  ULDC UR4, c[0x0][0x210] ;  /* 0x0000840000047ab9 */ /* 0x000fe20000000800 */
[----:B0-----:R-:W-:-:S05]  /*0030*/  IMAD.SHL.U32 R0, R0, 0x400, RZ ;  /* 0x0000040000007824 */ /* 0x001fca00078e00ff */
[----:B------:R-:W-:Y:S01]  /*0040*/  IADD3 R2, -R0, UR4, RZ ;  /* 0x0000000400027c10 */ /* 0x000fe2000fffe1ff */
[----:B------:R-:W-:-:S03]  /*0050*/  ULDC.64 UR4, c[0x0][0x208] ;  /* 0x0000820000047ab9 */ /* 0x000fc60000000a00 */
[----:B------:R-:W-:-:S13]  /*0060*/  ISETP.GE.U32.AND P0, PT, R2, 0x400, PT ;  /* 0x000004000200780c */ /* 0x000fda0003f06070 */
[----:B------:R-:W-:Y:S05]  /*0070*/  @!P0 BRA `(.L_x_1164) ;  /* 0x0000000000a08947 */ /* 0x000fea0003800000 */
[----:B------:R-:W0:Y:S01]  /*0080*/  S2R R5, SR_TID.X ;  /* 0x0000000000057919 */ /* 0x000e220000002100 */
[----:B------:R-:W1:Y:S02]  /*0090*/  LDC.64 R2, c[0x0][0x220] ;  /* 0x00008800ff027b82 */ /* 0x000e640000000a00 */
[----:B-1----:R-:W-:-:S04]  /*00a0*/  IMAD.WIDE R2, R0, 0x2, R2 ;  /* 0x0000000200027825 */ /* 0x002fc800078e0202 */
[----:B0-----:R-:W-:Y:S02]  /*00b0*/  IMAD.WIDE.U32 R6, R5, 0x4, R2 ;  /* 0x0000000405067825 */ /* 0x001fe400078e0002 */
[----:B------:R-:W0:Y:S03]  /*00c0*/  LDC.64 R2, c[0x0][0x218] ;  /* 0x00008600ff027b82 */ /* 0x000e260000000a00 */
[----:B------:R-:W2:Y:S04]  /*00d0*/  LDG.E R10, desc[UR4][R6.64] ;  /* 0x00000004060a7981 */ /* 0x000ea8000c1e1900 */
[----:B------:R-:W3:Y:S04]  /*00e0*/  LDG.E R11, desc[UR4][R6.64+0x200] ;  /* 0x00020004060b7981 */ /* 0x000ee8000c1e1900 */
[----:B------:R-:W4:Y:S04]  /*00f0*/  LDG.E R12, desc[UR4][R6.64+0x400] ;  /* 0x00040004060c7981 */ /* 0x000f28000c1e1900 */
[----:B------:R-:W5:Y:S01]  /*0100*/  LDG.E R13, desc[UR4][R6.64+0x600] ;  /* 0x00060004060d7981 */ /* 0x000f62000c1e1900 */
[----:B0-----:R-:W-:-:S04]  /*0110*/  IMAD.WIDE.U32 R2, R0, 0x2, R2 ;  /* 0x0000000200027825 */ /* 0x001fc800078e0002 */
[----:B------:R-:W-:Y:S01]  /*0120*/  IMAD.WIDE R2, R5, 0x4, R2 ;  /* 0x0000000405027825 */ /* 0x000fe200078e0202 */
[----:B--2---:R-:W-:-:S03]  /*0130*/  PRMT R0, R10, 0x7632, R0 ;  /* 0x000076320a007816 */ /* 0x004fc60000000000 */
[----:B------:R-:W-:Y:S01]  /*0140*/  IMAD.U32 R10, R10, 0x10000, RZ ;  /* 0x000100000a0a7824 */ /* 0x000fe200078e00ff */
[----:B---3--:R-:W-:-:S03]  /*0150*/  PRMT R4, R11, 0x7632, R4 ;  /* 0x000076320b047816 */ /* 0x008fc60000000004 */
[----:B------:R-:W-:Y:S01]  /*0160*/  FADD.FTZ R10, |R10|, -RZ ;  /* 0x800000ff0a0a7221 */ /* 0x000fe20000010200 */
[----:B------:R-:W-:Y:S02]  /*0170*/  SHF.L.U32 R11, R11, 0x10, RZ ;  /* 0x000000100b0b7819 */ /* 0x000fe400000006ff */
[C---:B----4-:R-:W-:Y:S01]  /*0180*/  PRMT R8, R12.reuse, 0x7632, R8 ;  /* 0x000076320c087816 */ /* 0x050fe20000000008 */
[----:B------:R-:W-:Y:S01]  /*0190*/  IMAD.U32 R12, R12, 0x10000, RZ ;  /* 0x000100000c0c7824 */ /* 0x000fe200078e00ff */
[----:B------:R-:W-:Y:S01]  /*01a0*/  SHF.L.U32 R0, R0, 0x10, RZ ;  /* 0x0000001000007819 */ /* 0x000fe200000006ff */
[----:B------:R-:W-:Y:S01]  /*01b0*/  IMAD.U32 R4, R4, 0x10000, RZ ;  /* 0x0001000004047824 */ /* 0x000fe200078e00ff */
[C---:B-----5:R-:W-:Y:S01]  /*01c0*/  PRMT R9, R13.reuse, 0x7632, R9 ;  /* 0x000076320d097816 */ /* 0x060fe20000000009 */
[----:B------:R-:W-:Y:S02]  /*01d0*/  IMAD.U32 R13, R13, 0x10000, RZ ;  /* 0x000100000d0d7824 */ /* 0x000fe400078e00ff */
[----:B------:R-:W-:Y:S01]  /*01e0*/  FADD.FTZ R11, |R11|, -RZ ;  /* 0x800000ff0b0b7221 */ /* 0x000fe20000010200 */
[----:B------:R-:W-:Y:S01]  /*01f0*/  IMAD.U32 R8, R8, 0x10000, RZ ;  /* 0x0001000008087824 */ /* 0x000fe200078e00ff */
[----:B------:R-:W-:Y:S01]  /*0200*/  SHF.L.U32 R6, R9, 0x10, RZ ;  /* 0x0000001009067819 */ /* 0x000fe200000006ff */
[----:B------:R-:W-:Y:S01]  /*0210*/  FADD.FTZ R12, |R12|, -RZ ;  /* 0x800000ff0c0c7221 */ /* 0x000fe20000010200 */
[----:B------:R-:W-:Y:S01]  /*0220*/  FADD.FTZ R13, |R13|, -RZ ;  /* 0x800000ff0d0d7221 */ /* 0x000fe20000010200 */
[----:B------:R-:W-:Y:S01]  /*0230*/  FADD.FTZ R7, |R0|, -RZ ;  /* 0x800000ff00077221 */ /* 0x000fe20000010200 */
[----:B------:R-:W-:Y:S01]  /*0240*/  FADD.FTZ R4, |R4|, -RZ ;  /* 0x800000ff04047221 */ /* 0x000fe20000010200 */
[----:B------:R-:W-:Y:S01]  /*0250*/  FADD.FTZ R9, |R8|, -RZ ;  /* 0x800000ff08097221 */ /* 0x000fe20000010200 */
[----:B------:R-:W-:-:S02]  /*0260*/  FADD.FTZ R6, |R6|, -RZ ;  /* 0x800000ff06067221 */ /* 0x000fc40000010200 */
[----:B------:R-:W-:Y:S02]  /*0270*/  F2FP.BF16.F32.PACK_AB R7, R7, R10 ;  /* 0x0000000a0707723e */ /* 0x000fe400000010ff */
[----:B------:R-:W-:Y:S02]  /*0280*/  F2FP.BF16.F32.PACK_AB R11, R4, R11 ;  /* 0x0000000b040b723e */ /* 0x000fe400000010ff */
[----:B------:R-:W-:Y:S01]  /*0290*/  F2FP.BF16.F32.PACK_AB R9, R9, R12 ;  /* 0x0000000c0909723e */ /* 0x000fe200000010ff */
[----:B------:R-:W-:Y:S01]  /*02a0*/  STG.E desc[UR4][R2.64], R7 ;  /* 0x0000000702007986 */ /* 0x000fe2000c101904 */
[----:B------:R-:W-:-:S03]  /*02b0*/  F2FP.BF16.F32.PACK_AB R13, R6, R13 ;  /* 0x0000000d060d723e */ /* 0x000fc600000010ff */
[----:B------:R-:W-:Y:S04]  /*02c0*/  STG.E desc[UR4][R2.64+0x200], R11 ;  /* 0x0002000b02007986 */ /* 0x000fe8000c101904 */
[----:B------:R-:W-:Y:S04]  /*02d0*/  STG.E desc[UR4][R2.64+0x400], R9 ;  /* 0x0004000902007986 */ /* 0x000fe8000c101904 */
[----:B------:R-:W-:Y:S01]  /*02e0*/  STG.E desc[UR4][R2.64+0x600], R13 ;  /* 0x0006000d02007986 */ /* 0x000fe2000c101904 */
[----:B------:R-:W-:Y:S05]  /*02f0*/  EXIT ;  /* 0x000000000000794d */ /* 0x000fea0003800000 */
.L_x_1164:
[----:B------:R-:W0:Y:S01]  /*0300*/  S2R R27, SR_TID.X ;  /* 0x00000000001b7919 */ /* 0x000e220000002100 */
[----:B------:R-:W-:Y:S02]  /*0310*/  PRMT R22, RZ, 0x7610, R22 ;  /* 0x00007610ff167816 */ /* 0x000fe40000000016 */
[----:B0-----:R-:W-:Y:S01]  /*0320*/  ISETP.GE.AND P0, PT, R27, R2, PT ;  /* 0x000000021b00720c */ /* 0x001fe20003f06270 */
[----:B------:R-:W-:-:S12]  /*0330*/  IMAD.MOV.U32 R23, RZ, RZ, R27 ;  /* 0x000000ffff177224 */ /* 0x000fd800078e001b */
[----:B------:R-:W-:Y:S01]  /*0340*/  @!P0 VIADD R23, R27, 0x80 ;  /* 0x000000801b178836 */ /* 0x000fe20000000000 */
[----:B------:R-:W0:Y:S04]  /*0350*/  @!P0 LDC.64 R12, c[0x0][0x220] ;  /* 0x00008800ff0c8b82 */ /* 0x000e280000000a00 */
[----:B------:R-:W-:-:S13]  /*0360*/  ISETP.GE.AND P6, PT, R23, R2, PT ;  /* 0x000000021700720c */ /* 0x000fda0003fc6270 */
[----:B------:R-:W-:Y:S01]  /*0370*/  @!P6 IADD3 R17, R0, R23, RZ ;  /* 0x000000170011e210 */ /* 0x000fe20007ffe0ff */
[----:B------:R-:W-:Y:S01]  /*0380*/  @!P6 VIADD R23, R23, 0x80 ;  /* 0x000000801717e836 */ /* 0x000fe20000000000 */
[----:B------:R-:W1:Y:S04]  /*0390*/  @!P6 LDC.64 R14, c[0x0][0x220] ;  /* 0x00008800ff0eeb82 */ /* 0x000e680000000a00 */
[----:B------:R-:W-:-:S13]  /*03a0*/  ISETP.GE.AND P5, PT, R23, R2, PT ;  /* 0x000000021700720c */ /* 0x000fda0003fa6270 */
[C---:B------:R-:W-:Y:S01]  /*03b0*/  @!P5 IMAD.IADD R19, R0.reuse, 0x1, R23 ;  /* 0x000000010013d824 */ /* 0x040fe200078e0217 */
[----:B------:R-:W-:Y:S01]  /*03c0*/  @!P5 IADD3 R23, R23, 0x80, RZ ;  /* 0x000000801717d810 */ /* 0x000fe20007ffe0ff */
[----:B------:R-:W2:Y:S03]  /*03d0*/  @!P5 LDC.64 R10, c[0x0][0x220] ;  /* 0x00008800ff0adb82 */ /* 0x000ea60000000a00 */
[----:B------:R-:W-:Y:S01]  /*03e0*/  ISETP.GE.AND P4, PT, R23, R2, PT ;  /* 0x000000021700720c */ /* 0x000fe20003f86270 */
[----:B-1----:R-:W-:Y:S01]  /*03f0*/  @!P6 IMAD.WIDE.U32 R14, R17, 0x2, R14 ;  /* 0x00000002110ee825 */ /* 0x002fe200078e000e */
[----:B------:R-:W-:-:S04]  /*0400*/  @!P0 IADD3 R17, R0, R27, RZ ;  /* 0x0000001b00118210 */ /* 0x000fc80007ffe0ff */
[----:B------:R1:W3:Y:S07]  /*0410*/  @!P6 LDG.E.U16 R22, desc[UR4][R14.64] ;  /* 0x000000040e16e981 */ /* 0x0002ee000c1e1500 */
[----:B------:R-:W-:Y:S02]  /*0420*/  @!P4 IMAD.IADD R28, R0, 0x1, R23 ;  /* 0x00000001001cc824 */ /* 0x000fe400078e0217 */
[----:B------:R-:W-:-:S05]  /*0430*/  @!P4 VIADD R23, R23, 0x80 ;  /* 0x000000801717c836 */ /* 0x000fca0000000000 */
[----:B------:R-:W-:-:S13]  /*0440*/  ISETP.GE.AND P3, PT, R23, R2, PT ;  /* 0x000000021700720c */ /* 0x000fda0003f66270 */
[----:B------:R-:W-:Y:S01]  /*0450*/  @!P3 IADD3 R21, R0, R23, RZ ;  /* 0x000000170015b210 */ /* 0x000fe20007ffe0ff */
[----:B------:R-:W-:-:S05]  /*0460*/  @!P3 VIADD R23, R23, 0x80 ;  /* 0x000000801717b836 */ /* 0x000fca0000000000 */
[----:B------:R-:W-:-:S13]  /*0470*/  ISETP.GE.AND P2, PT, R23, R2, PT ;  /* 0x000000021700720c */ /* 0x000fda0003f46270 */
[----:B------:R-:W-:Y:S01]  /*0480*/  @!P2 IMAD.IADD R29, R0, 0x1, R23 ;  /* 0x00000001001da824 */ /* 0x000fe200078e0217 */
[----:B------:R-:W-:-:S04]  /*0490*/  @!P2 IADD3 R23, R23, 0x80, RZ ;  /* 0x000000801717a810 */ /* 0x000fc80007ffe0ff */
[----:B------:R-:W-:-:S13]  /*04a0*/  ISETP.GE.AND P1, PT, R23, R2, PT ;  /* 0x000000021700720c */ /* 0x000fda0003f26270 */
[C---:B------:R-:W-:Y:S01]  /*04b0*/  @!P1 IMAD.IADD R25, R0.reuse, 0x1, R23 ;  /* 0x0000000100199824 */ /* 0x040fe200078e0217 */
[----:B------:R-:W-:Y:S01]  /*04c0*/  PRMT R26, RZ, 0x7610, R26 ;  /* 0x00007610ff1a7816 */ /* 0x000fe2000000001a */
[----:B------:R-:W-:Y:S01]  /*04d0*/  @!P1 VIADD R23, R23, 0x80 ;  /* 0x0000008017179836 */ /* 0x000fe20000000000 */
[----:B------:R-:W-:Y:S01]  /*04e0*/  PRMT R24, RZ, 0x7610, R24 ;  /* 0x00007610ff187816 */ /* 0x000fe20000000018 */
[----:B0-----:R-:W-:Y:S01]  /*04f0*/  @!P0 IMAD.WIDE.U32 R12, R17, 0x2, R12 ;  /* 0x00000002110c8825 */ /* 0x001fe200078e000c */
[----:B-1----:R-:W0:Y:S02]  /*0500*/  @!P1 LDC.64 R14, c[0x0][0x220] ;  /* 0x00008800ff0e9b82 */ /* 0x002e240000000a00 */
[----:B------:R-:W-:Y:S01]  /*0510*/  ISETP.GE.AND P6, PT, R23, R2, PT ;  /* 0x000000021700720c */ /* 0x000fe20003fc6270 */
[----:B--2---:R-:W-:Y:S01]  /*0520*/  @!P5 IMAD.WIDE.U32 R10, R19, 0x2, R10 ;  /* 0x00000002130ad825 */ /* 0x004fe200078e000a */
[----:B------:R1:W2:Y:S04]  /*0530*/  @!P0 LDG.E.U16 R26, desc[UR4][R12.64] ;  /* 0x000000040c1a8981 */ /* 0x0002a8000c1e1500 */
[----:B------:R4:W5:Y:S01]  /*0540*/  @!P5 LDG.E.U16 R24, desc[UR4][R10.64] ;  /* 0x000000040a18d981 */ /* 0x000962000c1e1500 */
[----:B------:R-:W0:Y:S08]  /*0550*/  @!P4 LDC.64 R18, c[0x0][0x220] ;  /* 0x00008800ff12cb82 */ /* 0x000e300000000a00 */
[----:B-1----:R-:W1:Y:S08]  /*0560*/  @!P2 LDC.64 R12, c[0x0][0x220] ;  /* 0x00008800ff0cab82 */ /* 0x002e700000000a00 */
[----:B------:R-:W1:Y:S08]  /*0570*/  @!P6 LDC.64 R16, c[0x0][0x220] ;  /* 0x00008800ff10eb82 */ /* 0x000e700000000a00 */
[----:B----4-:R-:W4:Y:S01]  /*0580*/  @!P3 LDC.64 R10, c[0x0][0x220] ;  /* 0x00008800ff0abb82 */ /* 0x010f220000000a00 */
[----:B------:R-:W-:-:S02]  /*0590*/  @!P6 IMAD.IADD R23, R0, 0x1, R23 ;  /* 0x000000010017e824 */ /* 0x000fc400078e0217 */
[----:B0-----:R-:W-:Y:S01]  /*05a0*/  @!P4 IMAD.WIDE.U32 R18, R28, 0x2, R18 ;  /* 0x000000021c12c825 */ /* 0x001fe200078e0012 */
[----:B------:R-:W-:-:S03]  /*05b0*/  PRMT R28, RZ, 0x7610, R28 ;  /* 0x00007610ff1c7816 */ /* 0x000fc6000000001c */
[----:B------:R-:W-:Y:S01]  /*05c0*/  @!P1 IMAD.WIDE.U32 R14, R25, 0x2, R14 ;  /* 0x00000002190e9825 */ /* 0x000fe200078e000e */
[----:B------:R-:W-:Y:S02]  /*05d0*/  PRMT R25, RZ, 0x7610, R25 ;  /* 0x00007610ff197816 */ /* 0x000fe40000000019 */
[----:B------:R0:W5:Y:S01]  /*05e0*/  @!P4 LDG.E.U16 R28, desc[UR4][R18.64] ;  /* 0x00000004121cc981 */ /* 0x000162000c1e1500 */
[----:B-1----:R-:W-:Y:S01]  /*05f0*/  @!P2 IMAD.WIDE.U32 R12, R29, 0x2, R12 ;  /* 0x000000021d0ca825 */ /* 0x002fe200078e000c */
[----:B------:R-:W-:-:S03]  /*0600*/  PRMT R29, RZ, 0x7610, R29 ;  /* 0x00007610ff1d7816 */ /* 0x000fc6000000001d */
[----:B------:R-:W-:Y:S01]  /*0610*/  @!P6 IMAD.WIDE.U32 R16, R23, 0x2, R16 ;  /* 0x000000021710e825 */ /* 0x000fe200078e0010 */
[----:B------:R-:W-:Y:S02]  /*0620*/  PRMT R23, RZ, 0x7610, R23 ;  /* 0x00007610ff177816 */ /* 0x000fe40000000017 */
[----:B------:R-:W5:Y:S01]  /*0630*/  @!P1 LDG.E.U16 R29, desc[UR4][R14.64] ;  /* 0x000000040e1d9981 */ /* 0x000f62000c1e1500 */
[----:B0-----:R-:W0:Y:S03]  /*0640*/  @!P0 LDC.64 R18, c[0x0][0x218] ;  /* 0x00008600ff128b82 */ /* 0x001e260000000a00 */
[----:B------:R-:W5:Y:S01]  /*0650*/  @!P6 LDG.E.U16 R25, desc[UR4][R16.64] ;  /* 0x000000041019e981 */ /* 0x000f62000c1e1500 */
[----:B----4-:R-:W-:Y:S01]  /*0660*/  @!P3 IMAD.WIDE.U32 R10, R21, 0x2, R10 ;  /* 0x00000002150ab825 */ /* 0x010fe200078e000a */
[----:B------:R-:W-:-:S04]  /*0670*/  PRMT R21, RZ, 0x7610, R21 ;  /* 0x00007610ff157816 */ /* 0x000fc80000000015 */
[----:B------:R1:W4:Y:S04]  /*0680*/  @!P3 LDG.E.U16 R23, desc[UR4][R10.64] ;  /* 0x000000040a17b981 */ /* 0x000328000c1e1500 */
[----:B------:R1:W4:Y:S02]  /*0690*/  @!P2 LDG.E.U16 R21, desc[UR4][R12.64] ;  /* 0x000000040c15a981 */ /* 0x000324000c1e1500 */
[----:B-1----:R-:W-:-:S05]  /*06a0*/  VIADD R11, R27, 0x80 ;  /* 0x000000801b0b7836 */ /* 0x002fca0000000000 */
[-C--:B------:R-:W-:Y:S02]  /*06b0*/  ISETP.GE.AND P6, PT, R11, R2.reuse, PT ;  /* 0x000000020b00720c */ /* 0x080fe40003fc6270 */
[C---:B------:R-:W-:Y:S01]  /*06c0*/  IADD3 R13, R27.reuse, 0x100, RZ ;  /* 0x000001001b0d7810 */ /* 0x040fe20007ffe0ff */
[C---:B------:R-:W-:Y:S01]  /*06d0*/  VIADD R15, R27.reuse, 0x180 ;  /* 0x000001801b0f7836 */ /* 0x040fe20000000000 */
[----:B------:R-:W-:Y:S02]  /*06e0*/  IADD3 R17, R27, 0x200, RZ ;  /* 0x000002001b117810 */ /* 0x000fe40007ffe0ff */
[-C--:B------:R-:W-:Y:S02]  /*06f0*/  ISETP.GE.AND P1, PT, R13, R2.reuse, PT ;  /* 0x000000020d00720c */ /* 0x080fe40003f26270 */
[----:B------:R-:W-:Y:S02]  /*0700*/  IADD3 R13, R27, 0x280, RZ ;  /* 0x000002801b0d7810 */ /* 0x000fe40007ffe0ff */
[-C--:B------:R-:W-:Y:S01]  /*0710*/  ISETP.GE.AND P2, PT, R15, R2.reuse, PT ;  /* 0x000000020f00720c */ /* 0x080fe20003f46270 */
[----:B------:R-:W-:Y:S01]  /*0720*/  VIADD R15, R27, 0x300 ;  /* 0x000003001b0f7836 */ /* 0x000fe20000000000 */
[----:B------:R-:W-:-:S02]  /*0730*/  ISETP.GE.AND P4, PT, R13, R2, PT ;  /* 0x000000020d00720c */ /* 0x000fc40003f86270 */
[-C--:B------:R-:W-:Y:S01]  /*0740*/  ISETP.GE.AND P3, PT, R17, R2.reuse, PT ;  /* 0x000000021100720c */ /* 0x080fe20003f66270 */
[----:B------:R-:W-:Y:S01]  /*0750*/  @!P0 IMAD.IADD R17, R0, 0x1, R27 ;  /* 0x0000000100118824 */ /* 0x000fe200078e021b */
[----:B------:R-:W-:Y:S02]  /*0760*/  IADD3 R13, R27, 0x380, RZ ;  /* 0x000003801b0d7810 */ /* 0x000fe40007ffe0ff */
[----:B------:R-:W-:Y:S01]  /*0770*/  ISETP.GE.AND P5, PT, R15, R2, PT ;  /* 0x000000020f00720c */ /* 0x000fe20003fa6270 */
[----:B0-----:R-:W-:Y:S01]  /*0780*/  @!P0 IMAD.WIDE.U32 R18, R17, 0x2, R18 ;  /* 0x0000000211128825 */ /* 0x001fe200078e0012 */
[----:B------:R-:W-:Y:S01]  /*0790*/  @!P0 MOV R27, R11 ;  /* 0x0000000b001b8202 */ /* 0x000fe20000000f00 */
[----:B------:R-:W-:Y:S04]  /*07a0*/  BSSY B0, `(.L_x_1165) ;  /* 0x0000047000007945 */ /* 0x000fe80003800000 */
[----:B------:R-:W-:Y:S01]  /*07b0*/  BSSY B1, `(.L_x_1166) ;  /* 0x000003f000017945 */ /* 0x000fe20003800000 */
[----:B---3--:R-:W-:-:S05]  /*07c0*/  @!P6 SHF.L.U32 R22, R22, 0x10, RZ ;  /* 0x000000101616e819 */ /* 0x008fca00000006ff */
[----:B------:R-:W-:-:S05]  /*07d0*/  @!P6 FADD.FTZ R22, |R22|, -RZ ;  /* 0x800000ff1616e221 */ /* 0x000fca0000010200 */
[----:B------:R-:W-:Y:S02]  /*07e0*/  @!P6 F2FP.BF16.F32.PACK_AB R3, RZ, R22 ;  /* 0x00000016ff03e23e */ /* 0x000fe400000010ff */
[----:B------:R-:W-:Y:S01]  /*07f0*/  ISETP.GE.AND P6, PT, R13, R2, PT ;  /* 0x000000020d00720c */ /* 0x000fe20003fc6270 */
[----:B--2---:R-:W-:-:S04]  /*0800*/  @!P0 IMAD.U32 R26, R26, 0x10000, RZ ;  /* 0x000100001a1a8824 */ /* 0x004fc800078e00ff */
[----:B------:R-:W-:-:S05]  /*0810*/  @!P0 FADD.FTZ R26, |R26|, -RZ ;  /* 0x800000ff1a1a8221 */ /* 0x000fca0000010200 */
[----:B------:R-:W-:-:S05]  /*0820*/  @!P0 F2FP.BF16.F32.PACK_AB R20, RZ, R26 ;  /* 0x0000001aff14823e */ /* 0x000fca00000010ff */
[----:B------:R0:W-:Y:S01]  /*0830*/  @!P0 STG.E.U16 desc[UR4][R18.64], R20 ;  /* 0x0000001412008986 */ /* 0x0001e2000c101504 */
[----:B------:R-:W-:Y:S01]  /*0840*/  ISETP.GE.AND P0, PT, R27, R2, PT ;  /* 0x000000021b00720c */ /* 0x000fe20003f06270 */
[----:B-----5:R-:W-:-:S04]  /*0850*/  @!P1 IMAD.U32 R24, R24, 0x10000, RZ ;  /* 0x0001000018189824 */ /* 0x020fc800078e00ff */
[----:B------:R-:W-:-:S05]  /*0860*/  @!P1 FADD.FTZ R24, |R24|, -RZ ;  /* 0x800000ff18189221 */ /* 0x000fca0000010200 */
[----:B------:R-:W-:Y:S01]  /*0870*/  @!P1 F2FP.BF16.F32.PACK_AB R4, RZ, R24 ;  /* 0x00000018ff04923e */ /* 0x000fe200000010ff */
[----:B------:R-:W-:Y:S01]  /*0880*/  @!P2 IMAD.U32 R28, R28, 0x10000, RZ ;  /* 0x000100001c1ca824 */ /* 0x000fe200078e00ff */
[----:B------:R-:W-:Y:S01]  /*0890*/  @!P5 SHF.L.U32 R29, R29, 0x10, RZ ;  /* 0x000000101d1dd819 */ /* 0x000fe200000006ff */
[----:B------:R-:W-:Y:S02]  /*08a0*/  @!P6 IMAD.U32 R25, R25, 0x10000, RZ ;  /* 0x000100001919e824 */ /* 0x000fe400078e00ff */
[----:B------:R-:W-:Y:S02]  /*08b0*/  @!P2 FADD.FTZ R28, |R28|, -RZ ;  /* 0x800000ff1c1ca221 */ /* 0x000fe40000010200 */
[----:B------:R-:W-:Y:S01]  /*08c0*/  @!P5 FADD.FTZ R29, |R29|, -RZ ;  /* 0x800000ff1d1dd221 */ /* 0x000fe20000010200 */
[----:B----4-:R-:W-:Y:S01]  /*08d0*/  @!P3 SHF.L.U32 R23, R23, 0x10, RZ ;  /* 0x000000101717b819 */ /* 0x010fe200000006ff */
[----:B------:R-:W-:-:S04]  /*08e0*/  @!P4 IMAD.U32 R21, R21, 0x10000, RZ ;  /* 0x000100001515c824 */ /* 0x000fc800078e00ff */
[----:B------:R-:W-:Y:S01]  /*08f0*/  @!P3 FADD.FTZ R23, |R23|, -RZ ;  /* 0x800000ff1717b221 */ /* 0x000fe20000010200 */
[----:B------:R-:W-:Y:S01]  /*0900*/  @!P6 FADD.FTZ R25, |R25|, -RZ ;  /* 0x800000ff1919e221 */ /* 0x000fe20000010200 */
[----:B------:R-:W-:Y:S01]  /*0910*/  @!P4 FADD.FTZ R21, |R21|, -RZ ;  /* 0x800000ff1515c221 */ /* 0x000fe20000010200 */
[----:B------:R-:W-:Y:S02]  /*0920*/  @!P2 F2FP.BF16.F32.PACK_AB R5, RZ, R28 ;  /* 0x0000001cff05a23e */ /* 0x000fe400000010ff */
[----:B------:R-:W-:Y:S02]  /*0930*/  @!P3 F2FP.BF16.F32.PACK_AB R6, RZ, R23 ;  /* 0x00000017ff06b23e */ /* 0x000fe400000010ff */
[----:B------:R-:W-:Y:S02]  /*0940*/  @!P4 F2FP.BF16.F32.PACK_AB R7, RZ, R21 ;  /* 0x00000015ff07c23e */ /* 0x000fe400000010ff */
[----:B------:R-:W-:Y:S02]  /*0950*/  @!P5 F2FP.BF16.F32.PACK_AB R8, RZ, R29 ;  /* 0x0000001dff08d23e */ /* 0x000fe400000010ff */
[----:B------:R-:W-:Y:S01]  /*0960*/  @!P6 F2FP.BF16.F32.PACK_AB R9, RZ, R25 ;  /* 0x00000019ff09e23e */ /* 0x000fe200000010ff */
[----:B0-----:R-:W-:Y:S06]  /*0970*/  @P0 BRA `(.L_x_1167) ;  /* 0x0000000000300947 */ /* 0x001fec0003800000 */
[----:B------:R-:W0:Y:S01]  /*0980*/  LDC.64 R10, c[0x0][0x218] ;  /* 0x00008600ff0a7b82 */ /* 0x000e220000000a00 */
[----:B------:R-:W-:Y:S01]  /*0990*/  IADD3 R13, R0, R27, RZ ;  /* 0x0000001b000d7210 */ /* 0x000fe20007ffe0ff */
[----:B------:R-:W-:-:S05]  /*09a0*/  VIADD R27, R27, 0x80 ;  /* 0x000000801b1b7836 */ /* 0x000fca0000000000 */
[----:B------:R-:W-:Y:S01]  /*09b0*/  ISETP.GE.AND P0, PT, R27, R2, PT ;  /* 0x000000021b00720c */ /* 0x000fe20003f06270 */
[----:B0-----:R-:W-:-:S05]  /*09c0*/  IMAD.WIDE.U32 R10, R13, 0x2, R10 ;  /* 0x000000020d0a7825 */ /* 0x001fca00078e000a */
[----:B------:R0:W-:Y:S07]  /*09d0*/  STG.E.U16 desc[UR4][R10.64], R3 ;  /* 0x000000030a007986 */ /* 0x0001ee000c101504 */
[----:B------:R-:W-:Y:S05]  /*09e0*/  @P0 BRA `(.L_x_1168) ;  /* 0x0000000000300947 */ /* 0x000fea0003800000 */
[----:B0-----:R-:W0:Y:S01]  /*09f0*/  LDC.64 R10, c[0x0][0x218] ;  /* 0x00008600ff0a7b82 */ /* 0x001e220000000a00 */
[----:B------:R-:W-:Y:S01]  /*0a00*/  IADD3 R3, R0, R27, RZ ;  /* 0x0000001b00037210 */ /* 0x000fe20007ffe0ff */
[----:B------:R-:W-:-:S04]  /*0a10*/  VIADD R27, R27, 0x80 ;  /* 0x000000801b1b7836 */ /* 0x000fc80000000000 */
[----:B0-----:R-:W-:-:S05]  /*0a20*/  IMAD.WIDE.U32 R10, R3, 0x2, R10 ;  /* 0x00000002030a7825 */ /* 0x001fca00078e000a */
[----:B------:R0:W-:Y:S02]  /*0a30*/  STG.E.U16 desc[UR4][R10.64], R4 ;  /* 0x000000040a007986 */ /* 0x0001e4000c101504 */
.L_x_1167:
[----:B------:R-:W-:-:S13]  /*0a40*/  ISETP.GE.AND P0, PT, R27, R2, PT ;  /* 0x000000021b00720c */ /* 0x000fda0003f06270 */
[----:B------:R-:W-:Y:S05]  /*0a50*/  @P0 BRA `(.L_x_1169) ;  /* 0x0000000000300947 */ /* 0x000fea0003800000 */
[----:B0-----:R-:W0:Y:S01]  /*0a60*/  LDC.64 R10, c[0x0][0x218] ;  /* 0x00008600ff0a7b82 */ /* 0x001e220000000a00 */
[----:B------:R-:W-:Y:S01]  /*0a70*/  IADD3 R3, R0, R27, RZ ;  /* 0x0000001b00037210 */ /* 0x000fe20007ffe0ff */
[----:B------:R-:W-:-:S04]  /*0a80*/  VIADD R27, R27, 0x80 ;  /* 0x000000801b1b7836 */ /* 0x000fc80000000000 */
[----:B0-----:R-:W-:-:S05]  /*0a90*/  IMAD.WIDE.U32 R10, R3, 0x2, R10 ;  /* 0x00000002030a7825 */ /* 0x001fca00078e000a */
[----:B------:R1:W-:Y:S02]  /*0aa0*/  STG.E.U16 desc[UR4][R10.64], R5 ;  /* 0x000000050a007986 */ /* 0x0003e4000c101504 */
.L_x_1168:
[----:B------:R-:W-:-:S13]  /*0ab0*/  ISETP.GE.AND P0, PT, R27, R2, PT ;  /* 0x000000021b00720c */ /* 0x000fda0003f06270 */
[----:B------:R-:W-:Y:S05]  /*0ac0*/  @P0 BRA `(.L_x_1170) ;  /* 0x0000000000340947 */ /* 0x000fea0003800000 */
[----:B-1----:R-:W1:Y:S01]  /*0ad0*/  LDC.64 R4, c[0x0][0x218] ;  /* 0x00008600ff047b82 */ /* 0x002e620000000a00 */
[----:B0-----:R-:W-:Y:S01]  /*0ae0*/  IADD3 R3, R0, R27, RZ ;  /* 0x0000001b00037210 */ /* 0x001fe20007ffe0ff */
[----:B------:R-:W-:-:S04]  /*0af0*/  VIADD R27, R27, 0x80 ;  /* 0x000000801b1b7836 */ /* 0x000fc80000000000 */
[----:B-1----:R-:W-:-:S05]  /*0b00*/  IMAD.WIDE.U32 R4, R3, 0x2, R4 ;  /* 0x0000000203047825 */ /* 0x002fca00078e0004 */
[----:B------:R1:W-:Y:S02]  /*0b10*/  STG.E.U16 desc[UR4][R4.64], R6 ;  /* 0x0000000604007986 */ /* 0x0003e4000c101504 */
.L_x_1169:
[----:B------:R-:W-:-:S13]  /*0b20*/  ISETP.GE.AND P0, PT, R27, R2, PT ;  /* 0x000000021b00720c */ /* 0x000fda0003f06270 */
[----:B------:R-:W-:Y:S05]  /*0b30*/  @P0 BREAK B1 ;  /* 0x0000000000010942 */ /* 0x000fea0003800000 */
[----:B------:R-:W-:Y:S05]  /*0b40*/  @P0 BRA `(.L_x_1171) ;  /* 0x0000000000300947 */ /* 0x000fea0003800000 */
[----:B01----:R-:W0:Y:S01]  /*0b50*/  LDC.64 R4, c[0x0][0x218] ;  /* 0x00008600ff047b82 */ /* 0x003e220000000a00 */
[----:B------:R-:W-:Y:S01]  /*0b60*/  IADD3 R3, R0, R27, RZ ;  /* 0x0000001b00037210 */ /* 0x000fe20007ffe0ff */
[----:B------:R-:W-:-:S04]  /*0b70*/  VIADD R27, R27, 0x80 ;  /* 0x000000801b1b7836 */ /* 0x000fc80000000000 */
[----:B0-----:R-:W-:-:S05]  /*0b80*/  IMAD.WIDE.U32 R4, R3, 0x2, R4 ;  /* 0x0000000203047825 */ /* 0x001fca00078e0004 */
[----:B------:R2:W-:Y:S02]  /*0b90*/  STG.E.U16 desc[UR4][R4.64], R7 ;  /* 0x0000000704007986 */ /* 0x0005e4000c101504 */
.L_x_1170:
[----:B------:R-:W-:Y:S05]  /*0ba0*/  BSYNC B1 ;  /* 0x0000000000017941 */ /* 0x000fea0003800000 */
.L_x_1166:
[----:B------:R-:W-:-:S13]  /*0bb0*/  ISETP.GE.AND P0, PT, R27, R2, PT ;  /* 0x000000021b00720c */ /* 0x000fda0003f06270 */
[----:B-12---:R-:W1:Y:S01]  /*0bc0*/  @!P0 LDC.64 R4, c[0x0][0x218] ;  /* 0x00008600ff048b82 */ /* 0x006e620000000a00 */
[----:B0-----:R-:W-:Y:S01]  /*0bd0*/  @!P0 IADD3 R3, R0, R27, RZ ;  /* 0x0000001b00038210 */ /* 0x001fe20007ffe0ff */
[----:B------:R-:W-:-:S04]  /*0be0*/  @!P0 VIADD R27, R27, 0x80 ;  /* 0x000000801b1b8836 */ /* 0x000fc80000000000 */
[----:B-1----:R-:W-:-:S05]  /*0bf0*/  @!P0 IMAD.WIDE.U32 R4, R3, 0x2, R4 ;  /* 0x0000000203048825 */ /* 0x002fca00078e0004 */
[----:B------:R2:W-:Y:S02]  /*0c00*/  @!P0 STG.E.U16 desc[UR4][R4.64], R8 ;  /* 0x0000000804008986 */ /* 0x0005e4000c101504 */
.L_x_1171:
[----:B------:R-:W-:Y:S05]  /*0c10*/  BSYNC B0 ;  /* 0x0000000000007941 */ /* 0x000fea0003800000 */
.L_x_1165:
[----:B------:R-:W-:Y:S05]  /*0c20*/  WARPSYNC.ALL ;  /* 0x0000000000007948 */ /* 0x000fea0003800000 */
[----:B------:R-:W-:-:S13]  /*0c30*/  ISETP.GE.AND P0, PT, R27, R2, PT ;  /* 0x000000021b00720c */ /* 0x000fda0003f06270 */
[----:B------:R-:W-:Y:S05]  /*0c40*/  @P0 EXIT ;  /* 0x000000000000094d */ /* 0x000fea0003800000 */
[----:B------:R-:W3:Y:S01]  /*0c50*/  LDC.64 R2, c[0x0][0x218] ;  /* 0x00008600ff027b82 */ /* 0x000ee20000000a00 */
[----:B------:R-:W-:-:S05]  /*0c60*/  IADD3 R27, R0, R27, RZ ;  /* 0x0000001b001b7210 */ /* 0x000fca0007ffe0ff */
[----:B---3--:R-:W-:-:S05]  /*0c70*/  IMAD.WIDE.U32 R2, R27, 0x2, R2 ;  /* 0x000000021b027825 */ /* 0x008fca00078e0002 */
[----:B------:R-:W-:Y:S01]  /*0c80*/  STG.E.U16 desc[UR4][R2.64], R9 ;  /* 0x0000000902007986 */ /* 0x000fe2000c101504 */
[----:B------:R-:W-:Y:S05]  /*0c90*/  EXIT ;  /* 0x000000000000794d */ /* 0x000fea0003800000 */
.L_x_1172:
        /* <DEDUP_REMOVED lines=14> */
.L_x_5913:


//--------------------- .text._ZN2at6native29vectorized_elementwise_kernelILi4ENS0_10AbsFunctorIN3c108BFloat16EEESt5arrayIPcLm2EEEEviT0_T1_ --------------------------
	.section	.text._ZN2at6native29vectorized_elementwise_kernelILi4ENS0_10AbsFunctorIN3c108BFloat16EEESt5arrayIPcLm2EEEEviT0_T1_,"ax",@progbits
	.align	128
        .global         _ZN2at6native29vectorized_elementwise_kernelILi4ENS0_10AbsFunctorIN3c108BFloat16EEESt5arrayIPcLm2EEEEviT0_T1_
        .type           _ZN2at6native29vectorized_elementwise_kernelILi4ENS0_10AbsFunctorIN3c108BFloat16EEESt5arrayIPcLm2EEEEviT0_T1_,@function
        .size           _ZN2at6native29vectorized_elementwise_kernelILi4ENS0_10AbsFunctorIN3c108BFloat16EEESt5arrayIPcLm2EEEEviT0_T1_,(.L_x_5914 - _ZN2at6native29vectorized_elementwise_kernelILi4ENS0_10AbsFunctorIN3c108BFloat16EEESt5arrayIPcLm2EEEEviT0_T1_)
        .other          _ZN2at6native29vectorized_elementwise_kernelILi4ENS0_10AbsFunctorIN3c108BFloat16EEESt5arrayIPcLm2EEEEviT0_T1_,@"STO_CUDA_ENTRY STV_DEFAULT"
_ZN2at6native29vectorized_elementwise_kernelILi4ENS0_10AbsFunctorIN3c108BFloat16EEESt5arrayIPcLm2EEEEviT0_T1_:
.text._ZN2at6native29vectorized_elementwise_kernelILi4ENS0_10AbsFunctorIN3c108BFloat16EEESt5arrayIPcLm2EEEEviT0_T1_:
        /* <DEDUP_REMOVED lines=13> */
[----:B------:R-:W2:Y:S04]  /*00d0*/  LDG.E.64 R10, desc[UR4][R6.64] ;  /* 0x00000004060a7981 */ /* 0x000ea8000c1e1b00 */
[----:B------:R-:W3:Y:S01]  /*00e0*/  LDG.E.64 R12, desc[UR4][R6.64+0x400] ;  /* 0x00040004060c7981 */ /* 0x000ee2000c1e1b00 */
[----:B0-----:R-:W-:-:S04]  /*00f0*/  IMAD.WIDE.U32 R2, R0, 0x2, R2 ;  /* 0x0000000200027825 */ /* 0x001fc800078e0002 */
[----:B------:R-:W-:Y:S01]  /*0100*/  IMAD.WIDE R2, R5, 0x8, R2 ;  /* 0x0000000805027825 */ /* 0x000fe200078e0202 */
[----:B--2---:R-:W-:-:S03]  /*0110*/  PRMT R0, R10, 0x7632, R0 ;  /* 0x000076320a007816 */ /* 0x004fc60000000000 */
[----:B------:R-:W-:Y:S01]  /*0120*/  IMAD.U32 R10, R10, 0x10000, RZ ;  /* 0x000100000a0a7824 */ /* 0x000fe200078e00ff */
[----:B------:R-:W-:Y:S02]  /*0130*/  PRMT R4, R11, 0x7632, R4 ;  /* 0x000076320b047816 */ /* 0x000fe40000000004 */
[C---:B---3--:R-:W-:Y:S01]  /*0140*/  PRMT R8, R12.reuse, 0x7632, R8 ;  /* 0x000076320c087816 */ /* 0x048fe20000000008 */
[----:B------:R-:W-:Y:S01]  /*0150*/  IMAD.U32 R12, R12, 0x10000, RZ ;  /* 0x000100000c0c7824 */ /* 0x000fe200078e00ff */
[C---:B------:R-:W-:Y:S01]  /*0160*/  PRMT R9, R13.reuse, 0x7632, R9 ;  /* 0x000076320d097816 */ /* 0x040fe20000000009 */
[----:B------:R-:W-:Y:S01]  /*0170*/  IMAD.U32 R13, R13, 0x10000, RZ ;  /* 0x000100000d0d7824 */ /* 0x000fe200078e00ff */
[----:B------:R-:W-:Y:S01]  /*0180*/  SHF.L.U32 R11, R11, 0x10, RZ ;  /* 0x000000100b0b7819 */ /* 0x000fe200000006ff */
[----:B------:R-:W-:Y:S01]  /*0190*/  IMAD.U32 R4, R4, 0x10000, RZ ;  /* 0x0001000004047824 */ /* 0x000fe200078e00ff */
[----:B------:R-:W-:Y:S01]  /*01a0*/  SHF.L.U32 R0, R0, 0x10, RZ ;  /* 0x0000001000007819 */ /* 0x000fe200000006ff */
[----:B------:R-:W-:Y:S01]  /*01b0*/  IMAD.U32 R8, R8, 0x10000, RZ ;  /* 0x0001000008087824 */ /* 0x000fe200078e00ff */
[----:B------:R-:W-:Y:S01]  /*01c0*/  SHF.L.U32 R6, R9, 0x10, RZ ;  /* 0x0000001009067819 */ /* 0x000fe200000006ff */
[----:B------:R-:W-:Y:S01]  /*01d0*/  FADD.FTZ R10, |R10|, -RZ ;  /* 0x800000ff0a0a7221 */ /* 0x000fe20000010200 */
[----:B------:R-:W-:Y:S01]  /*01e0*/  FADD.FTZ R11, |R11|, -RZ ;  /* 0x800000ff0b0b7221 */ /* 0x000fe20000010200 */
        /* <DEDUP_REMOVED lines=8> */
[----:B------:R-:W-:Y:S02]  /*0270*/  F2FP.BF16.F32.PACK_AB R12, R9, R12 ;  /* 0x0000000c090c723e */ /* 0x000fe400000010ff */
[----:B------:R-:W-:Y:S01]  /*0280*/  F2FP.BF16.F32.PACK_AB R13, R6, R13 ;  /* 0x0000000d060d723e */ /* 0x000fe200000010ff */
[----:B------:R-:W-:Y:S04]  /*0290*/  STG.E.64 desc[UR4][R2.64], R10 ;  /* 0x0000000a02007986 */ /* 0x000fe8000c101b04 */
[----:B------:R-:W-:Y:S01]  /*02a0*/  STG.E.64 desc[UR4][R2.64+0x400], R12 ;  /* 0x0004000c02007986 */ /* 0x000fe2000c101b04 */
[----:B------:R-:W-:Y:S05]  /*02b0*/  EXIT ;  /* 0x000000000000794d */ /* 0x000fea0003800000 */
.L_x_1173:
        /* <DEDUP_REMOVED lines=116> */
.L_x_1176:
[----:B------:R-:W-:-:S13]  /*0a00*/  ISETP.GE.AND P0, PT, R27, R2, PT ;  /* 0x000000021b00720c */ /* 0x000fda0003f06270 */
[----:B------:R-:W-:Y:S05]  /*0a10*/  @P0 BRA `(.L_x_1178) ;  /* 0x0000000000300947 */ /* 0x000fea0003800000 */
[----:B0-----:R-:W0:Y:S01]  /*0a20*/  LDC.64 R10, c[0x0][0x218] ;  /* 0x00008600ff0a7b82 */ /* 0x001e220000000a00 */
[----:B------:R-:W-:Y:S01]  /*0a30*/  IADD3 R3, R0, R27, RZ ;  /* 0x0000001b00037210 */ /* 0x000fe20007ffe0ff */
[----:B------:R-:W-:-:S04]  /*0a40*/  VIADD R27, R27, 0x80 ;  /* 0x000000801b1b7836 */ /* 0x000fc80000000000 */
[----:B0-----:R-:W-:-:S05]  /*0a50*/  IMAD.WIDE.U32 R10, R3, 0x2, R10 ;  /* 0x00000002030a7825 */ /* 0x001fca00078e000a */
[----:B------:R1:W-:Y:S02]  /*0a60*/  STG.E.U16 desc[UR4][R10.64], R5 ;  /* 0x000000050a007986 */ /* 0x0003e4000c101504 */
.L_x_1177:
[----:B------:R-:W-:-:S13]  /*0a70*/  ISETP.GE.AND P0, PT, R27, R2, PT ;  /* 0x000000021b00720c */ /* 0x000fda0003f06270 */
[----:B------:R-:W-:Y:S05]  /*0a80*/  @P0 BRA `(.L_x_1179) ;  /* 0x0000000000340947 */ /* 0x000fea0003800000 */
[----:B-1----:R-:W1:Y:S01]  /*0a90*/  LDC.64 R4, c[0x0][0x218] ;  /* 0x00008600ff047b82 */ /* 0x002e620000000a00 */
[----:B0-----:R-:W-:Y:S01]  /*0aa0*/  IADD3 R3, R0, R27, RZ ;  /* 0x0000001b00037210 */ /* 0x001fe20007ffe0ff */
[----:B------:R-:W-:-:S04]  /*0ab0*/  VIADD R27, R27, 0x80 ;  /* 0x000000801b1b7836 */ /* 0x000fc80000000000 */
[----:B-1----:R-:W-:-:S05]  /*0ac0*/  IMAD.WIDE.U32 R4, R3, 0x2, R4 ;  /* 0x0000000203047825 */ /* 0x002fca00078e0004 */
[----:B------:R1:W-:Y:S02]  /*0ad0*/  STG.E.U16 desc[UR4][R4.64], R6 ;  /* 0x0000000604007986 */ /* 0x0003e4000c101504 */
.L_x_1178:
        /* <DEDUP_REMOVED lines=8> */
.L_x_1179:
[----:B------:R-:W-:Y:S05]  /*0b60*/  BSYNC B1 ;  /* 0x0000000000017941 */ /* 0x000fea0003800000 */
.L_x_1175:
[----:B------:R-:W-:-:S13]  /*0b70*/  ISETP.GE.AND P0, PT, R27, R2, PT ;  /* 0x000000021b00720c */ /* 0x000fda0003f06270 */
[----:B-12---:R-:W1:Y:S01]  /*0b80*/  @!P0 LDC.64 R4, c[0x0][0x218] ;  /* 0x00008600ff048b82 */ /* 0x006e620000000a00 */
[----:B0-----:R-:W-:Y:S01]  /*0b90*/  @!P0 IADD3 R3, R0, R27, RZ ;  /* 0x0000001b00038210 */ /* 0x001fe20007ffe0ff */
[----:B------:R-:W-:-:S04]  /*0ba0*/  @!P0 VIADD R27, R27, 0x80 ;  /* 0x000000801b1b8836 */ /* 0x000fc80000000000 */
[----:B-1----:R-:W-:-:S05]  /*0bb0*/  @!P0 IMAD.WIDE.U32 R4, R3, 0x2, R4 ;  /* 0x0000000203048825 */ /* 0x002fca00078e0004 */
[----:B------:R2:W-:Y:S02]  /*0bc0*/  @!P0 STG.E.U16 desc[UR4][R4.64], R8 ;  /* 0x0000000804008986 */ /* 0x0005e4000c101504 */
.L_x_1180:
[----:B------:R-:W-:Y:S05]  /*0bd0*/  BSYNC B0 ;  /* 0x0000000000007941 */ /* 0x000fea0003800000 */
.L_x_1174:
        /* <DEDUP_REMOVED lines=8> */
.L_x_1181:
        /* <DEDUP_REMOVED lines=10> */
.L_x_5914:


//--------------------- .text._ZN2at6native29vectorized_elementwise_kernelILi8ENS0_10AbsFunctorIN3c108BFloat16EEESt5arrayIPcLm2EEEEviT0_T1_ --------------------------
	.section	.text._ZN2at6native29vectorized_elementwise_kernelILi8ENS0_10AbsFunctorIN3c108BFloat16EEESt5arrayIPcLm2EEEEviT0_T1_,"ax",@progbits
	.align	128
        .global         _ZN2at6native29vectorized_elementwise_kernelILi8ENS0_10AbsFunctorIN3c108BFloat16EEESt5arrayIPcLm2EEEEviT0_T1_
        .type           _ZN2at6native29vectorized_elementwise_kernelILi8ENS0_10AbsFunctorIN3c108BFloat16EEESt5arrayIPcLm2EEEEviT0_T1_,@function
        .size           _ZN2at6native29vectorized_elementwise_kernelILi8ENS0_10AbsFunctorIN3c108BFloat16EEESt5arrayIPcLm2EEEEviT0_T1_,(.L_x_5915 - _ZN2at6native29vectorized_elementwise_kernelILi8ENS0_10AbsFunctorIN3c108BFloat16EEESt5arrayIPcLm2EEEEviT0_T1_)
        .other          _ZN2at6native29vectorized_elementwise_kernelILi8ENS0_10AbsFunctorIN3c108BFloat16EEESt5arrayIPcLm2EEEEviT0_T1_,@"STO_CUDA_ENTRY STV_DEFAULT"
_ZN2at6native29vectorized_elementwise_kernelILi8ENS0_10AbsFunctorIN3c108BFloat16EEESt5arrayIPcLm2EEEEviT0_T1_:
.text._ZN2at6native29vectorized_elementwise_kernelILi8ENS0_10AbsFunctorIN3c108BFloat16EEESt5arrayIPcLm2EEEEviT0_T1_:
        /* <DEDUP_REMOVED lines=12> */
[----:B------:R-:W0:Y:S04]  /*00c0*/  LDC.64 R2, c[0x0][0x218] ;  /* 0x00008600ff027b82 */ /* 0x000e280000000a00 */
[----:B------:R-:W2:Y:S01]  /*00d0*/  LDG.E.128 R4, desc[UR4][R4.64] ;  /* 0x0000000404047981 */ /* 0x000ea2000c1e1d00 */
[----:B0-----:R-:W-:-:S04]  /*00e0*/  IMAD.WIDE.U32 R2, R0, 0x2, R2 ;  /* 0x0000000200027825 */ /* 0x001fc800078e0002 */
[----:B------:R-:W-:Y:S01]  /*00f0*/  IMAD.WIDE R2, R9, 0x10, R2 ;  /* 0x0000001009027825 */ /* 0x000fe200078e0202 */
[----:B--2---:R-:W-:-:S03]  /*0100*/  PRMT R0, R4, 0x7632, R0 ;  /* 0x0000763204007816 */ /* 0x004fc60000000000 */
[----:B------:R-:W-:Y:S01]  /*0110*/  IMAD.U32 R13, R6, 0x10000, RZ ;  /* 0x00010000060d7824 */ /* 0x000fe200078e00ff */
[----:B------:R-:W-:Y:S01]  /*0120*/  PRMT R8, R5, 0x7632, R8 ;  /* 0x0000763205087816 */ /* 0x000fe20000000008 */
[----:B------:R-:W-:Y:S01]  /*0130*/  IMAD.U32 R11, R4, 0x10000, RZ ;  /* 0x00010000040b7824 */ /* 0x000fe200078e00ff */
[----:B------:R-:W-:Y:S01]  /*0140*/  PRMT R10, R6, 0x7632, R10 ;  /* 0x00007632060a7816 */ /* 0x000fe2000000000a */
[----:B------:R-:W-:Y:S01]  /*0150*/  FADD.FTZ R13, |R13|, -RZ ;  /* 0x800000ff0d0d7221 */ /* 0x000fe20000010200 */
        /* <DEDUP_REMOVED lines=14> */
[----:B------:R-:W-:-:S02]  /*0240*/  F2FP.BF16.F32.PACK_AB R4, R5, R4 ;  /* 0x000000040504723e */ /* 0x000fc400000010ff */
[----:B------:R-:W-:Y:S02]  /*0250*/  F2FP.BF16.F32.PACK_AB R5, R7, R12 ;  /* 0x0000000c0705723e */ /* 0x000fe400000010ff */
[----:B------:R-:W-:Y:S02]  /*0260*/  F2FP.BF16.F32.PACK_AB R6, R6, R13 ;  /* 0x0000000d0606723e */ /* 0x000fe400000010ff */
[----:B------:R-:W-:-:S05]  /*0270*/  F2FP.BF16.F32.PACK_AB R7, R14, R11 ;  /* 0x0000000b0e07723e */ /* 0x000fca00000010ff */
[----:B------:R-:W-:Y:S01]  /*0280*/  STG.E.128 desc[UR4][R2.64], R4 ;  /* 0x0000000402007986 */ /* 0x000fe2000c101d04 */
[----:B------:R-:W-:Y:S05]  /*0290*/  EXIT ;  /* 0x000000000000794d */ /* 0x000fea0003800000 */
.L_x_1182:
        /* <DEDUP_REMOVED lines=116> */
.L_x_1185:
[----:B------:R-:W-:-:S13]  /*09e0*/  ISETP.GE.AND P0, PT, R27, R2, PT ;  /* 0x000000021b00720c */ /* 0x000fda0003f06270 */
[----:B------:R-:W-:Y:S05]  /*09f0*/  @P0 BRA `(.L_x_1187) ;  /* 0x0000000000300947 */ /* 0x000fea0003800000 */
[----:B0-----:R-:W0:Y:S01]  /*0a00*/  LDC.64 R10, c[0x0][0x218] ;  /* 0x00008600ff0a7b82 */ /* 0x001e220000000a00 */
[----:B------:R-:W-:Y:S01]  /*0a10*/  IADD3 R3, R0, R27, RZ ;  /* 0x0000001b00037210 */ /* 0x000fe20007ffe0ff */
[----:B------:R-:W-:-:S04]  /*0a20*/  VIADD R27, R27, 0x80 ;  /* 0x000000801b1b7836 */ /* 0x000fc80000000000 */
[----:B0-----:R-:W-:-:S05]  /*0a30*/  IMAD.WIDE.U32 R10, R3, 0x2, R10 ;  /* 0x00000002030a7825 */ /* 0x001fca00078e000a */
[----:B------:R1:W-:Y:S02]  /*0a40*/  STG.E.U16 desc[UR4][R10.64], R5 ;  /* 0x000000050a007986 */ /* 0x0003e4000c101504 */
.L_x_1186:
[----:B------:R-:W-:-:S13]  /*0a50*/  ISETP.GE.AND P0, PT, R27, R2, PT ;  /* 0x000000021b00720c */ /* 0x000fda0003f06270 */
[----:B------:R-:W-:Y:S05]  /*0a60*/  @P0 BRA `(.L_x_1188) ;  /* 0x0000000000340947 */ /* 0x000fea0003800000 */
[----:B-1----:R-:W1:Y:S01]  /*0a70*/  LDC.64 R4, c[0x0][0x218] ;  /* 0x00008600ff047b82 */ /* 0x002e620000000a00 */
[----:B0-----:R-:W-:Y:S01]  /*0a80*/  IADD3 R3, R0, R27, RZ ;  /* 0x0000001b00037210 */ /* 0x001fe20007ffe0ff */
[----:B------:R-:W-:-:S04]  /*0a90*/  VIADD R27, R27, 0x80 ;  /* 0x000000801b1b7836 */ /* 0x000fc80000000000 */
[----:B-1----:R-:W-:-:S05]  /*0aa0*/  IMAD.WIDE.U32 R4, R3, 0x2, R4 ;  /* 0x0000000203047825 */ /* 0x002fca00078e0004 */
[----:B------:R1:W-:Y:S02]  /*0ab0*/  STG.E.U16 desc[UR4][R4.64], R6 ;  /* 0x0000000604007986 */ /* 0x0003e4000c101504 */
.L_x_1187:
        /* <DEDUP_REMOVED lines=8> */
.L_x_1188:
[----:B------:R-:W-:Y:S05]  /*0b40*/  BSYNC B1 ;  /* 0x0000000000017941 */ /* 0x000fea0003800000 */
.L_x_1184:
[----:B------:R-:W-:-:S13]  /*0b50*/  ISETP.GE.AND P0, PT, R27, R2, PT ;  /* 0x000000021b00720c */ /* 0x000fda0003f06270 */
[----:B-12---:R-:W1:Y:S01]  /*0b60*/  @!P0 LDC.64 R4, c[0x0][0x218] ;  /* 0x00008600ff048b82 */ /* 0x006e620000000a00 */
[----:B0-----:R-:W-:Y:S01]  /*0b70*/  @!P0 IADD3 R3, R0, R27, RZ ;  /* 0x0000001b00038210 */ /* 0x001fe20007ffe0ff */
[----:B------:R-:W-:-:S04]  /*0b80*/  @!P0 VIADD R27, R27, 0x80 ;  /* 0x000000801b1b8836 */ /* 0x000fc80000000000 */
[----:B-1----:R-:W-:-:S05]  /*0b90*/  @!P0 IMAD.WIDE.U32 R4, R3, 0x2, R4 ;  /* 0x0000000203048825 */ /* 0x002fca00078e0004 */
[----:B------:R2:W-:Y:S02]  /*0ba0*/  @!P0 STG.E.U16 desc[UR4][R4.64], R8 ;  /* 0x0000000804008986 */ /* 0x0005e4000c101504 */
.L_x_1189:
[----:B------:R-:W-:Y:S05]  /*0bb0*/  BSYNC B0 ;  /* 0x0000000000007941 */ /* 0x000fea0003800000 */
.L_x_1183:
        /* <DEDUP_REMOVED lines=8> */
.L_x_1190:
        /* <DEDUP_REMOVED lines=12> */
.L_x_5915:


//--------------------- .text._ZN2at6native18elementwise_kernelILi128ELi4EZNS0_15gpu_kernel_implINS0_10AbsFunctorIN3c104HalfEEEEEvRNS_18TensorIteratorBaseERKT_EUliE_EEviT1_ --------------------------
	.section	.text._ZN2at6native18elementwise_kernelILi128ELi4EZNS0_15gpu_kernel_implINS0_10AbsFunctorIN3c104HalfEEEEEvRNS_18TensorIteratorBaseERKT_EUliE_EEviT1_,"ax",@progbits
	.align	128
        .global         _ZN2at6native18elementwise_kernelILi128ELi4EZNS0_15gpu_kernel_implINS0_10AbsFunctorIN3c104HalfEEEEEvRNS_18TensorIteratorBaseERKT_EUliE_EEviT1_
        .type           _ZN2at6native18elementwise_kernelILi128ELi4EZNS0_15gpu_kernel_implINS0_10AbsFunctorIN3c104HalfEEEEEvRNS_18TensorIteratorBaseERKT_EUliE_EEviT1_,@function
        .size           _ZN2at6native18elementwise_kernelILi128ELi4EZNS0_15gpu_kernel_implINS0_10AbsFunctorIN3c104HalfEEEEEvRNS_18TensorIteratorBaseERKT_EUliE_EEviT1_,(.L_x_5916 - _ZN2at6native18elementwise_kernelILi128ELi4EZNS0_15gpu_kernel_implINS0_10AbsFunctorIN3c104HalfEEEEEvRNS_18TensorIteratorBaseERKT_EUliE_EEviT1_)
        .other          _ZN2at6native18elementwise_kernelILi128ELi4EZNS0_15gpu_kernel_implINS0_10AbsFunctorIN3c104HalfEEEEEvRNS_18TensorIteratorBaseERKT_EUliE_EEviT1_,@"STO_CUDA_ENTRY STV_DEFAULT"
_ZN2at6native18elementwise_kernelILi128ELi4EZNS0_15gpu_kernel_implINS0_10AbsFunctorIN3c104HalfEEEEEvRNS_18TensorIteratorBaseERKT_EUliE_EEviT1_:
.text._ZN2at6native18elementwise_kernelILi128ELi4EZNS0_15gpu_kernel_implINS0_10AbsFunctorIN3c104HalfEEEEEvRNS_18TensorIteratorBaseERKT_EUliE_EEviT1_:
        /* <DEDUP_REMOVED lines=313> */
.L_x_1193:
        /* <DEDUP_REMOVED lines=20> */
[----:B0-----:R-:W-:Y:S01]  /*14d0*/  F2FP.F16.F32.PACK_AB R0, RZ, R0 ;  /* 0x00000000ff00723e */ /* 0x001fe200000000ff */
[----:B------:R-:W-:Y:S06]  /*14e0*/  BRA `(.L_x_1199) ;  /* 0x0000000c00987947 */ /* 0x000fec0003800000 */
.L_x_1197:
[----:B------:R-:W2:Y:S02]  /*14f0*/  LDG.E.U8 R2, desc[UR36][R2.64] ;  /* 0x0000002402027981 */ /* 0x000ea4000c1e1100 */
[----:B--2---:R-:W-:-:S04]  /*1500*/  I2FP.F32.U32 R0, R2 ;  /* 0x0000000200007245 */ /* 0x004fc80000201000 */
[----:B------:R-:W-:Y:S01]  /*1510*/  F2FP.F16.F32.PACK_AB R0, RZ, R0 ;  /* 0x00000000ff00723e */ /* 0x000fe200000000ff */
[----:B------:R-:W-:Y:S06]  /*1520*/  BRA `(.L_x_1199) ;  /* 0x0000000c00887947 */ /* 0x000fec0003800000 */
.L_x_1196:
        /* <DEDUP_REMOVED lines=8> */
[----:B0-----:R-:W-:Y:S01]  /*15b0*/  F2FP.F16.F32.PACK_AB R0, RZ, R0 ;  /* 0x00000000ff00723e */ /* 0x001fe200000000ff */
[----:B------:R-:W-:Y:S06]  /*15c0*/  BRA `(.L_x_1199) ;  /* 0x0000000c00607947 */ /* 0x000fec0003800000 */
.L_x_1201:
[----:B------:R-:W2:Y:S02]  /*15d0*/  LDG.E R2, desc[UR36][R2.64] ;  /* 0x0000002402027981 */ /* 0x000ea4000c1e1900 */
[----:B--2---:R-:W-:-:S04]  /*15e0*/  I2FP.F32.S32 R0, R2 ;  /* 0x0000000200007245 */ /* 0x004fc80000201400 */
[----:B------:R-:W-:Y:S01]  /*15f0*/  F2FP.F16.F32.PACK_AB R0, RZ, R0 ;  /* 0x00000000ff00723e */ /* 0x000fe200000000ff */
[----:B------:R-:W-:Y:S06]  /*1600*/  BRA `(.L_x_1199) ;  /* 0x0000000c00507947 */ /* 0x000fec0003800000 */
.L_x_1200:
[----:B------:R-:W2:Y:S02]  /*1610*/  LDG.E.U16 R2, desc[UR36][R2.64] ;  /* 0x0000002402027981 */ /* 0x000ea4000c1e1500 */
[----:B--2---:R-:W0:Y:S02]  /*1620*/  I2F.S16 R0, R2 ;  /* 0x0000000200007306 */ /* 0x004e240000101400 */
[----:B0-----:R-:W-:Y:S01]  /*1630*/  F2FP.F16.F32.PACK_AB R0, RZ, R0 ;  /* 0x00000000ff00723e */ /* 0x001fe200000000ff */
[----:B------:R-:W-:Y:S06]  /*1640*/  BRA `(.L_x_1199) ;  /* 0x0000000c00407947 */ /* 0x000fec0003800000 */
.L_x_1195:
[----:B------:R-:W-:-:S13]  /*1650*/  ISETP.GT.AND P0, PT, R4, 0x6, PT ;  /* 0x000000060400780c */ /* 0x000fda0003f04270 */
[----:B------:R-:W-:Y:S05]  /*1660*/  @P0 BRA `(.L_x_1202) ;  /* 0x0000000000240947 */ /* 0x000fea0003800000 */
[----:B------:R-:W-:-:S13]  /*1670*/  ISETP.NE.AND P0, PT, R4, 0x5, PT ;  /* 0x000000050400780c */ /* 0x000fda0003f05270 */
[----:B------:R-:W-:Y:S05]  /*1680*/  @!P0 BRA `(.L_x_1203) ;  /* 0x0000000000148947 */ /* 0x000fea0003800000 */
[----:B------:R-:W-:-:S13]  /*1690*/  ISETP.NE.AND P0, PT, R4, 0x6, PT ;  /* 0x000000060400780c */ /* 0x000fda0003f05270 */
[----:B------:R-:W-:Y:S05]  /*16a0*/  @P0 BRA `(.L_x_1198) ;  /* 0x0000000800c40947 */ /* 0x000fea0003800000 */
[----:B------:R-:W2:Y:S02]  /*16b0*/  LDG.E R2, desc[UR36][R2.64] ;  /* 0x0000002402027981 */ /* 0x000ea4000c1e1900 */
[----:B--2---:R-:W-:Y:S01]  /*16c0*/  F2FP.F16.F32.PACK_AB R0, RZ, R2 ;  /* 0x00000002ff00723e */ /* 0x004fe200000000ff */
[----:B------:R-:W-:Y:S06]  /*16d0*/  BRA `(.L_x_1199) ;  /* 0x0000000c001c7947 */ /* 0x000fec0003800000 */
.L_x_1203:
[----:B------:R0:W5:Y:S01]  /*16e0*/  LDG.E.U16 R0, desc[UR36][R2.64] ;  /* 0x0000002402007981 */ /* 0x000162000c1e1500 */
[----:B------:R-:W-:Y:S05]  /*16f0*/  BRA `(.L_x_1199) ;  /* 0x0000000c00147947 */ /* 0x000fea0003800000 */
.L_x_1202:
[----:B------:R-:W-:-:S13]  /*1700*/  ISETP.NE.AND P0, PT, R4, 0x7, PT ;  /* 0x000000070400780c */ /* 0x000fda0003f05270 */
[----:B------:R-:W-:Y:S05]  /*1710*/  @!P0 BRA `(.L_x_1204) ;  /* 0x0000000000248947 */ /* 0x000fea0003800000 */
[----:B------:R-:W-:-:S13]  /*1720*/  ISETP.NE.AND P0, PT, R4, 0x8, PT ;  /* 0x000000080400780c */ /* 0x000fda0003f05270 */
[----:B------:R-:W-:Y:S05]  /*1730*/  @!P0 BRA `(.L_x_1205) ;  /* 0x0000000000148947 */ /* 0x000fea0003800000 */
[----:B------:R-:W-:-:S13]  /*1740*/  ISETP.NE.AND P0, PT, R4, 0x9, PT ;  /* 0x000000090400780c */ /* 0x000fda0003f05270 */
[----:B------:R-:W-:Y:S05]  /*1750*/  @P0 BRA `(.L_x_1198) ;  /* 0x0000000800980947 */ /* 0x000fea0003800000 */
[----:B------:R-:W2:Y:S02]  /*1760*/  LDG.E R2, desc[UR36][R2.64] ;  /* 0x0000002402027981 */ /* 0x000ea4000c1e1900 */
[----:B--2---:R-:W-:Y:S01]  /*1770*/  F2FP.F16.F32.PACK_AB R0, RZ, R2 ;  /* 0x00000002ff00723e */ /* 0x004fe200000000ff */
[----:B------:R-:W-:Y:S06]  /*1780*/  BRA `(.L_x_1199) ;  /* 0x0000000800f07947 */ /* 0x000fec0003800000 */
.L_x_1205:
[----:B------:R1:W5:Y:S01]  /*1790*/  LDG.E.U16 R0, desc[UR36][R2.64] ;  /* 0x0000002402007981 */ /* 0x000362000c1e1500 */
[----:B------:R-:W-:Y:S05]  /*17a0*/  BRA `(.L_x_1199) ;  /* 0x0000000800e87947 */ /* 0x000fea0003800000 */
.L_x_1204:
[----:B------:R-:W2:Y:S01]  /*17b0*/  LDG.E.64 R2, desc[UR36][R2.64] ;  /* 0x0000002402027981 */ /* 0x000ea2000c1e1b00 */
[----:B------:R-:W-:Y:S01]  /*17c0*/  UMOV UR4, 0xf0000000 ;  /* 0xf000000000047882 */ /* 0x000fe20000000000 */
[----:B------:R-:W-:Y:S01]  /*17d0*/  UMOV UR5, 0x380fffff ;  /* 0x380fffff00057882 */ /* 0x000fe20000000000 */
[----:B--2---:R-:W0:Y:S01]  /*17e0*/  F2F.F32.F64 R0, R2 ;  /* 0x0000000200007310 */ /* 0x004e220000301000 */
[----:B------:R-:W-:-:S14]  /*17f0*/  DSETP.GEU.AND P0, PT, |R2|, UR4, PT ;  /* 0x0000000402007e2a */ /* 0x000fdc000bf0e200 */
[----:B0-----:R-:W-:-:S05]  /*1800*/  @!P0 FMUL R0, R0, 1.175494350822287508e-38 ;  /* 0x0080000000008820 */ /* 0x001fca0000400000 */
[----:B------:R-:W-:Y:S01]  /*1810*/  F2FP.F16.F32.PACK_AB R0, RZ, R0 ;  /* 0x00000000ff00723e */ /* 0x000fe200000000ff */
[----:B------:R-:W-:Y:S06]  /*1820*/  BRA `(.L_x_1199) ;  /* 0x0000000800c87947 */ /* 0x000fec0003800000 */
.L_x_1194:
        /* <DEDUP_REMOVED lines=11> */
[----:B------:R-:W-:Y:S01]  /*18e0*/  F2FP.F16.F32.PACK_AB R0, RZ, R0 ;  /* 0x00000000ff00723e */ /* 0x000fe200000000ff */
[----:B------:R-:W-:Y:S06]  /*18f0*/  BRA `(.L_x_1199) ;  /* 0x0000000800947947 */ /* 0x000fec0003800000 */
.L_x_1208:
        /* <DEDUP_REMOVED lines=8> */
.L_x_1207:
        /* <DEDUP_REMOVED lines=25> */
[----:B------:R-:W-:-:S04]  /*1b10*/  F2FP.F16.F32.PACK_AB R5, RZ, R5 ;  /* 0x00000005ff05723e */ /* 0x000fc800000000ff */
[----:B------:R-:W-:Y:S01]  /*1b20*/  PRMT R0, R5, 0x7610, R0 ;  /* 0x0000761005007816 */ /* 0x000fe20000000000 */
[----:B------:R-:W-:Y:S06]  /*1b30*/  BRA `(.L_x_1199) ;  /* 0x0000000800047947 */ /* 0x000fec0003800000 */
.L_x_1210:
        /* <DEDUP_REMOVED lines=12> */
[----:B------:R-:W-:-:S04]  /*1c00*/  F2FP.F16.F32.PACK_AB R4, RZ, R4 ;  /* 0x00000004ff04723e */ /* 0x000fc800000000ff */
[----:B------:R-:W-:Y:S01]  /*1c10*/  PRMT R0, R4, 0x7610, R0 ;  /* 0x0000761004007816 */ /* 0x000fe20000000000 */
[----:B------:R-:W-:Y:S06]  /*1c20*/  BRA `(.L_x_1199) ;  /* 0x0000000400c87947 */ /* 0x000fec0003800000 */
.L_x_1209:
[----:B------:R-:W2:Y:S02]  /*1c30*/  LDG.E.U16 R0, desc[UR36][R2.64] ;  /* 0x0000002402007981 */ /* 0x000ea4000c1e1500 */
[----:B--2---:R-:W-:-:S05]  /*1c40*/  IMAD.U32 R0, R0, 0x10000, RZ ;  /* 0x0001000000007824 */ /* 0x004fca00078e00ff */
[----:B------:R-:W-:Y:S01]  /*1c50*/  F2FP.F16.F32.PACK_AB R0, RZ, R0 ;  /* 0x00000000ff00723e */ /* 0x000fe200000000ff */
[----:B------:R-:W-:Y:S06]  /*1c60*/  BRA `(.L_x_1199) ;  /* 0x0000000400b87947 */ /* 0x000fec0003800000 */
.L_x_1206:
        /* <DEDUP_REMOVED lines=10> */
[----:B------:R-:W-:Y:S01]  /*1d10*/  F2FP.F16.F32.PACK_AB R0, RZ, R0 ;  /* 0x00000000ff00723e */ /* 0x000fe200000000ff */
[----:B------:R-:W-:Y:S06]  /*1d20*/  BRA `(.L_x_1199) ;  /* 0x0000000400887947 */ /* 0x000fec0003800000 */
.L_x_1213:
        /* <DEDUP_REMOVED lines=21> */
.L_x_1217:
[----:B------:R-:W-:Y:S05]  /*1e80*/  BSYNC B1 ;  /* 0x0000000000017941 */ /* 0x000fea0003800000 */
.L_x_1216:
[----:B------:R-:W-:Y:S01]  /*1e90*/  LEA R3, R0, 0x3b800000, 0x17 ;  /* 0x3b80000000037811 */ /* 0x000fe200078eb8ff */
[----:B------:R-:W-:-:S05]  /*1ea0*/  IMAD.SHL.U32 R0, R2, 0x100000, RZ ;  /* 0x0010000002007824 */ /* 0x000fca00078e00ff */
[----:B------:R-:W-:-:S07]  /*1eb0*/  LOP3.LUT R0, R3, R0, R4, 0xfe, !PT ;  /* 0x0000000003007212 */ /* 0x000fce00078efe04 */
.L_x_1215:
[----:B------:R-:W-:Y:S05]  /*1ec0*/  BSYNC B0 ;  /* 0x0000000000007941 */ /* 0x000fea0003800000 */
.L_x_1214:
[----:B------:R-:W-:Y:S01]  /*1ed0*/  F2FP.F16.F32.PACK_AB R0, RZ, R0 ;  /* 0x00000000ff00723e */ /* 0x000fe200000000ff */
[----:B------:R-:W-:Y:S06]  /*1ee0*/  BRA `(.L_x_1199) ;  /* 0x0000000400187947 */ /* 0x000fec0003800000 */
.L_x_1212:
        /* <DEDUP_REMOVED lines=21> */
.L_x_1221:
[----:B------:R-:W-:Y:S05]  /*2040*/  BSYNC B1 ;  /* 0x0000000000017941 */ /* 0x000fea0003800000 */
.L_x_1220:
[----:B------:R-:W-:Y:S01]  /*2050*/  LEA R3, R0, 0x37800000, 0x17 ;  /* 0x3780000000037811 */ /* 0x000fe200078eb8ff */
[----:B------:R-:W-:-:S05]  /*2060*/  IMAD.SHL.U32 R0, R2, 0x200000, RZ ;  /* 0x0020000002007824 */ /* 0x000fca00078e00ff */
[----:B------:R-:W-:-:S07]  /*2070*/  LOP3.LUT R0, R3, R0, R4, 0xfe, !PT ;  /* 0x0000000003007212 */ /* 0x000fce00078efe04 */
.L_x_1219:
[----:B------:R-:W-:Y:S05]  /*2080*/  BSYNC B0 ;  /* 0x0000000000007941 */ /* 0x000fea0003800000 */
.L_x_1218:
[----:B------:R-:W-:Y:S01]  /*2090*/  F2FP.F16.F32.PACK_AB R0, RZ, R0 ;  /* 0x00000000ff00723e */ /* 0x000fe200000000ff */
[----:B------:R-:W-:Y:S06]  /*20a0*/  BRA `(.L_x_1199) ;  /* 0x0000000000a87947 */ /* 0x000fec0003800000 */
.L_x_1211:
        /* <DEDUP_REMOVED lines=14> */
.L_x_1225:
[----:B------:R-:W-:Y:S05]  /*2190*/  BSYNC B0 ;  /* 0x0000000000007941 */ /* 0x000fea0003800000 */
.L_x_1224:
[----:B------:R-:W-:Y:S01]  /*21a0*/  F2FP.F16.F32.PACK_AB R0, RZ, R0 ;  /* 0x00000000ff00723e */ /* 0x000fe200000000ff */
[----:B------:R-:W-:Y:S06]  /*21b0*/  BRA `(.L_x_1199) ;  /* 0x0000000000647947 */ /* 0x000fec0003800000 */
.L_x_1198:
        /* <DEDUP_REMOVED lines=16> */
.L_x_1226:
[----:B------:R-:W-:Y:S01]  /*22c0*/  PRMT R0, RZ, 0x7610, R0 ;  /* 0x00007610ff007816 */ /* 0x000fe20000000000 */
[----:B------:R-:W-:Y:S06]  /*22d0*/  BRA `(.L_x_1199) ;  /* 0x00000000001c7947 */ /* 0x000fec0003800000 */
.L_x_1223:
[----:B------:R-:W2:Y:S02]  /*22e0*/  LDG.E.64 R2, desc[UR36][R2.64] ;  /* 0x0000002402027981 */ /* 0x000ea4000c1e1b00 */
[----:B--2---:R-:W0:Y:S02]  /*22f0*/  I2F.U64 R0, R2 ;  /* 0x0000000200007312 */ /* 0x004e240000301000 */
[----:B0-----:R-:W-:Y:S01]  /*2300*/  F2FP.F16.F32.PACK_AB R0, RZ, R0 ;  /* 0x00000000ff00723e */ /* 0x001fe200000000ff */
[----:B------:R-:W-:Y:S06]  /*2310*/  BRA `(.L_x_1199) ;  /* 0x00000000000c7947 */ /* 0x000fec0003800000 */
.L_x_1222:
[----:B------:R-:W2:Y:S02]  /*2320*/  LDG.E R2, desc[UR36][R2.64] ;  /* 0x0000002402027981 */ /* 0x000ea4000c1e1900 */
[----:B--2---:R-:W-:-:S04]  /*2330*/  I2FP.F32.U32 R0, R2 ;  /* 0x0000000200007245 */ /* 0x004fc80000201000 */
[----:B------:R-:W-:-:S07]  /*2340*/  F2FP.F16.F32.PACK_AB R0, RZ, R0 ;  /* 0x00000000ff00723e */ /* 0x000fce00000000ff */
.L_x_1199:
[----:B01----:R-:W0:Y:S01]  /*2350*/  LDC.U8 R3, c[0x0][0x421] ;  /* 0x00010840ff037b82 */ /* 0x003e220000000000 */
[----:B-----5:R-:W-:-:S05]  /*2360*/  HADD2.F32 R0, -RZ, R0.H0_H0 ;  /* 0x20000000ff007230 */ /* 0x020fca0000004100 */
[----:B------:R-:W-:-:S05]  /*2370*/  FADD.FTZ R0, |R0|, -RZ ;  /* 0x800000ff00007221 */ /* 0x000fca0000010200 */
[----:B------:R-:W-:Y:S02]  /*2380*/  F2FP.F16.F32.PACK_AB R0, RZ, R0 ;  /* 0x00000000ff00723e */ /* 0x000fe400000000ff */
        /* <DEDUP_REMOVED lines=11> */
[----:B------:R-:W-:-:S04]  /*2440*/  HADD2.F32 R0, -RZ, R0.H0_H0 ;  /* 0x20000000ff007230 */ /* 0x000fc80000004100 */
[----:B------:R-:W0:Y:S02]  /*2450*/  F2I.FTZ.TRUNC.NTZ R3, R0 ;  /* 0x0000000000037305 */ /* 0x000e24000021f100 */
[----:B0-----:R4:W-:Y:S01]  /*2460*/  STG.E.U8 desc[UR36][R16.64], R3 ;  /* 0x0000000310007986 */ /* 0x0019e2000c101124 */
[----:B------:R-:W-:Y:S05]  /*2470*/  BRA `(.L_x_1232) ;  /* 0x0000000c00947947 */ /* 0x000fea0003800000 */
.L_x_1230:
[----:B------:R-:W-:-:S06]  /*2480*/  HADD2.F32 R3, -RZ, R0.H0_H0 ;  /* 0x20000000ff037230 */ /* 0x000fcc0000004100 */
[----:B------:R-:W0:Y:S02]  /*2490*/  F2I.S64.TRUNC R2, R3 ;  /* 0x0000000300027311 */ /* 0x000e24000020d900 */
[----:B0-----:R3:W-:Y:S01]  /*24a0*/  STG.E.U8 desc[UR36][R16.64], R2 ;  /* 0x0000000210007986 */ /* 0x0017e2000c101124 */
[----:B------:R-:W-:Y:S05]  /*24b0*/  BRA `(.L_x_1232) ;  /* 0x0000000c00847947 */ /* 0x000fea0003800000 */
.L_x_1229:
[----:B------:R-:W-:-:S13]  /*24c0*/  ISETP.NE.AND P0, PT, R2, 0x2, PT ;  /* 0x000000020200780c */ /* 0x000fda0003f05270 */
[----:B------:R-:W-:Y:S05]  /*24d0*/  @!P0 BRA `(.L_x_1233) ;  /* 0x0000000000308947 */ /* 0x000fea0003800000 */
[----:B------:R-:W-:-:S13]  /*24e0*/  ISETP.NE.AND P0, PT, R2, 0x3, PT ;  /* 0x000000030200780c */ /* 0x000fda0003f05270 */
[----:B------:R-:W-:Y:S05]  /*24f0*/  @!P0 BRA `(.L_x_1234) ;  /* 0x0000000000188947 */ /* 0x000fea0003800000 */
[----:B------:R-:W-:-:S13]  /*2500*/  ISETP.NE.AND P0, PT, R2, 0x4, PT ;  /* 0x000000040200780c */ /* 0x000fda0003f05270 */
[----:B------:R-:W-:Y:S05]  /*2510*/  @P0 BRA `(.L_x_1231) ;  /* 0x0000000c000c0947 */ /* 0x000fea0003800000 */
[----:B------:R-:W-:-:S06]  /*2520*/  HADD2.F32 R2, -RZ, R0.H0_H0 ;  /* 0x20000000ff027230 */ /* 0x000fcc0000004100 */
[----:B------:R-:W0:Y:S02]  /*2530*/  F2I.S64.TRUNC R2, R2 ;  /* 0x0000000200027311 */ /* 0x000e24000020d900 */
[----:B0-----:R0:W-:Y:S01]  /*2540*/  STG.E.64 desc[UR36][R16.64], R2 ;  /* 0x0000000210007986 */ /* 0x0011e2000c101b24 */
[----:B------:R-:W-:Y:S05]  /*2550*/  BRA `(.L_x_1232) ;  /* 0x0000000c005c7947 */ /* 0x000fea0003800000 */
.L_x_1234:
[----:B------:R-:W-:-:S04]  /*2560*/  HADD2.F32 R0, -RZ, R0.H0_H0 ;  /* 0x20000000ff007230 */ /* 0x000fc80000004100 */
[----:B------:R-:W0:Y:S02]  /*2570*/  F2I.FTZ.TRUNC.NTZ R3, R0 ;  /* 0x0000000000037305 */ /* 0x000e24000021f100 */
[----:B0-----:R1:W-:Y:S01]  /*2580*/  STG.E desc[UR36][R16.64], R3 ;  /* 0x0000000310007986 */ /* 0x0013e2000c101924 */
[----:B------:R-:W-:Y:S05]  /*2590*/  BRA `(.L_x_1232) ;  /* 0x0000000c004c7947 */ /* 0x000fea0003800000 */
.L_x_1233:
[----:B------:R-:W-:-:S04]  /*25a0*/  HADD2.F32 R0, -RZ, R0.H0_H0 ;  /* 0x20000000ff007230 */ /* 0x000fc80000004100 */
[----:B------:R-:W0:Y:S02]  /*25b0*/  F2I.FTZ.TRUNC.NTZ R3, R0 ;  /* 0x0000000000037305 */ /* 0x000e24000021f100 */
[----:B0-----:R2:W-:Y:S01]  /*25c0*/  STG.E.U16 desc[UR36][R16.64], R3 ;  /* 0x0000000310007986 */ /* 0x0015e2000c101524 */
[----:B------:R-:W-:Y:S05]  /*25d0*/  BRA `(.L_x_1232) ;  /* 0x0000000c003c7947 */ /* 0x000fea0003800000 */
.L_x_1228:
[----:B------:R-:W-:-:S13]  /*25e0*/  ISETP.GT.AND P0, PT, R2, 0x6, PT ;  /* 0x000000060200780c */ /* 0x000fda0003f04270 */
[----:B------:R-:W-:Y:S05]  /*25f0*/  @P0 BRA `(.L_x_1235) ;  /* 0x0000000000240947 */ /* 0x000fea0003800000 */
[----:B------:R-:W-:-:S13]  /*2600*/  ISETP.NE.AND P0, PT, R2, 0x5, PT ;  /* 0x000000050200780c */ /* 0x000fda0003f05270 */
[----:B------:R-:W-:Y:S05]  /*2610*/  @!P0 BRA `(.L_x_1236) ;  /* 0x0000000000148947 */ /* 0x000fea0003800000 */
[----:B------:R-:W-:-:S13]  /*2620*/  ISETP.NE.AND P0, PT, R2, 0x6, PT ;  /* 0x000000060200780c */ /* 0x000fda0003f05270 */
[----:B------:R-:W-:Y:S05]  /*2630*/  @P0 BRA `(.L_x_1231) ;  /* 0x0000000800c40947 */ /* 0x000fea0003800000 */
[----:B------:R-:W-:-:S05]  /*2640*/  HADD2.F32 R3, -RZ, R0.H0_H0 ;  /* 0x20000000ff037230 */ /* 0x000fca0000004100 */
[----:B------:R0:W-:Y:S01]  /*2650*/  STG.E desc[UR36][R16.64], R3 ;  /* 0x0000000310007986 */ /* 0x0001e2000c101924 */
[----:B------:R-:W-:Y:S05]  /*2660*/  BRA `(.L_x_1232) ;  /* 0x0000000c00187947 */ /* 0x000fea0003800000 */
.L_x_1236:
[----:B------:R0:W-:Y:S01]  /*2670*/  STG.E.U16 desc[UR36][R16.64], R0 ;  /* 0x0000000010007986 */ /* 0x0001e2000c101524 */
[----:B------:R-:W-:Y:S05]  /*2680*/  BRA `(.L_x_1232) ;  /* 0x0000000c00107947 */ /* 0x000fea0003800000 */
.L_x_1235:
[----:B------:R-:W-:-:S13]  /*2690*/  ISETP.NE.AND P0, PT, R2, 0x7, PT ;  /* 0x000000070200780c */ /* 0x000fda0003f05270 */
[----:B------:R-:W-:Y:S05]  /*26a0*/  @!P0 BRA `(.L_x_1237) ;  /* 0x0000000000348947 */ /* 0x000fea0003800000 */
[----:B------:R-:W-:-:S13]  /*26b0*/  ISETP.NE.AND P0, PT, R2, 0x8, PT ;  /* 0x000000080200780c */ /* 0x000fda0003f05270 */
[----:B------:R-:W-:Y:S05]  /*26c0*/  @!P0 BRA `(.L_x_1238) ;  /* 0x0000000000188947 */ /* 0x000fea0003800000 */
[----:B------:R-:W-:-:S13]  /*26d0*/  ISETP.NE.AND P0, PT, R2, 0x9, PT ;  /* 0x000000090200780c */ /* 0x000fda0003f05270 */
[----:B------:R-:W-:Y:S05]  /*26e0*/  @P0 BRA `(.L_x_1231) ;  /* 0x0000000800980947 */ /* 0x000fea0003800000 */
[----:B------:R-:W-:Y:S02]  /*26f0*/  HADD2.F32 R2, -RZ, R0.H0_H0 ;  /* 0x20000000ff027230 */ /* 0x000fe40000004100 */
[----:B------:R-:W-:-:S05]  /*2700*/  IMAD.MOV.U32 R3, RZ, RZ, RZ ;  /* 0x000000ffff037224 */ /* 0x000fca00078e00ff */
[----:B------:R0:W-:Y:S01]  /*2710*/  STG.E.64 desc[UR36][R16.64], R2 ;  /* 0x0000000210007986 */ /* 0x0001e2000c101b24 */
[----:B------:R-:W-:Y:S05]  /*2720*/  BRA `(.L_x_1232) ;  /* 0x0000000800e87947 */ /* 0x000fea0003800000 */
.L_x_1238:
[----:B------:R-:W-:-:S05]  /*2730*/  HADD2.F32 R0, -RZ, R0.H0_H0 ;  /* 0x20000000ff007230 */ /* 0x000fca0000004100 */
[----:B------:R-:W-:-:S04]  /*2740*/  F2FP.F16.F32.PACK_AB R0, RZ, R0 ;  /* 0x00000000ff00723e */ /* 0x000fc800000000ff */
[----:B------:R-:W-:-:S05]  /*2750*/  PRMT R0, R0, 0x5410, RZ ;  /* 0x0000541000007816 */ /* 0x000fca00000000ff */
[----:B------:R0:W-:Y:S01]  /*2760*/  STG.E desc[UR36][R16.64], R0 ;  /* 0x0000000010007986 */ /* 0x0001e2000c101924 */
[----:B------:R-:W-:Y:S05]  /*2770*/  BRA `(.L_x_1232) ;  /* 0x0000000800d47947 */ /* 0x000fea0003800000 */
.L_x_1237:
[----:B------:R-:W-:-:S05]  /*2780*/  HADD2.F32 R2, -RZ, R0.H0_H0 ;  /* 0x20000000ff027230 */ /* 0x000fca0000004100 */
[----:B------:R-:W-:-:S06]  /*2790*/  FMUL.FTZ R2, R2, 1 ;  /* 0x3f80000002027820 */ /* 0x000fcc0000410000 */
[----:B------:R-:W0:Y:S02]  /*27a0*/  F2F.F64.F32 R2, R2 ;  /* 0x0000000200027310 */ /* 0x000e240000201800 */
[----:B0-----:R0:W-:Y:S01]  /*27b0*/  STG.E.64 desc[UR36][R16.64], R2 ;  /* 0x0000000210007986 */ /* 0x0011e2000c101b24 */
[----:B------:R-:W-:Y:S05]  /*27c0*/  BRA `(.L_x_1232) ;  /* 0x0000000800c07947 */ /* 0x000fea0003800000 */
.L_x_1227:
        /* <DEDUP_REMOVED lines=8> */
[----:B------:R-:W-:-:S05]  /*2850*/  HADD2.F32 R0, -RZ, R0.H0_H0 ;  /* 0x20000000ff007230 */ /* 0x000fca0000004100 */
[----:B------:R-:W-:-:S04]  /*2860*/  FSETP.NEU.FTZ.AND P0, PT, R0, RZ, PT ;  /* 0x000000ff0000720b */ /* 0x000fc80003f1d000 */
[----:B------:R-:W-:-:S05]  /*2870*/  SEL R3, RZ, 0x1, !P0 ;  /* 0x00000001ff037807 */ /* 0x000fca0004000000 */
[----:B------:R0:W-:Y:S01]  /*2880*/  STG.E.U8 desc[UR36][R16.64], R3 ;  /* 0x0000000310007986 */ /* 0x0001e2000c101124 */
[----:B------:R-:W-:Y:S05]  /*2890*/  BRA `(.L_x_1232) ;  /* 0x00000008008c7947 */ /* 0x000fea0003800000 */
.L_x_1241:
[----:B------:R-:W-:Y:S01]  /*28a0*/  HADD2.F32 R0, -RZ, R0.H0_H0 ;  /* 0x20000000ff007230 */ /* 0x000fe20000004100 */
[----:B------:R-:W-:-:S04]  /*28b0*/  CS2R R6, SRZ ;  /* 0x0000000000067805 */ /* 0x000fc8000001ff00 */
[----:B------:R-:W-:-:S04]  /*28c0*/  FMUL.FTZ R0, R0, 1 ;  /* 0x3f80000000007820 */ /* 0x000fc80000410000 */
[----:B------:R-:W0:Y:S02]  /*28d0*/  F2F.F64.F32 R4, R0 ;  /* 0x0000000000047310 */ /* 0x000e240000201800 */
[----:B0-----:R0:W-:Y:S01]  /*28e0*/  STG.E.128 desc[UR36][R16.64], R4 ;  /* 0x0000000410007986 */ /* 0x0011e2000c101d24 */
[----:B------:R-:W-:Y:S05]  /*28f0*/  BRA `(.L_x_1232) ;  /* 0x0000000800747947 */ /* 0x000fea0003800000 */
.L_x_1240:
[----:B------:R-:W-:-:S13]  /*2900*/  ISETP.NE.AND P0, PT, R2, 0xf, PT ;  /* 0x0000000f0200780c */ /* 0x000fda0003f05270 */
[----:B------:R-:W-:Y:S05]  /*2910*/  @!P0 BRA `(.L_x_1242) ;  /* 0x0000000000b48947 */ /* 0x000fea0003800000 */
[----:B------:R-:W-:-:S13]  /*2920*/  ISETP.NE.AND P0, PT, R2, 0x17, PT ;  /* 0x000000170200780c */ /* 0x000fda0003f05270 */
[----:B------:R-:W-:Y:S05]  /*2930*/  @!P0 BRA `(.L_x_1243) ;  /* 0x0000000000548947 */ /* 0x000fea0003800000 */
[----:B------:R-:W-:-:S13]  /*2940*/  ISETP.NE.AND P0, PT, R2, 0x18, PT ;  /* 0x000000180200780c */ /* 0x000fda0003f05270 */
[----:B------:R-:W-:Y:S05]  /*2950*/  @P0 BRA `(.L_x_1231) ;  /* 0x0000000400fc0947 */ /* 0x000fea0003800000 */
[----:B------:R-:W-:Y:S01]  /*2960*/  HADD2.F32 R5, -RZ, R0.H0_H0 ;  /* 0x20000000ff057230 */ /* 0x000fe20000004100 */
        /* <DEDUP_REMOVED lines=14> */
.L_x_1245:
[----:B------:R-:W-:Y:S05]  /*2a50*/  BSYNC B0 ;  /* 0x0000000000007941 */ /* 0x000fea0003800000 */
.L_x_1244:
[----:B------:R-:W-:-:S05]  /*2a60*/  LOP3.LUT R3, R0, R3, RZ, 0xfc, !PT ;  /* 0x0000000300037212 */ /* 0x000fca00078efcff */
[----:B------:R0:W-:Y:S01]  /*2a70*/  STG.E.U8 desc[UR36][R16.64], R3 ;  /* 0x0000000310007986 */ /* 0x0001e2000c101124 */
[----:B------:R-:W-:Y:S05]  /*2a80*/  BRA `(.L_x_1232) ;  /* 0x0000000800107947 */ /* 0x000fea0003800000 */
.L_x_1243:
[----:B------:R-:W-:Y:S01]  /*2a90*/  HADD2.F32 R3, -RZ, R0.H0_H0 ;  /* 0x20000000ff037230 */ /* 0x000fe20000004100 */
        /* <DEDUP_REMOVED lines=12> */
.L_x_1247:
[----:B------:R-:W-:Y:S01]  /*2b60*/  IMAD.MOV.U32 R0, RZ, RZ, 0x7f ;  /* 0x0000007fff007424 */ /* 0x000fe200078e00ff */
[----:B------:R-:W-:-:S04]  /*2b70*/  ISETP.GT.U32.AND P0, PT, R2, 0x7f800000, PT ;  /* 0x7f8000000200780c */ /* 0x000fc80003f04070 */
[----:B------:R-:W-:-:S09]  /*2b80*/  SEL R0, R0, 0x7c, P0 ;  /* 0x0000007c00007807 */ /* 0x000fd20000000000 */
.L_x_1248:
[----:B------:R-:W-:Y:S05]  /*2b90*/  BSYNC B0 ;  /* 0x0000000000007941 */ /* 0x000fea0003800000 */
.L_x_1246:
[----:B------:R-:W-:-:S04]  /*2ba0*/  LOP3.LUT R2, R3, 0x80000000, RZ, 0xc0, !PT ;  /* 0x8000000003027812 */ /* 0x000fc800078ec0ff */
[----:B------:R-:W-:-:S04]  /*2bb0*/  SHF.R.U32.HI R3, RZ, 0x18, R2 ;  /* 0x00000018ff037819 */ /* 0x000fc80000011602 */
[----:B------:R-:W-:-:S05]  /*2bc0*/  LOP3.LUT R3, R0, R3, RZ, 0xfc, !PT ;  /* 0x0000000300037212 */ /* 0x000fca00078efcff */
[----:B------:R0:W-:Y:S01]  /*2bd0*/  STG.E.U8 desc[UR36][R16.64], R3 ;  /* 0x0000000310007986 */ /* 0x0001e2000c101124 */
[----:B------:R-:W-:Y:S05]  /*2be0*/  BRA `(.L_x_1232) ;  /* 0x0000000400b87947 */ /* 0x000fea0003800000 */
.L_x_1242:
[----:B------:R-:W-:-:S05]  /*2bf0*/  HADD2.F32 R0, -RZ, R0.H0_H0 ;  /* 0x20000000ff007230 */ /* 0x000fca0000004100 */
[----:B------:R-:W-:-:S05]  /*2c00*/  F2FP.BF16.F32.PACK_AB R0, RZ, R0 ;  /* 0x00000000ff00723e */ /* 0x000fca00000010ff */
[----:B------:R0:W-:Y:S01]  /*2c10*/  STG.E.U16 desc[UR36][R16.64], R0 ;  /* 0x0000000010007986 */ /* 0x0001e2000c101524 */
[----:B------:R-:W-:Y:S05]  /*2c20*/  BRA `(.L_x_1232) ;  /* 0x0000000400a87947 */ /* 0x000fea0003800000 */
.L_x_1239:
        /* <DEDUP_REMOVED lines=8> */
[----:B------:R-:W-:-:S06]  /*2cb0*/  HADD2.F32 R3, -RZ, R0.H0_H0 ;  /* 0x20000000ff037230 */ /* 0x000fcc0000004100 */
[----:B------:R-:W0:Y:S02]  /*2cc0*/  F2I.FTZ.U32.TRUNC.NTZ R3, R3 ;  /* 0x0000000300037305 */ /* 0x000e24000021f000 */
[----:B0-----:R0:W-:Y:S01]  /*2cd0*/  STG.E.U16 desc[UR36][R16.64], R3 ;  /* 0x0000000310007986 */ /* 0x0011e2000c101524 */
[----:B------:R-:W-:Y:S05]  /*2ce0*/  BRA `(.L_x_1232) ;  /* 0x0000000400787947 */ /* 0x000fea0003800000 */
.L_x_1251:
[----:B------:R-:W-:Y:S01]  /*2cf0*/  HADD2.F32 R3, -RZ, R0.H0_H0 ;  /* 0x20000000ff037230 */ /* 0x000fe20000004100 */
        /* <DEDUP_REMOVED lines=16> */
.L_x_1254:
[----:B------:R-:W-:-:S04]  /*2e00*/  LOP3.LUT R2, R3, 0x80000000, RZ, 0xc0, !PT ;  /* 0x8000000003027812 */ /* 0x000fc800078ec0ff */
[----:B------:R-:W-:-:S04]  /*2e10*/  SHF.R.U32.HI R3, RZ, 0x18, R2 ;  /* 0x00000018ff037819 */ /* 0x000fc80000011602 */
[----:B------:R-:W-:-:S04]  /*2e20*/  LOP3.LUT R0, R0, R3, RZ, 0xfc, !PT ;  /* 0x0000000300007212 */ /* 0x000fc800078efcff */
[----:B------:R-:W-:-:S07]  /*2e30*/  PRMT R8, R0, 0x7610, R8 ;  /* 0x0000761000087816 */ /* 0x000fce0000000008 */
.L_x_1253:
[----:B------:R-:W-:Y:S05]  /*2e40*/  BSYNC B0 ;  /* 0x0000000000007941 */ /* 0x000fea0003800000 */
.L_x_1252:
[----:B------:R0:W-:Y:S01]  /*2e50*/  STG.E.U8 desc[UR36][R16.64], R8 ;  /* 0x0000000810007986 */ /* 0x0001e2000c101124 */
[----:B------:R-:W-:Y:S05]  /*2e60*/  BRA `(.L_x_1232) ;  /* 0x0000000400187947 */ /* 0x000fea0003800000 */
.L_x_1250:
        /* <DEDUP_REMOVED lines=17> */
.L_x_1257:
[----:B------:R-:W-:-:S04]  /*2f80*/  LOP3.LUT R2, R3, 0x80000000, RZ, 0xc0, !PT ;  /* 0x8000000003027812 */ /* 0x000fc800078ec0ff */
[----:B------:R-:W-:-:S04]  /*2f90*/  SHF.R.U32.HI R3, RZ, 0x18, R2 ;  /* 0x00000018ff037819 */ /* 0x000fc80000011602 */
[----:B------:R-:W-:-:S04]  /*2fa0*/  LOP3.LUT R0, R0, R3, RZ, 0xfc, !PT ;  /* 0x0000000300007212 */ /* 0x000fc800078efcff */
[----:B------:R-:W-:-:S07]  /*2fb0*/  PRMT R8, R0, 0x7610, R8 ;  /* 0x0000761000087816 */ /* 0x000fce0000000008 */
.L_x_1256:
[----:B------:R-:W-:Y:S05]  /*2fc0*/  BSYNC B0 ;  /* 0x0000000000007941 */ /* 0x000fea0003800000 */
.L_x_1255:
[----:B------:R0:W-:Y:S01]  /*2fd0*/  STG.E.U8 desc[UR36][R16.64], R8 ;  /* 0x0000000810007986 */ /* 0x0001e2000c101124 */
[----:B------:R-:W-:Y:S05]  /*2fe0*/  BRA `(.L_x_1232) ;  /* 0x0000000000b87947 */ /* 0x000fea0003800000 */
.L_x_1249:
[----:B------:R-:W-:-:S13]  /*2ff0*/  ISETP.NE.AND P0, PT, R2, 0x1c, PT ;  /* 0x0000001c0200780c */ /* 0x000fda0003f05270 */
[----:B------:R-:W-:Y:S05]  /*3000*/  @!P0 BRA `(.L_x_1258) ;  /* 0x0000000000a48947 */ /* 0x000fea0003800000 */
[----:B------:R-:W-:-:S13]  /*3010*/  ISETP.NE.AND P0, PT, R2, 0x1d, PT ;  /* 0x0000001d0200780c */ /* 0x000fda0003f05270 */
[----:B------:R-:W-:Y:S05]  /*3020*/  @!P0 BRA `(.L_x_1259) ;  /* 0x00000000008c8947 */ /* 0x000fea0003800000 */
[----:B------:R-:W-:-:S13]  /*3030*/  ISETP.NE.AND P0, PT, R2, 0x2c, PT ;  /* 0x0000002c0200780c */ /* 0x000fda0003f05270 */
[----:B------:R-:W-:Y:S05]  /*3040*/  @P0 BRA `(.L_x_1231) ;  /* 0x0000000000400947 */ /* 0x000fea0003800000 */
[----:B------:R-:W-:-:S05]  /*3050*/  HADD2.F32 R3, -RZ, R0.H0_H0 ;  /* 0x20000000ff037230 */ /* 0x000fca0000004100 */
        /* <DEDUP_REMOVED lines=15> */
.L_x_1231:
        /* <DEDUP_REMOVED lines=16> */
.L_x_1260:
[----:B------:R-:W-:Y:S05]  /*3250*/  BRA `(.L_x_1232) ;  /* 0x00000000001c7947 */ /* 0x000fea0003800000 */
.L_x_1259:
[----:B------:R-:W-:-:S06]  /*3260*/  HADD2.F32 R2, -RZ, R0.H0_H0 ;  /* 0x20000000ff027230 */ /* 0x000fcc0000004100 */
[----:B------:R-:W0:Y:S02]  /*3270*/  F2I.U64.TRUNC R2, R2 ;  /* 0x0000000200027311 */ /* 0x000e24000020d800 */
[----:B0-----:R0:W-:Y:S01]  /*3280*/  STG.E.64 desc[UR36][R16.64], R2 ;  /* 0x0000000210007986 */ /* 0x0011e2000c101b24 */
[----:B------:R-:W-:Y:S05]  /*3290*/  BRA `(.L_x_1232) ;  /* 0x00000000000c7947 */ /* 0x000fea0003800000 */
.L_x_1258:
[----:B------:R-:W-:-:S04]  /*32a0*/  HADD2.F32 R0, -RZ, R0.H0_H0 ;  /* 0x20000000ff007230 */ /* 0x000fc80000004100 */
[----:B------:R-:W0:Y:S02]  /*32b0*/  F2I.FTZ.U32.TRUNC.NTZ R3, R0 ;  /* 0x0000000000037305 */ /* 0x000e24000021f000 */
[----:B0-----:R0:W-:Y:S02]  /*32c0*/  STG.E desc[UR36][R16.64], R3 ;  /* 0x0000000310007986 */ /* 0x0011e4000c101924 */
.L_x_1232:
[----:B------:R-:W-:-:S04]  /*32d0*/  IMAD R18, R23, 0x200, R18 ;  /* 0x0000020017127824 */ /* 0x000fc800078e0212 */
[----:B------:R-:W-:-:S07]  /*32e0*/  VIADD R19, R18, 0x80 ;  /* 0x0000008012137836 */ /* 0x000fce0000000000 */
.L_x_1192:
[----:B------:R-:W-:Y:S05]  /*32f0*/  BSYNC B6 ;  /* 0x0000000000067941 */ /* 0x000fea0003800000 */
.L_x_1191:
        /* <DEDUP_REMOVED lines=307> */
.L_x_1263:
        /* <DEDUP_REMOVED lines=22> */
.L_x_1267:
[----:B------:R-:W2:Y:S02]  /*4790*/  LDG.E.U8 R2, desc[UR36][R2.64] ;  /* 0x0000002402027981 */ /* 0x000ea4000c1e1100 */
[----:B--2---:R-:W-:-:S04]  /*47a0*/  I2FP.F32.U32 R0, R2 ;  /* 0x0000000200007245 */ /* 0x004fc80000201000 */
[----:B------:R-:W-:Y:S01]  /*47b0*/  F2FP.F16.F32.PACK_AB R0, RZ, R0 ;  /* 0x00000000ff00723e */ /* 0x000fe200000000ff */
[----:B------:R-:W-:Y:S06]  /*47c0*/  BRA `(.L_x_1269) ;  /* 0x0000000c00887947 */ /* 0x000fec0003800000 */
.L_x_1266:
        /* <DEDUP_REMOVED lines=10> */
.L_x_1271:
[----:B------:R-:W2:Y:S02]  /*4870*/  LDG.E R2, desc[UR36][R2.64] ;  /* 0x0000002402027981 */ /* 0x000ea4000c1e1900 */
[----:B--2---:R-:W-:-:S04]  /*4880*/  I2FP.F32.S32 R0, R2 ;  /* 0x0000000200007245 */ /* 0x004fc80000201400 */
[----:B------:R-:W-:Y:S01]  /*4890*/  F2FP.F16.F32.PACK_AB R0, RZ, R0 ;  /* 0x00000000ff00723e */ /* 0x000fe200000000ff */
[----:B------:R-:W-:Y:S06]  /*48a0*/  BRA `(.L_x_1269) ;  /* 0x0000000c00507947 */ /* 0x000fec0003800000 */
.L_x_1270:
[----:B------:R-:W2:Y:S02]  /*48b0*/  LDG.E.U16 R2, desc[UR36][R2.64] ;  /* 0x0000002402027981 */ /* 0x000ea4000c1e1500 */
[----:B--2---:R-:W0:Y:S02]  /*48c0*/  I2F.S16 R0, R2 ;  /* 0x0000000200007306 */ /* 0x004e240000101400 */
[----:B0-----:R-:W-:Y:S01]  /*48d0*/  F2FP.F16.F32.PACK_AB R0, RZ, R0 ;  /* 0x00000000ff00723e */ /* 0x001fe200000000ff */
[----:B------:R-:W-:Y:S06]  /*48e0*/  BRA `(.L_x_1269) ;  /* 0x0000000c00407947 */ /* 0x000fec0003800000 */
.L_x_1265:
        /* <DEDUP_REMOVED lines=9> */
.L_x_1273:
[----:B------:R0:W5:Y:S01]  /*4980*/  LDG.E.U16 R0, desc[UR36][R2.64] ;  /* 0x0000002402007981 */ /* 0x000162000c1e1500 */
[----:B------:R-:W-:Y:S05]  /*4990*/  BRA `(.L_x_1269) ;  /* 0x0000000c00147947 */ /* 0x000fea0003800000 */
.L_x_1272:
        /* <DEDUP_REMOVED lines=9> */
.L_x_1275:
[----:B------:R1:W5:Y:S01]  /*4a30*/  LDG.E.U16 R0, desc[UR36][R2.64] ;  /* 0x0000002402007981 */ /* 0x000362000c1e1500 */
[----:B------:R-:W-:Y:S05]  /*4a40*/  BRA `(.L_x_1269) ;  /* 0x0000000800e87947 */ /* 0x000fea0003800000 */
.L_x_1274:
        /* <DEDUP_REMOVED lines=8> */
.L_x_1264:
        /* <DEDUP_REMOVED lines=13> */
.L_x_1278:
        /* <DEDUP_REMOVED lines=8> */
.L_x_1277:
        /* <DEDUP_REMOVED lines=28> */
.L_x_1280:
        /* <DEDUP_REMOVED lines=15> */
.L_x_1279:
[----:B------:R-:W2:Y:S02]  /*4ed0*/  LDG.E.U16 R0, desc[UR36][R2.64] ;  /* 0x0000002402007981 */ /* 0x000ea4000c1e1500 */
[----:B--2---:R-:W-:-:S05]  /*4ee0*/  IMAD.U32 R0, R0, 0x10000, RZ ;  /* 0x0001000000007824 */ /* 0x004fca00078e00ff */
[----:B------:R-:W-:Y:S01]  /*4ef0*/  F2FP.F16.F32.PACK_AB R0, RZ, R0 ;  /* 0x00000000ff00723e */ /* 0x000fe200000000ff */
[----:B------:R-:W-:Y:S06]  /*4f00*/  BRA `(.L_x_1269) ;  /* 0x0000000400b87947 */ /* 0x000fec0003800000 */
.L_x_1276:
        /* <DEDUP_REMOVED lines=12> */
.L_x_1283:
        /* <DEDUP_REMOVED lines=21> */
.L_x_1287:
[----:B------:R-:W-:Y:S05]  /*5120*/  BSYNC B1 ;  /* 0x0000000000017941 */ /* 0x000fea0003800000 */
.L_x_1286:
[----:B------:R-:W-:Y:S01]  /*5130*/  LEA R3, R0, 0x3b800000, 0x17 ;  /* 0x3b80000000037811 */ /* 0x000fe200078eb8ff */
[----:B------:R-:W-:-:S05]  /*5140*/  IMAD.SHL.U32 R0, R2, 0x100000, RZ ;  /* 0x0010000002007824 */ /* 0x000fca00078e00ff */
[----:B------:R-:W-:-:S07]  /*5150*/  LOP3.LUT R0, R3, R0, R4, 0xfe, !PT ;  /* 0x0000000003007212 */ /* 0x000fce00078efe04 */
.L_x_1285:
[----:B------:R-:W-:Y:S05]  /*5160*/  BSYNC B0 ;  /* 0x0000000000007941 */ /* 0x000fea0003800000 */
.L_x_1284:
[----:B------:R-:W-:Y:S01]  /*5170*/  F2FP.F16.F32.PACK_AB R0, RZ, R0 ;  /* 0x00000000ff00723e */ /* 0x000fe200000000ff */
[----:B------:R-:W-:Y:S06]  /*5180*/  BRA `(.L_x_1269) ;  /* 0x0000000400187947 */ /* 0x000fec0003800000 */
.L_x_1282:
        /* <DEDUP_REMOVED lines=21> */
.L_x_1291:
[----:B------:R-:W-:Y:S05]  /*52e0*/  BSYNC B1 ;  /* 0x0000000000017941 */ /* 0x000fea0003800000 */
.L_x_1290:
[----:B------:R-:W-:Y:S01]  /*52f0*/  LEA R3, R0, 0x37800000, 0x17 ;  /* 0x3780000000037811 */ /* 0x000fe200078eb8ff */
[----:B------:R-:W-:-:S05]  /*5300*/  IMAD.SHL.U32 R0, R2, 0x200000, RZ ;  /* 0x0020000002007824 */ /* 0x000fca00078e00ff */
[----:B------:R-:W-:-:S07]  /*5310*/  LOP3.LUT R0, R3, R0, R4, 0xfe, !PT ;  /* 0x0000000003007212 */ /* 0x000fce00078efe04 */
.L_x_1289:
[----:B------:R-:W-:Y:S05]  /*5320*/  BSYNC B0 ;  /* 0x0000000000007941 */ /* 0x000fea0003800000 */
.L_x_1288:
[----:B------:R-:W-:Y:S01]  /*5330*/  F2FP.F16.F32.PACK_AB R0, RZ, R0 ;  /* 0x00000000ff00723e */ /* 0x000fe200000000ff */
[----:B------:R-:W-:Y:S06]  /*5340*/  BRA `(.L_x_1269) ;  /* 0x0000000000a87947 */ /* 0x000fec0003800000 */
.L_x_1281:
        /* <DEDUP_REMOVED lines=14> */
.L_x_1295:
[----:B------:R-:W-:Y:S05]  /*5430*/  BSYNC B0 ;  /* 0x0000000000007941 */ /* 0x000fea0003800000 */
.L_x_1294:
[----:B------:R-:W-:Y:S01]  /*5440*/  F2FP.F16.F32.PACK_AB R0, RZ, R0 ;  /* 0x00000000ff00723e */ /* 0x000fe200000000ff */
[----:B------:R-:W-:Y:S06]  /*5450*/  BRA `(.L_x_1269) ;  /* 0x0000000000647947 */ /* 0x000fec0003800000 */
.L_x_1268:
        /* <DEDUP_REMOVED lines=16> */
.L_x_1296:
[----:B------:R-:W-:Y:S01]  /*5560*/  PRMT R0, RZ, 0x7610, R0 ;  /* 0x00007610ff007816 */ /* 0x000fe20000000000 */
[----:B------:R-:W-:Y:S06]  /*5570*/  BRA `(.L_x_1269) ;  /* 0x00000000001c7947 */ /* 0x000fec0003800000 */
.L_x_1293:
[----:B------:R-:W2:Y:S02]  /*5580*/  LDG.E.64 R2, desc[UR36][R2.64] ;  /* 0x0000002402027981 */ /* 0x000ea4000c1e1b00 */
[----:B--2---:R-:W0:Y:S02]  /*5590*/  I2F.U64 R0, R2 ;  /* 0x0000000200007312 */ /* 0x004e240000301000 */
[----:B0-----:R-:W-:Y:S01]  /*55a0*/  F2FP.F16.F32.PACK_AB R0, RZ, R0 ;  /* 0x00000000ff00723e */ /* 0x001fe200000000ff */
[----:B------:R-:W-:Y:S06]  /*55b0*/  BRA `(.L_x_1269) ;  /* 0x00000000000c7947 */ /* 0x000fec0003800000 */
.L_x_1292:
[----:B------:R-:W2:Y:S02]  /*55c0*/  LDG.E R2, desc[UR36][R2.64] ;  /* 0x0000002402027981 */ /* 0x000ea4000c1e1900 */
[----:B--2---:R-:W-:-:S04]  /*55d0*/  I2FP.F32.U32 R0, R2 ;  /* 0x0000000200007245 */ /* 0x004fc80000201000 */
[----:B------:R-:W-:-:S07]  /*55e0*/  F2FP.F16.F32.PACK_AB R0, RZ, R0 ;  /* 0x00000000ff00723e */ /* 0x000fce00000000ff */
.L_x_1269:
        /* <DEDUP_REMOVED lines=19> */
.L_x_1300:
[----:B------:R-:W-:-:S06]  /*5720*/  HADD2.F32 R3, -RZ, R0.H0_H0 ;  /* 0x20000000ff037230 */ /* 0x000fcc0000004100 */
[----:B------:R-:W0:Y:S02]  /*5730*/  F2I.S64.TRUNC R2, R3 ;  /* 0x0000000300027311 */ /* 0x000e24000020d900 */
[----:B0-----:R0:W-:Y:S01]  /*5740*/  STG.E.U8 desc[UR36][R16.64], R2 ;  /* 0x0000000210007986 */ /* 0x0011e2000c101124 */
[----:B------:R-:W-:Y:S05]  /*5750*/  BRA `(.L_x_1302) ;  /* 0x0000000c00847947 */ /* 0x000fea0003800000 */
.L_x_1299:
        /* <DEDUP_REMOVED lines=10> */
.L_x_1304:
[----:B------:R-:W-:-:S04]  /*5800*/  HADD2.F32 R0, -RZ, R0.H0_H0 ;  /* 0x20000000ff007230 */ /* 0x000fc80000004100 */
[----:B------:R-:W0:Y:S02]  /*5810*/  F2I.FTZ.TRUNC.NTZ R3, R0 ;  /* 0x0000000000037305 */ /* 0x000e24000021f100 */
[----:B0-----:R0:W-:Y:S01]  /*5820*/  STG.E desc[UR36][R16.64], R3 ;  /* 0x0000000310007986 */ /* 0x0011e2000c101924 */
[----:B------:R-:W-:Y:S05]  /*5830*/  BRA `(.L_x_1302) ;  /* 0x0000000c004c7947 */ /* 0x000fea0003800000 */
.L_x_1303:
[----:B------:R-:W-:-:S04]  /*5840*/  HADD2.F32 R0, -RZ, R0.H0_H0 ;  /* 0x20000000ff007230 */ /* 0x000fc80000004100 */
[----:B------:R-:W0:Y:S02]  /*5850*/  F2I.FTZ.TRUNC.NTZ R3, R0 ;  /* 0x0000000000037305 */ /* 0x000e24000021f100 */
[----:B0-----:R0:W-:Y:S01]  /*5860*/  STG.E.U16 desc[UR36][R16.64], R3 ;  /* 0x0000000310007986 */ /* 0x0011e2000c101524 */
[----:B------:R-:W-:Y:S05]  /*5870*/  BRA `(.L_x_1302) ;  /* 0x0000000c003c7947 */ /* 0x000fea0003800000 */
.L_x_1298:
        /* <DEDUP_REMOVED lines=9> */
.L_x_1306:
[----:B------:R0:W-:Y:S01]  /*5910*/  STG.E.U16 desc[UR36][R16.64], R0 ;  /* 0x0000000010007986 */ /* 0x0001e2000c101524 */
[----:B------:R-:W-:Y:S05]  /*5920*/  BRA `(.L_x_1302) ;  /* 0x0000000c00107947 */ /* 0x000fea0003800000 */
.L_x_1305:
        /* <DEDUP_REMOVED lines=10> */
.L_x_1308:
[----:B------:R-:W-:-:S05]  /*59d0*/  HADD2.F32 R0, -RZ, R0.H0_H0 ;  /* 0x20000000ff007230 */ /* 0x000fca0000004100 */
[----:B------:R-:W-:-:S04]  /*59e0*/  F2FP.F16.F32.PACK_AB R0, RZ, R0 ;  /* 0x00000000ff00723e */ /* 0x000fc800000000ff */
[----:B------:R-:W-:-:S05]  /*59f0*/  PRMT R0, R0, 0x5410, RZ ;  /* 0x0000541000007816 */ /* 0x000fca00000000ff */
[----:B------:R0:W-:Y:S01]  /*5a00*/  STG.E desc[UR36][R16.64], R0 ;  /* 0x0000000010007986 */ /* 0x0001e2000c101924 */
[----:B------:R-:W-:Y:S05]  /*5a10*/  BRA `(.L_x_1302) ;  /* 0x0000000800d47947 */ /* 0x000fea0003800000 */
.L_x_1307:
[----:B------:R-:W-:-:S05]  /*5a20*/  HADD2.F32 R2, -RZ, R0.H0_H0 ;  /* 0x20000000ff027230 */ /* 0x000fca0000004100 */
[----:B------:R-:W-:-:S06]  /*5a30*/  FMUL.FTZ R2, R2, 1 ;  /* 0x3f80000002027820 */ /* 0x000fcc0000410000 */
[----:B------:R-:W0:Y:S02]  /*5a40*/  F2F.F64.F32 R2, R2 ;  /* 0x0000000200027310 */ /* 0x000e240000201800 */
[----:B0-----:R0:W-:Y:S01]  /*5a50*/  STG.E.64 desc[UR36][R16.64], R2 ;  /* 0x0000000210007986 */ /* 0x0011e2000c101b24 */
[----:B------:R-:W-:Y:S05]  /*5a60*/  BRA `(.L_x_1302) ;  /* 0x0000000800c07947 */ /* 0x000fea0003800000 */
.L_x_1297:
        /* <DEDUP_REMOVED lines=13> */
.L_x_1311:
[----:B------:R-:W-:Y:S01]  /*5b40*/  HADD2.F32 R0, -RZ, R0.H0_H0 ;  /* 0x20000000ff007230 */ /* 0x000fe20000004100 */
[----:B------:R-:W-:-:S04]  /*5b50*/  CS2R R6, SRZ ;  /* 0x0000000000067805 */ /* 0x000fc8000001ff00 */
[----:B------:R-:W-:-:S04]  /*5b60*/  FMUL.FTZ R0, R0, 1 ;  /* 0x3f80000000007820 */ /* 0x000fc80000410000 */
[----:B------:R-:W0:Y:S02]  /*5b70*/  F2F.F64.F32 R4, R0 ;  /* 0x0000000000047310 */ /* 0x000e240000201800 */
[----:B0-----:R0:W-:Y:S01]  /*5b80*/  STG.E.128 desc[UR36][R16.64], R4 ;  /* 0x0000000410007986 */ /* 0x0011e2000c101d24 */
[----:B------:R-:W-:Y:S05]  /*5b90*/  BRA `(.L_x_1302) ;  /* 0x0000000800747947 */ /* 0x000fea0003800000 */
.L_x_1310:
        /* <DEDUP_REMOVED lines=21> */
.L_x_1315:
[----:B------:R-:W-:Y:S05]  /*5cf0*/  BSYNC B0 ;  /* 0x0000000000007941 */ /* 0x000fea0003800000 */
.L_x_1314:
[----:B------:R-:W-:-:S05]  /*5d00*/  LOP3.LUT R3, R0, R3, RZ, 0xfc, !PT ;  /* 0x0000000300037212 */ /* 0x000fca00078efcff */
[----:B------:R0:W-:Y:S01]  /*5d10*/  STG.E.U8 desc[UR36][R16.64], R3 ;  /* 0x0000000310007986 */ /* 0x0001e2000c101124 */
[----:B------:R-:W-:Y:S05]  /*5d20*/  BRA `(.L_x_1302) ;  /* 0x0000000800107947 */ /* 0x000fea0003800000 */
.L_x_1313:
        /* <DEDUP_REMOVED lines=13> */
.L_x_1317:
[----:B------:R-:W-:Y:S01]  /*5e00*/  IMAD.MOV.U32 R0, RZ, RZ, 0x7f ;  /* 0x0000007fff007424 */ /* 0x000fe200078e00ff */
[----:B------:R-:W-:-:S04]  /*5e10*/  ISETP.GT.U32.AND P0, PT, R2, 0x7f800000, PT ;  /* 0x7f8000000200780c */ /* 0x000fc80003f04070 */
[----:B------:R-:W-:-:S09]  /*5e20*/  SEL R0, R0, 0x7c, P0 ;  /* 0x0000007c00007807 */ /* 0x000fd20000000000 */
.L_x_1318:
[----:B------:R-:W-:Y:S05]  /*5e30*/  BSYNC B0 ;  /* 0x0000000000007941 */ /* 0x000fea0003800000 */
.L_x_1316:
[----:B------:R-:W-:-:S04]  /*5e40*/  LOP3.LUT R2, R3, 0x80000000, RZ, 0xc0, !PT ;  /* 0x8000000003027812 */ /* 0x000fc800078ec0ff */
[----:B------:R-:W-:-:S04]  /*5e50*/  SHF.R.U32.HI R3, RZ, 0x18, R2 ;  /* 0x00000018ff037819 */ /* 0x000fc80000011602 */
[----:B------:R-:W-:-:S05]  /*5e60*/  LOP3.LUT R3, R0, R3, RZ, 0xfc, !PT ;  /* 0x0000000300037212 */ /* 0x000fca00078efcff */
[----:B------:R0:W-:Y:S01]  /*5e70*/  STG.E.U8 desc[UR36][R16.64], R3 ;  /* 0x0000000310007986 */ /* 0x0001e2000c101124 */
[----:B------:R-:W-:Y:S05]  /*5e80*/  BRA `(.L_x_1302) ;  /* 0x0000000400b87947 */ /* 0x000fea0003800000 */
.L_x_1312:
[----:B------:R-:W-:-:S05]  /*5e90*/  HADD2.F32 R0, -RZ, R0.H0_H0 ;  /* 0x20000000ff007230 */ /* 0x000fca0000004100 */
[----:B------:R-:W-:-:S05]  /*5ea0*/  F2FP.BF16.F32.PACK_AB R0, RZ, R0 ;  /* 0x00000000ff00723e */ /* 0x000fca00000010ff */
[----:B------:R0:W-:Y:S01]  /*5eb0*/  STG.E.U16 desc[UR36][R16.64], R0 ;  /* 0x0000000010007986 */ /* 0x0001e2000c101524 */
[----:B------:R-:W-:Y:S05]  /*5ec0*/  BRA `(.L_x_1302) ;  /* 0x0000000400a87947 */ /* 0x000fea0003800000 */
.L_x_1309:
        /* <DEDUP_REMOVED lines=12> */
.L_x_1321:
        /* <DEDUP_REMOVED lines=17> */
.L_x_1324:
[----:B------:R-:W-:-:S04]  /*60a0*/  LOP3.LUT R2, R3, 0x80000000, RZ, 0xc0, !PT ;  /* 0x8000000003027812 */ /* 0x000fc800078ec0ff */
[----:B------:R-:W-:-:S04]  /*60b0*/  SHF.R.U32.HI R3, RZ, 0x18, R2 ;  /* 0x00000018ff037819 */ /* 0x000fc80000011602 */
[----:B------:R-:W-:-:S04]  /*60c0*/  LOP3.LUT R0, R0, R3, RZ, 0xfc, !PT ;  /* 0x0000000300007212 */ /* 0x000fc800078efcff */
[----:B------:R-:W-:-:S07]  /*60d0*/  PRMT R8, R0, 0x7610, R8 ;  /* 0x0000761000087816 */ /* 0x000fce0000000008 */
.L_x_1323:
[----:B------:R-:W-:Y:S05]  /*60e0*/  BSYNC B0 ;  /* 0x0000000000007941 */ /* 0x000fea0003800000 */
.L_x_1322:
[----:B------:R3:W-:Y:S01]  /*60f0*/  STG.E.U8 desc[UR36][R16.64], R8 ;  /* 0x0000000810007986 */ /* 0x0007e2000c101124 */
[----:B------:R-:W-:Y:S05]  /*6100*/  BRA `(.L_x_1302) ;  /* 0x0000000400187947 */ /* 0x000fea0003800000 */
.L_x_1320:
        /* <DEDUP_REMOVED lines=17> */
.L_x_1327:
[----:B------:R-:W-:-:S04]  /*6220*/  LOP3.LUT R2, R3, 0x80000000, RZ, 0xc0, !PT ;  /* 0x8000000003027812 */ /* 0x000fc800078ec0ff */
[----:B------:R-:W-:-:S04]  /*6230*/  SHF.R.U32.HI R3, RZ, 0x18, R2 ;  /* 0x00000018ff037819 */ /* 0x000fc80000011602 */
[----:B------:R-:W-:-:S04]  /*6240*/  LOP3.LUT R0, R0, R3, RZ, 0xfc, !PT ;  /* 0x0000000300007212 */ /* 0x000fc800078efcff */
[----:B------:R-:W-:-:S07]  /*6250*/  PRMT R8, R0, 0x7610, R8 ;  /* 0x0000761000087816 */ /* 0x000fce0000000008 */
.L_x_1326:
[----:B------:R-:W-:Y:S05]  /*6260*/  BSYNC B0 ;  /* 0x0000000000007941 */ /* 0x000fea0003800000 */
.L_x_1325:
[----:B------:R0:W-:Y:S01]  /*6270*/  STG.E.U8 desc[UR36][R16.64], R8 ;  /* 0x0000000810007986 */ /* 0x0001e2000c101124 */
[----:B------:R-:W-:Y:S05]  /*6280*/  BRA `(.L_x_1302) ;  /* 0x0000000000b87947 */ /* 0x000fea0003800000 */
.L_x_1319:
        /* <DEDUP_REMOVED lines=22> */
.L_x_1301:
        /* <DEDUP_REMOVED lines=16> */
.L_x_1330:
[----:B------:R-:W-:Y:S05]  /*64f0*/  BRA `(.L_x_1302) ;  /* 0x00000000001c7947 */ /* 0x000fea0003800000 */
.L_x_1329:
[----:B------:R-:W-:-:S06]  /*6500*/  HADD2.F32 R2, -RZ, R0.H0_H0 ;  /* 0x20000000ff027230 */ /* 0x000fcc0000004100 */
[----:B------:R-:W0:Y:S02]  /*6510*/  F2I.U64.TRUNC R2, R2 ;  /* 0x0000000200027311 */ /* 0x000e24000020d800 */
[----:B0-----:R2:W-:Y:S01]  /*6520*/  STG.E.64 desc[UR36][R16.64], R2 ;  /* 0x0000000210007986 */ /* 0x0015e2000c101b24 */
[----:B------:R-:W-:Y:S05]  /*6530*/  BRA `(.L_x_1302) ;  /* 0x00000000000c7947 */ /* 0x000fea0003800000 */
.L_x_1328:
[----:B------:R-:W-:-:S04]  /*6540*/  HADD2.F32 R0, -RZ, R0.H0_H0 ;  /* 0x20000000ff007230 */ /* 0x000fc80000004100 */
[----:B------:R-:W0:Y:S02]  /*6550*/  F2I.FTZ.U32.TRUNC.NTZ R3, R0 ;  /* 0x0000000000037305 */ /* 0x000e24000021f000 */
[----:B0-----:R0:W-:Y:S02]  /*6560*/  STG.E desc[UR36][R16.64], R3 ;  /* 0x0000000310007986 */ /* 0x0011e4000c101924 */
.L_x_1302:
[----:B------:R-:W-:-:S07]  /*6570*/  VIADD R19, R19, 0x80 ;  /* 0x0000008013137836 */ /* 0x000fce0000000000 */
.L_x_1262:
[----:B------:R-:W-:Y:S05]  /*6580*/  BSYNC B6 ;  /* 0x0000000000067941 */ /* 0x000fea0003800000 */
.L_x_1261:
        /* <DEDUP_REMOVED lines=307> */
.L_x_1333:
        /* <DEDUP_REMOVED lines=22> */
.L_x_1337:
[----:B------:R-:W2:Y:S02]  /*7a20*/  LDG.E.U8 R2, desc[UR36][R2.64] ;  /* 0x0000002402027981 */ /* 0x000ea4000c1e1100 */
[----:B--2---:R-:W-:-:S04]  /*7a30*/  I2FP.F32.U32 R0, R2 ;  /* 0x0000000200007245 */ /* 0x004fc80000201000 */
[----:B------:R-:W-:Y:S01]  /*7a40*/  F2FP.F16.F32.PACK_AB R0, RZ, R0 ;  /* 0x00000000ff00723e */ /* 0x000fe200000000ff */
[----:B------:R-:W-:Y:S06]  /*7a50*/  BRA `(.L_x_1339) ;  /* 0x0000000c00887947 */ /* 0x000fec0003800000 */
.L_x_1336:
        /* <DEDUP_REMOVED lines=10> */
.L_x_1341:
[----:B------:R-:W2:Y:S02]  /*7b00*/  LDG.E R2, desc[UR36][R2.64] ;  /* 0x0000002402027981 */ /* 0x000ea4000c1e1900 */
[----:B--2---:R-:W-:-:S04]  /*7b10*/  I2FP.F32.S32 R0, R2 ;  /* 0x0000000200007245 */ /* 0x004fc80000201400 */
[----:B------:R-:W-:Y:S01]  /*7b20*/  F2FP.F16.F32.PACK_AB R0, RZ, R0 ;  /* 0x00000000ff00723e */ /* 0x000fe200000000ff */
[----:B------:R-:W-:Y:S06]  /*7b30*/  BRA `(.L_x_1339) ;  /* 0x0000000c00507947 */ /* 0x000fec0003800000 */
.L_x_1340:
[----:B------:R-:W2:Y:S02]  /*7b40*/  LDG.E.U16 R2, desc[UR36][R2.64] ;  /* 0x0000002402027981 */ /* 0x000ea4000c1e1500 */
[----:B--2---:R-:W0:Y:S02]  /*7b50*/  I2F.S16 R0, R2 ;  /* 0x0000000200007306 */ /* 0x004e240000101400 */
[----:B0-----:R-:W-:Y:S01]  /*7b60*/  F2FP.F16.F32.PACK_AB R0, RZ, R0 ;  /* 0x00000000ff00723e */ /* 0x001fe200000000ff */
[----:B------:R-:W-:Y:S06]  /*7b70*/  BRA `(.L_x_1339) ;  /* 0x0000000c00407947 */ /* 0x000fec0003800000 */
.L_x_1335:
        /* <DEDUP_REMOVED lines=9> */
.L_x_1343:
[----:B------:R1:W5:Y:S01]  /*7c10*/  LDG.E.U16 R0, desc[UR36][R2.64] ;  /* 0x0000002402007981 */ /* 0x000362000c1e1500 */
[----:B------:R-:W-:Y:S05]  /*7c20*/  BRA `(.L_x_1339) ;  /* 0x0000000c00147947 */ /* 0x000fea0003800000 */
.L_x_1342:
        /* <DEDUP_REMOVED lines=9> */
.L_x_1345:
[----:B------:R0:W5:Y:S01]  /*7cc0*/  LDG.E.U16 R0, desc[UR36][R2.64] ;  /* 0x0000002402007981 */ /* 0x000162000c1e1500 */
[----:B------:R-:W-:Y:S05]  /*7cd0*/  BRA `(.L_x_1339) ;  /* 0x0000000800e87947 */ /* 0x000fea0003800000 */
.L_x_1344:
        /* <DEDUP_REMOVED lines=8> */
.L_x_1334:
        /* <DEDUP_REMOVED lines=13> */
.L_x_1348:
        /* <DEDUP_REMOVED lines=8> */
.L_x_1347:
        /* <DEDUP_REMOVED lines=28> */
.L_x_1350:
        /* <DEDUP_REMOVED lines=15> */
.L_x_1349:
[----:B------:R-:W2:Y:S02]  /*8160*/  LDG.E.U16 R0, desc[UR36][R2.64] ;  /* 0x0000002402007981 */ /* 0x000ea4000c1e1500 */
[----:B--2---:R-:W-:-:S05]  /*8170*/  IMAD.U32 R0, R0, 0x10000, RZ ;  /* 0x0001000000007824 */ /* 0x004fca00078e00ff */
[----:B------:R-:W-:Y:S01]  /*8180*/  F2FP.F16.F32.PACK_AB R0, RZ, R0 ;  /* 0x00000000ff00723e */ /* 0x000fe200000000ff */
[----:B------:R-:W-:Y:S06]  /*8190*/  BRA `(.L_x_1339) ;  /* 0x0000000400b87947 */ /* 0x000fec0003800000 */
.L_x_1346:
        /* <DEDUP_REMOVED lines=12> */
.L_x_1353:
        /* <DEDUP_REMOVED lines=21> */
.L_x_1357:
[----:B------:R-:W-:Y:S05]  /*83b0*/  BSYNC B1 ;  /* 0x0000000000017941 */ /* 0x000fea0003800000 */
.L_x_1356:
[----:B------:R-:W-:Y:S01]  /*83c0*/  LEA R3, R0, 0x3b800000, 0x17 ;  /* 0x3b80000000037811 */ /* 0x000fe200078eb8ff */
[----:B------:R-:W-:-:S05]  /*83d0*/  IMAD.SHL.U32 R0, R2, 0x100000, RZ ;  /* 0x0010000002007824 */ /* 0x000fca00078e00ff */
[----:B------:R-:W-:-:S07]  /*83e0*/  LOP3.LUT R0, R3, R0, R4, 0xfe, !PT ;  /* 0x0000000003007212 */ /* 0x000fce00078efe04 */
.L_x_1355:
[----:B------:R-:W-:Y:S05]  /*83f0*/  BSYNC B0 ;  /* 0x0000000000007941 */ /* 0x000fea0003800000 */
.L_x_1354:
[----:B------:R-:W-:Y:S01]  /*8400*/  F2FP.F16.F32.PACK_AB R0, RZ, R0 ;  /* 0x00000000ff00723e */ /* 0x000fe200000000ff */
[----:B------:R-:W-:Y:S06]  /*8410*/  BRA `(.L_x_1339) ;  /* 0x0000000400187947 */ /* 0x000fec0003800000 */
.L_x_1352:
        /* <DEDUP_REMOVED lines=21> */
.L_x_1361:
[----:B------:R-:W-:Y:S05]  /*8570*/  BSYNC B1 ;  /* 0x0000000000017941 */ /* 0x000fea0003800000 */
.L_x_1360:
[----:B------:R-:W-:Y:S01]  /*8580*/  LEA R3, R0, 0x37800000, 0x17 ;  /* 0x3780000000037811 */ /* 0x000fe200078eb8ff */
[----:B------:R-:W-:-:S05]  /*8590*/  IMAD.SHL.U32 R0, R2, 0x200000, RZ ;  /* 0x0020000002007824 */ /* 0x000fca00078e00ff */
[----:B------:R-:W-:-:S07]  /*85a0*/  LOP3.LUT R0, R3, R0, R4, 0xfe, !PT ;  /* 0x0000000003007212 */ /* 0x000fce00078efe04 */
.L_x_1359:
[----:B------:R-:W-:Y:S05]  /*85b0*/  BSYNC B0 ;  /* 0x0000000000007941 */ /* 0x000fea0003800000 */
.L_x_1358:
[----:B------:R-:W-:Y:S01]  /*85c0*/  F2FP.F16.F32.PACK_AB R0, RZ, R0 ;  /* 0x00000000ff00723e */ /* 0x000fe200000000ff */
[----:B------:R-:W-:Y:S06]  /*85d0*/  BRA `(.L_x_1339) ;  /* 0x0000000000a87947 */ /* 0x000fec0003800000 */
.L_x_1351:
        /* <DEDUP_REMOVED lines=14> */
.L_x_1365:
[----:B------:R-:W-:Y:S05]  /*86c0*/  BSYNC B0 ;  /* 0x0000000000007941 */ /* 0x000fea0003800000 */
.L_x_1364:
[----:B------:R-:W-:Y:S01]  /*86d0*/  F2FP.F16.F32.PACK_AB R0, RZ, R0 ;  /* 0x00000000ff00723e */ /* 0x000fe200000000ff */
[----:B------:R-:W-:Y:S06]  /*86e0*/  BRA `(.L_x_1339) ;  /* 0x0000000000647947 */ /* 0x000fec0003800000 */
.L_x_1338:
        /* <DEDUP_REMOVED lines=16> */
.L_x_1366:
[----:B------:R-:W-:Y:S01]  /*87f0*/  PRMT R0, RZ, 0x7610, R0 ;  /* 0x00007610ff007816 */ /* 0x000fe20000000000 */
[----:B------:R-:W-:Y:S06]  /*8800*/  BRA `(.L_x_1339) ;  /* 0x00000000001c7947 */ /* 0x000fec0003800000 */
.L_x_1363:
[----:B------:R-:W2:Y:S02]  /*8810*/  LDG.E.64 R2, desc[UR36][R2.64] ;  /* 0x0000002402027981 */ /* 0x000ea4000c1e1b00 */
[----:B--2---:R-:W0:Y:S02]  /*8820*/  I2F.U64 R0, R2 ;  /* 0x0000000200007312 */ /* 0x004e240000301000 */
[----:B0-----:R-:W-:Y:S01]  /*8830*/  F2FP.F16.F32.PACK_AB R0, RZ, R0 ;  /* 0x00000000ff00723e */ /* 0x001fe200000000ff */
[----:B------:R-:W-:Y:S06]  /*8840*/  BRA `(.L_x_1339) ;  /* 0x00000000000c7947 */ /* 0x000fec0003800000 */
.L_x_1362:
[----:B------:R-:W2:Y:S02]  /*8850*/  LDG.E R2, desc[UR36][R2.64] ;  /* 0x0000002402027981 */ /* 0x000ea4000c1e1900 */
[----:B--2---:R-:W-:-:S04]  /*8860*/  I2FP.F32.U32 R0, R2 ;  /* 0x0000000200007245 */ /* 0x004fc80000201000 */
[----:B------:R-:W-:-:S07]  /*8870*/  F2FP.F16.F32.PACK_AB R0, RZ, R0 ;  /* 0x00000000ff00723e */ /* 0x000fce00000000ff */
.L_x_1339:
        /* <DEDUP_REMOVED lines=19> */
.L_x_1370:
[----:B------:R-:W-:-:S06]  /*89b0*/  HADD2.F32 R3, -RZ, R0.H0_H0 ;  /* 0x20000000ff037230 */ /* 0x000fcc0000004100 */
[----:B------:R-:W0:Y:S02]  /*89c0*/  F2I.S64.TRUNC R2, R3 ;  /* 0x0000000300027311 */ /* 0x000e24000020d900 */
[----:B0-----:R3:W-:Y:S01]  /*89d0*/  STG.E.U8 desc[UR36][R16.64], R2 ;  /* 0x0000000210007986 */ /* 0x0017e2000c101124 */
[----:B------:R-:W-:Y:S05]  /*89e0*/  BRA `(.L_x_1372) ;  /* 0x0000000c00847947 */ /* 0x000fea0003800000 */
.L_x_1369:
        /* <DEDUP_REMOVED lines=10> */
.L_x_1374:
[----:B------:R-:W-:-:S04]  /*8a90*/  HADD2.F32 R0, -RZ, R0.H0_H0 ;  /* 0x20000000ff007230 */ /* 0x000fc80000004100 */
[----:B------:R-:W0:Y:S02]  /*8aa0*/  F2I.FTZ.TRUNC.NTZ R3, R0 ;  /* 0x0000000000037305 */ /* 0x000e24000021f100 */
[----:B0-----:R2:W-:Y:S01]  /*8ab0*/  STG.E desc[UR36][R16.64], R3 ;  /* 0x0000000310007986 */ /* 0x0015e2000c101924 */
[----:B------:R-:W-:Y:S05]  /*8ac0*/  BRA `(.L_x_1372) ;  /* 0x0000000c004c7947 */ /* 0x000fea0003800000 */
.L_x_1373:
[----:B------:R-:W-:-:S04]  /*8ad0*/  HADD2.F32 R0, -RZ, R0.H0_H0 ;  /* 0x20000000ff007230 */ /* 0x000fc80000004100 */
[----:B------:R-:W0:Y:S02]  /*8ae0*/  F2I.FTZ.TRUNC.NTZ R3, R0 ;  /* 0x0000000000037305 */ /* 0x000e24000021f100 */
[----:B0-----:R0:W-:Y:S01]  /*8af0*/  STG.E.U16 desc[UR36][R16.64], R3 ;  /* 0x0000000310007986 */ /* 0x0011e2000c101524 */
[----:B------:R-:W-:Y:S05]  /*8b00*/  BRA `(.L_x_1372) ;  /* 0x0000000c003c7947 */ /* 0x000fea0003800000 */
.L_x_1368:
        /* <DEDUP_REMOVED lines=9> */
.L_x_1376:
[----:B------:R0:W-:Y:S01]  /*8ba0*/  STG.E.U16 desc[UR36][R16.64], R0 ;  /* 0x0000000010007986 */ /* 0x0001e2000c101524 */
[----:B------:R-:W-:Y:S05]  /*8bb0*/  BRA `(.L_x_1372) ;  /* 0x0000000c00107947 */ /* 0x000fea0003800000 */
.L_x_1375:
        /* <DEDUP_REMOVED lines=10> */
.L_x_1378:
[----:B------:R-:W-:-:S05]  /*8c60*/  HADD2.F32 R0, -RZ, R0.H0_H0 ;  /* 0x20000000ff007230 */ /* 0x000fca0000004100 */
[----:B------:R-:W-:-:S04]  /*8c70*/  F2FP.F16.F32.PACK_AB R0, RZ, R0 ;  /* 0x00000000ff00723e */ /* 0x000fc800000000ff */
[----:B------:R-:W-:-:S05]  /*8c80*/  PRMT R0, R0, 0x5410, RZ ;  /* 0x0000541000007816 */ /* 0x000fca00000000ff */
[----:B------:R0:W-:Y:S01]  /*8c90*/  STG.E desc[UR36][R16.64], R0 ;  /* 0x0000000010007986 */ /* 0x0001e2000c101924 */
[----:B------:R-:W-:Y:S05]  /*8ca0*/  BRA `(.L_x_1372) ;  /* 0x0000000800d47947 */ /* 0x000fea0003800000 */
.L_x_1377:
[----:B------:R-:W-:-:S05]  /*8cb0*/  HADD2.F32 R2, -RZ, R0.H0_H0 ;  /* 0x20000000ff027230 */ /* 0x000fca0000004100 */
[----:B------:R-:W-:-:S06]  /*8cc0*/  FMUL.FTZ R2, R2, 1 ;  /* 0x3f80000002027820 */ /* 0x000fcc0000410000 */
[----:B------:R-:W0:Y:S02]  /*8cd0*/  F2F.F64.F32 R2, R2 ;  /* 0x0000000200027310 */ /* 0x000e240000201800 */
[----:B0-----:R0:W-:Y:S01]  /*8ce0*/  STG.E.64 desc[UR36][R16.64], R2 ;  /* 0x0000000210007986 */ /* 0x0011e2000c101b24 */
[----:B------:R-:W-:Y:S05]  /*8cf0*/  BRA `(.L_x_1372) ;  /* 0x0000000800c07947 */ /* 0x000fea0003800000 */
.L_x_1367:
        /* <DEDUP_REMOVED lines=13> */
.L_x_1381:
[----:B------:R-:W-:Y:S01]  /*8dd0*/  HADD2.F32 R0, -RZ, R0.H0_H0 ;  /* 0x20000000ff007230 */ /* 0x000fe20000004100 */
[----:B------:R-:W-:-:S04]  /*8de0*/  CS2R R6, SRZ ;  /* 0x0000000000067805 */ /* 0x000fc8000001ff00 */
[----:B------:R-:W-:-:S04]  /*8df0*/  FMUL.FTZ R0, R0, 1 ;  /* 0x3f80000000007820 */ /* 0x000fc80000410000 */
[----:B------:R-:W0:Y:S02]  /*8e00*/  F2F.F64.F32 R4, R0 ;  /* 0x0000000000047310 */ /* 0x000e240000201800 */
[----:B0-----:R0:W-:Y:S01]  /*8e10*/  STG.E.128 desc[UR36][R16.64], R4 ;  /* 0x0000000410007986 */ /* 0x0011e2000c101d24 */
[----:B------:R-:W-:Y:S05]  /*8e20*/  BRA `(.L_x_1372) ;  /* 0x0000000800747947 */ /* 0x000fea0003800000 */
.L_x_1380:
        /* <DEDUP_REMOVED lines=21> */
.L_x_1385:
[----:B------:R-:W-:Y:S05]  /*8f80*/  BSYNC B0 ;  /* 0x0000000000007941 */ /* 0x000fea0003800000 */
.L_x_1384:
[----:B------:R-:W-:-:S05]  /*8f90*/  LOP3.LUT R3, R0, R3, RZ, 0xfc, !PT ;  /* 0x0000000300037212 */ /* 0x000fca00078efcff */
[----:B------:R0:W-:Y:S01]  /*8fa0*/  STG.E.U8 desc[UR36][R16.64], R3 ;  /* 0x0000000310007986 */ /* 0x0001e2000c101124 */
[----:B------:R-:W-:Y:S05]  /*8fb0*/  BRA `(.L_x_1372) ;  /* 0x0000000800107947 */ /* 0x000fea0003800000 */
.L_x_1383:
        /* <DEDUP_REMOVED lines=13> */
.L_x_1387:
[----:B------:R-:W-:Y:S01]  /*9090*/  IMAD.MOV.U32 R0, RZ, RZ, 0x7f ;  /* 0x0000007fff007424 */ /* 0x000fe200078e00ff */
[----:B------:R-:W-:-:S04]  /*90a0*/  ISETP.GT.U32.AND P0, PT, R2, 0x7f800000, PT ;  /* 0x7f8000000200780c */ /* 0x000fc80003f04070 */
[----:B------:R-:W-:-:S09]  /*90b0*/  SEL R0, R0, 0x7c, P0 ;  /* 0x0000007c00007807 */ /* 0x000fd20000000000 */
.L_x_1388:
[----:B------:R-:W-:Y:S05]  /*90c0*/  BSYNC B0 ;  /* 0x0000000000007941 */ /* 0x000fea0003800000 */
.L_x_1386:
[----:B------:R-:W-:-:S04]  /*90d0*/  LOP3.LUT R2, R3, 0x80000000, RZ, 0xc0, !PT ;  /* 0x8000000003027812 */ /* 0x000fc800078ec0ff */
[----:B------:R-:W-:-:S04]  /*90e0*/  SHF.R.U32.HI R3, RZ, 0x18, R2 ;  /* 0x00000018ff037819 */ /* 0x000fc80000011602 */
[----:B------:R-:W-:-:S05]  /*90f0*/  LOP3.LUT R3, R0, R3, RZ, 0xfc, !PT ;  /* 0x0000000300037212 */ /* 0x000fca00078efcff */
[----:B------:R0:W-:Y:S01]  /*9100*/  STG.E.U8 desc[UR36][R16.64], R3 ;  /* 0x0000000310007986 */ /* 0x0001e2000c101124 */
[----:B------:R-:W-:Y:S05]  /*9110*/  BRA `(.L_x_1372) ;  /* 0x0000000400b87947 */ /* 0x000fea0003800000 */
.L_x_1382:
[----:B------:R-:W-:-:S05]  /*9120*/  HADD2.F32 R0, -RZ, R0.H0_H0 ;  /* 0x20000000ff007230 */ /* 0x000fca0000004100 */
[----:B------:R-:W-:-:S05]  /*9130*/  F2FP.BF16.F32.PACK_AB R0, RZ, R0 ;  /* 0x00000000ff00723e */ /* 0x000fca00000010ff */
[----:B------:R0:W-:Y:S01]  /*9140*/  STG.E.U16 desc[UR36][R16.64], R0 ;  /* 0x0000000010007986 */ /* 0x0001e2000c101524 */
[----:B------:R-:W-:Y:S05]  /*9150*/  BRA `(.L_x_1372) ;  /* 0x0000000400a87947 */ /* 0x000fea0003800000 */
.L_x_1379:
        /* <DEDUP_REMOVED lines=12> */
.L_x_1391:
        /* <DEDUP_REMOVED lines=17> */
.L_x_1394:
[----:B------:R-:W-:-:S04]  /*9330*/  LOP3.LUT R2, R3, 0x80000000, RZ, 0xc0, !PT ;  /* 0x8000000003027812 */ /* 0x000fc800078ec0ff */
[----:B------:R-:W-:-:S04]  /*9340*/  SHF.R.U32.HI R3, RZ, 0x18, R2 ;  /* 0x00000018ff037819 */ /* 0x000fc80000011602 */
[----:B------:R-:W-:-:S04]  /*9350*/  LOP3.LUT R0, R0, R3, RZ, 0xfc, !PT ;  /* 0x0000000300007212 */ /* 0x000fc800078efcff */
[----:B------:R-:W-:-:S07]  /*9360*/  PRMT R8, R0, 0x7610, R8 ;  /* 0x0000761000087816 */ /* 0x000fce0000000008 */
.L_x_1393:
[----:B------:R-:W-:Y:S05]  /*9370*/  BSYNC B0 ;  /* 0x0000000000007941 */ /* 0x000fea0003800000 */
.L_x_1392:
[----:B------:R0:W-:Y:S01]  /*9380*/  STG.E.U8 desc[UR36][R16.64], R8 ;  /* 0x0000000810007986 */ /* 0x0001e2000c101124 */
[----:B------:R-:W-:Y:S05]  /*9390*/  BRA `(.L_x_1372) ;  /* 0x0000000400187947 */ /* 0x000fea0003800000 */
.L_x_1390:
        /* <DEDUP_REMOVED lines=17> */
.L_x_1397:
[----:B------:R-:W-:-:S04]  /*94b0*/  LOP3.LUT R2, R3, 0x80000000, RZ, 0xc0, !PT ;  /* 0x8000000003027812 */ /* 0x000fc800078ec0ff */
[----:B------:R-:W-:-:S04]  /*94c0*/  SHF.R.U32.HI R3, RZ, 0x18, R2 ;  /* 0x00000018ff037819 */ /* 0x000fc80000011602 */
[----:B------:R-:W-:-:S04]  /*94d0*/  LOP3.LUT R0, R0, R3, RZ, 0xfc, !PT ;  /* 0x0000000300007212 */ /* 0x000fc800078efcff */
[----:B------:R-:W-:-:S07]  /*94e0*/  PRMT R8, R0, 0x7610, R8 ;  /* 0x0000761000087816 */ /* 0x000fce0000000008 */
.L_x_1396:
[----:B------:R-:W-:Y:S05]  /*94f0*/  BSYNC B0 ;  /* 0x0000000000007941 */ /* 0x000fea0003800000 */
.L_x_1395:
[----:B------:R0:W-:Y:S01]  /*9500*/  STG.E.U8 desc[UR36][R16.64], R8 ;  /* 0x0000000810007986 */ /* 0x0001e2000c101124 */
[----:B------:R-:W-:Y:S05]  /*9510*/  BRA `(.L_x_1372) ;  /* 0x0000000000b87947 */ /* 0x000fea0003800000 */
.L_x_1389:
        /* <DEDUP_REMOVED lines=22> */
.L_x_1371:
        /* <DEDUP_REMOVED lines=16> */
.L_x_1400:
[----:B------:R-:W-:Y:S05]  /*9780*/  BRA `(.L_x_1372) ;  /* 0x00000000001c7947 */ /* 0x000fea0003800000 */
.L_x_1399:
[----:B------:R-:W-:-:S06]  /*9790*/  HADD2.F32 R2, -RZ, R0.H0_H0 ;  /* 0x20000000ff027230 */ /* 0x000fcc0000004100 */
[----:B------:R-:W0:Y:S02]  /*97a0*/  F2I.U64.TRUNC R2, R2 ;  /* 0x0000000200027311 */ /* 0x000e24000020d800 */
[----:B0-----:R0:W-:Y:S01]  /*97b0*/  STG.E.64 desc[UR36][R16.64], R2 ;  /* 0x0000000210007986 */ /* 0x0011e2000c101b24 */
[----:B------:R-:W-:Y:S05]  /*97c0*/  BRA `(.L_x_1372) ;  /* 0x00000000000c7947 */ /* 0x000fea0003800000 */
.L_x_1398:
[----:B------:R-:W-:-:S04]  /*97d0*/  HADD2.F32 R0, -RZ, R0.H0_H0 ;  /* 0x20000000ff007230 */ /* 0x000fc80000004100 */
[----:B------:R-:W0:Y:S02]  /*97e0*/  F2I.FTZ.U32.TRUNC.NTZ R3, R0 ;  /* 0x0000000000037305 */ /* 0x000e24000021f000 */
[----:B0-----:R0:W-:Y:S02]  /*97f0*/  STG.E desc[UR36][R16.64], R3 ;  /* 0x0000000310007986 */ /* 0x0011e4000c101924 */
.L_x_1372:
[----:B------:R-:W-:-:S07]  /*9800*/  VIADD R19, R19, 0x80 ;  /* 0x0000008013137836 */ /* 0x000fce0000000000 */
.L_x_1332:
[----:B------:R-:W-:Y:S05]  /*9810*/  BSYNC B6 ;  /* 0x0000000000067941 */ /* 0x000fea0003800000 */
.L_x_1331:
        /* <DEDUP_REMOVED lines=306> */
.L_x_1401:
        /* <DEDUP_REMOVED lines=22> */
.L_x_1405:
[----:B------:R-:W2:Y:S02]  /*aca0*/  LDG.E.U8 R2, desc[UR36][R2.64] ;  /* 0x0000002402027981 */ /* 0x000ea4000c1e1100 */
[----:B--2---:R-:W-:-:S04]  /*acb0*/  I2FP.F32.U32 R0, R2 ;  /* 0x0000000200007245 */ /* 0x004fc80000201000 */
[----:B------:R-:W-:Y:S01]  /*acc0*/  F2FP.F16.F32.PACK_AB R0, RZ, R0 ;  /* 0x00000000ff00723e */ /* 0x000fe200000000ff */
[----:B------:R-:W-:Y:S06]  /*acd0*/  BRA `(.L_x_1407) ;  /* 0x0000000c00887947 */ /* 0x000fec0003800000 */
.L_x_1404:
        /* <DEDUP_REMOVED lines=10> */
.L_x_1409:
[----:B------:R-:W2:Y:S02]  /*ad80*/  LDG.E R2, desc[UR36][R2.64] ;  /* 0x0000002402027981 */ /* 0x000ea4000c1e1900 */
[----:B--2---:R-:W-:-:S04]  /*ad90*/  I2FP.F32.S32 R0, R2 ;  /* 0x0000000200007245 */ /* 0x004fc80000201400 */
[----:B------:R-:W-:Y:S01]  /*ada0*/  F2FP.F16.F32.PACK_AB R0, RZ, R0 ;  /* 0x00000000ff00723e */ /* 0x000fe200000000ff */
[----:B------:R-:W-:Y:S06]  /*adb0*/  BRA `(.L_x_1407) ;  /* 0x0000000c00507947 */ /* 0x000fec0003800000 */
.L_x_1408:
[----:B------:R-:W2:Y:S02]  /*adc0*/  LDG.E.U16 R2, desc[UR36][R2.64] ;  /* 0x0000002402027981 */ /* 0x000ea4000c1e1500 */
[----:B--2---:R-:W0:Y:S02]  /*add0*/  I2F.S16 R0, R2 ;  /* 0x0000000200007306 */ /* 0x004e240000101400 */
[----:B0-----:R-:W-:Y:S01]  /*ade0*/  F2FP.F16.F32.PACK_AB R0, RZ, R0 ;  /* 0x00000000ff00723e */ /* 0x001fe200000000ff */
[----:B------:R-:W-:Y:S06]  /*adf0*/  BRA `(.L_x_1407) ;  /* 0x0000000c00407947 */ /* 0x000fec0003800000 */
.L_x_1403:
        /* <DEDUP_REMOVED lines=9> */
.L_x_1411:
[----:B------:R1:W5:Y:S01]  /*ae90*/  LDG.E.U16 R0, desc[UR36][R2.64] ;  /* 0x0000002402007981 */ /* 0x000362000c1e1500 */
[----:B------:R-:W-:Y:S05]  /*aea0*/  BRA `(.L_x_1407) ;  /* 0x0000000c00147947 */ /* 0x000fea0003800000 */
.L_x_1410:
        /* <DEDUP_REMOVED lines=9> */
.L_x_1413:
[----:B------:R0:W5:Y:S01]  /*af40*/  LDG.E.U16 R0, desc[UR36][R2.64] ;  /* 0x0000002402007981 */ /* 0x000162000c1e1500 */
[----:B------:R-:W-:Y:S05]  /*af50*/  BRA `(.L_x_1407) ;  /* 0x0000000800e87947 */ /* 0x000fea0003800000 */
.L_x_1412:
        /* <DEDUP_REMOVED lines=8> */
.L_x_1402:
        /* <DEDUP_REMOVED lines=13> */
.L_x_1416:
        /* <DEDUP_REMOVED lines=8> */
.L_x_1415:
        /* <DEDUP_REMOVED lines=28> */
.L_x_1418:
        /* <DEDUP_REMOVED lines=15> */
.L_x_1417:
[----:B------:R-:W2:Y:S02]  /*b3e0*/  LDG.E.U16 R0, desc[UR36][R2.64] ;  /* 0x0000002402007981 */ /* 0x000ea4000c1e1500 */
[----:B--2---:R-:W-:-:S05]  /*b3f0*/  IMAD.U32 R0, R0, 0x10000, RZ ;  /* 0x0001000000007824 */ /* 0x004fca00078e00ff */
[----:B------:R-:W-:Y:S01]  /*b400*/  F2FP.F16.F32.PACK_AB R0, RZ, R0 ;  /* 0x00000000ff00723e */ /* 0x000fe200000000ff */
[----:B------:R-:W-:Y:S06]  /*b410*/  BRA `(.L_x_1407) ;  /* 0x0000000400b87947 */ /* 0x000fec0003800000 */
.L_x_1414:
        /* <DEDUP_REMOVED lines=12> */
.L_x_1421:
        /* <DEDUP_REMOVED lines=21> */
.L_x_1425:
[----:B------:R-:W-:Y:S05]  /*b630*/  BSYNC B1 ;  /* 0x0000000000017941 */ /* 0x000fea0003800000 */
.L_x_1424:
[----:B------:R-:W-:Y:S01]  /*b640*/  LEA R3, R0, 0x3b800000, 0x17 ;  /* 0x3b80000000037811 */ /* 0x000fe200078eb8ff */
[----:B------:R-:W-:-:S05]  /*b650*/  IMAD.SHL.U32 R0, R2, 0x100000, RZ ;  /* 0x0010000002007824 */ /* 0x000fca00078e00ff */
[----:B------:R-:W-:-:S07]  /*b660*/  LOP3.LUT R0, R3, R0, R4, 0xfe, !PT ;  /* 0x0000000003007212 */ /* 0x000fce00078efe04 */
.L_x_1423:
[----:B------:R-:W-:Y:S05]  /*b670*/  BSYNC B0 ;  /* 0x0000000000007941 */ /* 0x000fea0003800000 */
.L_x_1422:
[----:B------:R-:W-:Y:S01]  /*b680*/  F2FP.F16.F32.PACK_AB R0, RZ, R0 ;  /* 0x00000000ff00723e */ /* 0x000fe200000000ff */
[----:B------:R-:W-:Y:S06]  /*b690*/  BRA `(.L_x_1407) ;  /* 0x0000000400187947 */ /* 0x000fec0003800000 */
.L_x_1420:
        /* <DEDUP_REMOVED lines=21> */
.L_x_1429:
[----:B------:R-:W-:Y:S05]  /*b7f0*/  BSYNC B1 ;  /* 0x0000000000017941 */ /* 0x000fea0003800000 */
.L_x_1428:
[----:B------:R-:W-:Y:S01]  /*b800*/  LEA R3, R0, 0x37800000, 0x17 ;  /* 0x3780000000037811 */ /* 0x000fe200078eb8ff */
[----:B------:R-:W-:-:S05]  /*b810*/  IMAD.SHL.U32 R0, R2, 0x200000, RZ ;  /* 0x0020000002007824 */ /* 0x000fca00078e00ff */
[----:B------:R-:W-:-:S07]  /*b820*/  LOP3.LUT R0, R3, R0, R4, 0xfe, !PT ;  /* 0x0000000003007212 */ /* 0x000fce00078efe04 */
.L_x_1427:
[----:B------:R-:W-:Y:S05]  /*b830*/  BSYNC B0 ;  /* 0x0000000000007941 */ /* 0x000fea0003800000 */
.L_x_1426:
[----:B------:R-:W-:Y:S01]  /*b840*/  F2FP.F16.F32.PACK_AB R0, RZ, R0 ;  /* 0x00000000ff00723e */ /* 0x000fe200000000ff */
[----:B------:R-:W-:Y:S06]  /*b850*/  BRA `(.L_x_1407) ;  /* 0x0000000000a87947 */ /* 0x000fec0003800000 */
.L_x_1419:
        /* <DEDUP_REMOVED lines=14> */
.L_x_1433:
[----:B------:R-:W-:Y:S05]  /*b940*/  BSYNC B0 ;  /* 0x0000000000007941 */ /* 0x000fea0003800000 */
.L_x_1432:
[----:B------:R-:W-:Y:S01]  /*b950*/  F2FP.F16.F32.PACK_AB R0, RZ, R0 ;  /* 0x00000000ff00723e */ /* 0x000fe200000000ff */
[----:B------:R-:W-:Y:S06]  /*b960*/  BRA `(.L_x_1407) ;  /* 0x0000000000647947 */ /* 0x000fec0003800000 */
.L_x_1406:
        /* <DEDUP_REMOVED lines=16> */
.L_x_1434:
[----:B------:R-:W-:Y:S01]  /*ba70*/  PRMT R0, RZ, 0x7610, R0 ;  /* 0x00007610ff007816 */ /* 0x000fe20000000000 */
[----:B------:R-:W-:Y:S06]  /*ba80*/  BRA `(.L_x_1407) ;  /* 0x00000000001c7947 */ /* 0x000fec0003800000 */
.L_x_1431:
[----:B------:R-:W2:Y:S02]  /*ba90*/  LDG.E.64 R2, desc[UR36][R2.64] ;  /* 0x0000002402027981 */ /* 0x000ea4000c1e1b00 */
[----:B--2---:R-:W0:Y:S02]  /*baa0*/  I2F.U64 R0, R2 ;  /* 0x0000000200007312 */ /* 0x004e240000301000 */
[----:B0-----:R-:W-:Y:S01]  /*bab0*/  F2FP.F16.F32.PACK_AB R0, RZ, R0 ;  /* 0x00000000ff00723e */ /* 0x001fe200000000ff */
[----:B------:R-:W-:Y:S06]  /*bac0*/  BRA `(.L_x_1407) ;  /* 0x00000000000c7947 */ /* 0x000fec0003800000 */
.L_x_1430:
[----:B------:R-:W2:Y:S02]  /*bad0*/  LDG.E R2, desc[UR36][R2.64] ;  /* 0x0000002402027981 */ /* 0x000ea4000c1e1900 */
[----:B--2---:R-:W-:-:S04]  /*bae0*/  I2FP.F32.U32 R0, R2 ;  /* 0x0000000200007245 */ /* 0x004fc80000201000 */
[----:B------:R-:W-:-:S07]  /*baf0*/  F2FP.F16.F32.PACK_AB R0, RZ, R0 ;  /* 0x00000000ff00723e */ /* 0x000fce00000000ff */
.L_x_1407:
        /* <DEDUP_REMOVED lines=17> */
[----:B0-----:R-:W-:Y:S01]  /*bc10*/  STG.E.U8 desc[UR36][R16.64], R3 ;  /* 0x0000000310007986 */ /* 0x001fe2000c101124 */
[----:B------:R-:W-:Y:S05]  /*bc20*/  EXIT ;  /* 0x000000000000794d */ /* 0x000fea0003800000 */
.L_x_1438:
[----:B------:R-:W-:-:S06]  /*bc30*/  HADD2.F32 R3, -RZ, R0.H0_H0 ;  /* 0x20000000ff037230 */ /* 0x000fcc0000004100 */
[----:B------:R-:W0:Y:S02]  /*bc40*/  F2I.S64.TRUNC R2, R3 ;  /* 0x0000000300027311 */ /* 0x000e24000020d900 */
[----:B0-----:R-:W-:Y:S01]  /*bc50*/  STG.E.U8 desc[UR36][R16.64], R2 ;  /* 0x0000000210007986 */ /* 0x001fe2000c101124 */
[----:B------:R-:W-:Y:S05]  /*bc60*/  EXIT ;  /* 0x000000000000794d */ /* 0x000fea0003800000 */
.L_x_1437:
        /* <DEDUP_REMOVED lines=8> */
[----:B0-----:R-:W-:Y:S01]  /*bcf0*/  STG.E.64 desc[UR36][R16.64], R2 ;  /* 0x0000000210007986 */ /* 0x001fe2000c101b24 */
[----:B------:R-:W-:Y:S05]  /*bd00*/  EXIT ;  /* 0x000000000000794d */ /* 0x000fea0003800000 */
.L_x_1441:
[----:B------:R-:W-:-:S04]  /*bd10*/  HADD2.F32 R0, -RZ, R0.H0_H0 ;  /* 0x20000000ff007230 */ /* 0x000fc80000004100 */
[----:B------:R-:W0:Y:S02]  /*bd20*/  F2I.FTZ.TRUNC.NTZ R3, R0 ;  /* 0x0000000000037305 */ /* 0x000e24000021f100 */
[----:B0-----:R-:W-:Y:S01]  /*bd30*/  STG.E desc[UR36][R16.64], R3 ;  /* 0x0000000310007986 */ /* 0x001fe2000c101924 */
[----:B------:R-:W-:Y:S05]  /*bd40*/  EXIT ;  /* 0x000000000000794d */ /* 0x000fea0003800000 */
.L_x_1440:
[----:B------:R-:W-:-:S04]  /*bd50*/  HADD2.F32 R0, -RZ, R0.H0_H0 ;  /* 0x20000000ff007230 */ /* 0x000fc80000004100 */
[----:B------:R-:W0:Y:S02]  /*bd60*/  F2I.FTZ.TRUNC.NTZ R3, R0 ;  /* 0x0000000000037305 */ /* 0x000e24000021f100 */
[----:B0-----:R-:W-:Y:S01]  /*bd70*/  STG.E.U16 desc[UR36][R16.64], R3 ;  /* 0x0000000310007986 */ /* 0x001fe2000c101524 */
[----:B------:R-:W-:Y:S05]  /*bd80*/  EXIT ;  /* 0x000000000000794d */ /* 0x000fea0003800000 */
.L_x_1436:
[----:B------:R-:W-:-:S13]  /*bd90*/  ISETP.GT.AND P0, PT, R2, 0x6, PT ;  /* 0x000000060200780c */ /* 0x000fda0003f04270 */
[----:B------:R-:W-:Y:S05]  /*bda0*/  @P0 BRA `(.L_x_1442) ;  /* 0x0000000000240947 */ /* 0x000fea0003800000 */
[----:B------:R-:W-:-:S13]  /*bdb0*/  ISETP.NE.AND P0, PT, R2, 0x5, PT ;  /* 0x000000050200780c */ /* 0x000fda0003f05270 */
[----:B------:R-:W-:Y:S05]  /*bdc0*/  @!P0 BRA `(.L_x_1443) ;  /* 0x0000000000148947 */ /* 0x000fea0003800000 */
[----:B------:R-:W-:-:S13]  /*bdd0*/  ISETP.NE.AND P0, PT, R2, 0x6, PT ;  /* 0x000000060200780c */ /* 0x000fda0003f05270 */
[----:B------:R-:W-:Y:S05]  /*bde0*/  @P0 BRA `(.L_x_1439) ;  /* 0x0000000800c40947 */ /* 0x000fea0003800000 */
[----:B------:R-:W-:-:S05]  /*bdf0*/  HADD2.F32 R3, -RZ, R0.H0_H0 ;  /* 0x20000000ff037230 */ /* 0x000fca0000004100 */
[----:B------:R-:W-:Y:S01]  /*be00*/  STG.E desc[UR36][R16.64], R3 ;  /* 0x0000000310007986 */ /* 0x000fe2000c101924 */
[----:B------:R-:W-:Y:S05]  /*be10*/  EXIT ;  /* 0x000000000000794d */ /* 0x000fea0003800000 */
.L_x_1443:
[----:B------:R-:W-:Y:S01]  /*be20*/  STG.E.U16 desc[UR36][R16.64], R0 ;  /* 0x0000000010007986 */ /* 0x000fe2000c101524 */
[----:B------:R-:W-:Y:S05]  /*be30*/  EXIT ;  /* 0x000000000000794d */ /* 0x000fea0003800000 */
.L_x_1442:
        /* <DEDUP_REMOVED lines=8> */
[----:B------:R-:W-:Y:S01]  /*bec0*/  STG.E.64 desc[UR36][R16.64], R2 ;  /* 0x0000000210007986 */ /* 0x000fe2000c101b24 */
[----:B------:R-:W-:Y:S05]  /*bed0*/  EXIT ;  /* 0x000000000000794d */ /* 0x000fea0003800000 */
.L_x_1445:
[----:B------:R-:W-:-:S05]  /*bee0*/  HADD2.F32 R0, -RZ, R0.H0_H0 ;  /* 0x20000000ff007230 */ /* 0x000fca0000004100 */
[----:B------:R-:W-:-:S04]  /*bef0*/  F2FP.F16.F32.PACK_AB R0, RZ, R0 ;  /* 0x00000000ff00723e */ /* 0x000fc800000000ff */
[----:B------:R-:W-:-:S05]  /*bf00*/  PRMT R0, R0, 0x5410, RZ ;  /* 0x0000541000007816 */ /* 0x000fca00000000ff */
[----:B------:R-:W-:Y:S01]  /*bf10*/  STG.E desc[UR36][R16.64], R0 ;  /* 0x0000000010007986 */ /* 0x000fe2000c101924 */
[----:B------:R-:W-:Y:S05]  /*bf20*/  EXIT ;  /* 0x000000000000794d */ /* 0x000fea0003800000 */
.L_x_1444:
[----:B------:R-:W-:-:S05]  /*bf30*/  HADD2.F32 R2, -RZ, R0.H0_H0 ;  /* 0x20000000ff027230 */ /* 0x000fca0000004100 */
[----:B------:R-:W-:-:S06]  /*bf40*/  FMUL.FTZ R2, R2, 1 ;  /* 0x3f80000002027820 */ /* 0x000fcc0000410000 */
[----:B------:R-:W0:Y:S02]  /*bf50*/  F2F.F64.F32 R2, R2 ;  /* 0x0000000200027310 */ /* 0x000e240000201800 */
[----:B0-----:R-:W-:Y:S01]  /*bf60*/  STG.E.64 desc[UR36][R16.64], R2 ;  /* 0x0000000210007986 */ /* 0x001fe2000c101b24 */
[----:B------:R-:W-:Y:S05]  /*bf70*/  EXIT ;  /* 0x000000000000794d */ /* 0x000fea0003800000 */
.L_x_1435:
        /* <DEDUP_REMOVED lines=11> */
[----:B------:R-:W-:Y:S01]  /*c030*/  STG.E.U8 desc[UR36][R16.64], R3 ;  /* 0x0000000310007986 */ /* 0x000fe2000c101124 */
[----:B------:R-:W-:Y:S05]  /*c040*/  EXIT ;  /* 0x000000000000794d */ /* 0x000fea0003800000 */
.L_x_1448:
[----:B------:R-:W-:Y:S01]  /*c050*/  HADD2.F32 R0, -RZ, R0.H0_H0 ;  /* 0x20000000ff007230 */ /* 0x000fe20000004100 */
[----:B------:R-:W-:-:S04]  /*c060*/  CS2R R6, SRZ ;  /* 0x0000000000067805 */ /* 0x000fc8000001ff00 */
[----:B------:R-:W-:-:S04]  /*c070*/  FMUL.FTZ R0, R0, 1 ;  /* 0x3f80000000007820 */ /* 0x000fc80000410000 */
[----:B------:R-:W0:Y:S02]  /*c080*/  F2F.F64.F32 R4, R0 ;  /* 0x0000000000047310 */ /* 0x000e240000201800 */
[----:B0-----:R-:W-:Y:S01]  /*c090*/  STG.E.128 desc[UR36][R16.64], R4 ;  /* 0x0000000410007986 */ /* 0x001fe2000c101d24 */
[----:B------:R-:W-:Y:S05]  /*c0a0*/  EXIT ;  /* 0x000000000000794d */ /* 0x000fea0003800000 */
.L_x_1447:
        /* <DEDUP_REMOVED lines=21> */
.L_x_1452:
[----:B------:R-:W-:Y:S05]  /*c200*/  BSYNC B0 ;  /* 0x0000000000007941 */ /* 0x000fea0003800000 */
.L_x_1451:
[----:B------:R-:W-:-:S05]  /*c210*/  LOP3.LUT R3, R0, R3, RZ, 0xfc, !PT ;  /* 0x0000000300037212 */ /* 0x000fca00078efcff */
[----:B------:R-:W-:Y:S01]  /*c220*/  STG.E.U8 desc[UR36][R16.64], R3 ;  /* 0x0000000310007986 */ /* 0x000fe2000c101124 */
[----:B------:R-:W-:Y:S05]  /*c230*/  EXIT ;  /* 0x000000000000794d */ /* 0x000fea0003800000 */
.L_x_1450:
        /* <DEDUP_REMOVED lines=13> */
.L_x_1454:
[----:B------:R-:W-:Y:S01]  /*c310*/  IMAD.MOV.U32 R0, RZ, RZ, 0x7f ;  /* 0x0000007fff007424 */ /* 0x000fe200078e00ff */
[----:B------:R-:W-:-:S04]  /*c320*/  ISETP.GT.U32.AND P0, PT, R2, 0x7f800000, PT ;  /* 0x7f8000000200780c */ /* 0x000fc80003f04070 */
[----:B------:R-:W-:-:S09]  /*c330*/  SEL R0, R0, 0x7c, P0 ;  /* 0x0000007c00007807 */ /* 0x000fd20000000000 */
.L_x_1455:
[----:B------:R-:W-:Y:S05]  /*c340*/  BSYNC B0 ;  /* 0x0000000000007941 */ /* 0x000fea0003800000 */
.L_x_1453:
[----:B------:R-:W-:-:S04]  /*c350*/  LOP3.LUT R2, R3, 0x80000000, RZ, 0xc0, !PT ;  /* 0x8000000003027812 */ /* 0x000fc800078ec0ff */
[----:B------:R-:W-:-:S04]  /*c360*/  SHF.R.U32.HI R3, RZ, 0x18, R2 ;  /* 0x00000018ff037819 */ /* 0x000fc80000011602 */
[----:B------:R-:W-:-:S05]  /*c370*/  LOP3.LUT R3, R0, R3, RZ, 0xfc, !PT ;  /* 0x0000000300037212 */ /* 0x000fca00078efcff */
[----:B------:R-:W-:Y:S01]  /*c380*/  STG.E.U8 desc[UR36][R16.64], R3 ;  /* 0x0000000310007986 */ /* 0x000fe2000c101124 */
[----:B------:R-:W-:Y:S05]  /*c390*/  EXIT ;  /* 0x000000000000794d */ /* 0x000fea0003800000 */
.L_x_1449:
[----:B------:R-:W-:-:S05]  /*c3a0*/  HADD2.F32 R0, -RZ, R0.H0_H0 ;  /* 0x20000000ff007230 */ /* 0x000fca0000004100 */
[----:B------:R-:W-:-:S05]  /*c3b0*/  F2FP.BF16.F32.PACK_AB R0, RZ, R0 ;  /* 0x00000000ff00723e */ /* 0x000fca00000010ff */
[----:B------:R-:W-:Y:S01]  /*c3c0*/  STG.E.U16 desc[UR36][R16.64], R0 ;  /* 0x0000000010007986 */ /* 0x000fe2000c101524 */
[----:B------:R-:W-:Y:S05]  /*c3d0*/  EXIT ;  /* 0x000000000000794d */ /* 0x000fea0003800000 */
.L_x_1446:
        /* <DEDUP_REMOVED lines=10> */
[----:B0-----:R-:W-:Y:S01]  /*c480*/  STG.E.U16 desc[UR36][R16.64], R3 ;  /* 0x0000000310007986 */ /* 0x001fe2000c101524 */
[----:B------:R-:W-:Y:S05]  /*c490*/  EXIT ;  /* 0x000000000000794d */ /* 0x000fea0003800000 */
.L_x_1458:
        /* <DEDUP_REMOVED lines=17> */
.L_x_1461:
[----:B------:R-:W-:-:S04]  /*c5b0*/  LOP3.LUT R2, R3, 0x80000000, RZ, 0xc0, !PT ;  /* 0x8000000003027812 */ /* 0x000fc800078ec0ff */
[----:B------:R-:W-:-:S04]  /*c5c0*/  SHF.R.U32.HI R3, RZ, 0x18, R2 ;  /* 0x00000018ff037819 */ /* 0x000fc80000011602 */
[----:B------:R-:W-:-:S04]  /*c5d0*/  LOP3.LUT R0, R0, R3, RZ, 0xfc, !PT ;  /* 0x0000000300007212 */ /* 0x000fc800078efcff */
[----:B------:R-:W-:-:S07]  /*c5e0*/  PRMT R8, R0, 0x7610, R8 ;  /* 0x0000761000087816 */ /* 0x000fce0000000008 */
.L_x_1460:
[----:B------:R-:W-:Y:S05]  /*c5f0*/  BSYNC B0 ;  /* 0x0000000000007941 */ /* 0x000fea0003800000 */
.L_x_1459:
[----:B------:R-:W-:Y:S01]  /*c600*/  STG.E.U8 desc[UR36][R16.64], R8 ;  /* 0x0000000810007986 */ /* 0x000fe2000c101124 */
[----:B------:R-:W-:Y:S05]  /*c610*/  EXIT ;  /* 0x000000000000794d */ /* 0x000fea0003800000 */
.L_x_1457:
        /* <DEDUP_REMOVED lines=17> */
.L_x_1464:
[----:B------:R-:W-:-:S04]  /*c730*/  LOP3.LUT R2, R3, 0x80000000, RZ, 0xc0, !PT ;  /* 0x8000000003027812 */ /* 0x000fc800078ec0ff */
[----:B------:R-:W-:-:S04]  /*c740*/  SHF.R.U32.HI R3, RZ, 0x18, R2 ;  /* 0x00000018ff037819 */ /* 0x000fc80000011602 */
[----:B------:R-:W-:-:S04]  /*c750*/  LOP3.LUT R0, R0, R3, RZ, 0xfc, !PT ;  /* 0x0000000300007212 */ /* 0x000fc800078efcff */
[----:B------:R-:W-:-:S07]  /*c760*/  PRMT R8, R0, 0x7610, R8 ;  /* 0x0000761000087816 */ /* 0x000fce0000000008 */
.L_x_1463:
[----:B------:R-:W-:Y:S05]  /*c770*/  BSYNC B0 ;  /* 0x0000000000007941 */ /* 0x000fea0003800000 */
.L_x_1462:
[----:B------:R-:W-:Y:S01]  /*c780*/  STG.E.U8 desc[UR36][R16.64], R8 ;  /* 0x0000000810007986 */ /* 0x000fe2000c101124 */
[----:B------:R-:W-:Y:S05]  /*c790*/  EXIT ;  /* 0x000000000000794d */ /* 0x000fea0003800000 */
.L_x_1456:
        /* <DEDUP_REMOVED lines=22> */
.L_x_1439:
        /* <DEDUP_REMOVED lines=16> */
.L_x_1467:
[----:B------:R-:W-:Y:S05]  /*ca00*/  EXIT ;  /* 0x000000000000794d */ /* 0x000fea0003800000 */
.L_x_1466:
[----:B------:R-:W-:-:S06]  /*ca10*/  HADD2.F32 R2, -RZ, R0.H0_H0 ;  /* 0x20000000ff027230 */ /* 0x000fcc0000004100 */
[----:B------:R-:W0:Y:S02]  /*ca20*/  F2I.U64.TRUNC R2, R2 ;  /* 0x0000000200027311 */ /* 0x000e24000020d800 */
[----:B0-----:R-:W-:Y:S01]  /*ca30*/  STG.E.64 desc[UR36][R16.64], R2 ;  /* 0x0000000210007986 */ /* 0x001fe2000c101b24 */
[----:B------:R-:W-:Y:S05]  /*ca40*/  EXIT ;  /* 0x000000000000794d */ /* 0x000fea0003800000 */
.L_x_1465:
[----:B------:R-:W-:-:S04]  /*ca50*/  HADD2.F32 R0, -RZ, R0.H0_H0 ;  /* 0x20000000ff007230 */ /* 0x000fc80000004100 */
[----:B------:R-:W0:Y:S02]  /*ca60*/  F2I.FTZ.U32.TRUNC.NTZ R3, R0 ;  /* 0x0000000000037305 */ /* 0x000e24000021f000 */
[----:B0-----:R-:W-:Y:S01]  /*ca70*/  STG.E desc[UR36][R16.64], R3 ;  /* 0x0000000310007986 */ /* 0x001fe2000c101924 */
[----:B------:R-:W-:Y:S05]  /*ca80*/  EXIT ;  /* 0x000000000000794d */ /* 0x000fea0003800000 */
.L_x_1468:
        /* <DEDUP_REMOVED lines=15> */
.L_x_5916:


//--------------------- .text._ZN2at6native27unrolled_elementwise_kernelINS0_10AbsFunctorIN3c104HalfEEESt5arrayIPcLm2EELi4E23TrivialOffsetCalculatorILi1EjESA_NS0_6memory12LoadWithCastILi1EEENSB_13StoreWithCastILi1EEEEEviT_T0_T2_T3_T4_T5_ --------------------------
	.section	.text._ZN2at6native27unrolled_elementwise_kernelINS0_10AbsFunctorIN3c104HalfEEESt5arrayIPcLm2EELi4E23TrivialOffsetCalculatorILi1EjESA_NS0_6memory12LoadWithCastILi1EEENSB_13StoreWithCastILi1EEEEEviT_T0_T2_T3_T4_T5_,"ax",@progbits
	.align	128
        .global         _ZN2at6native27unrolled_elementwise_kernelINS0_10AbsFunctorIN3c104HalfEEESt5arrayIPcLm2EELi4E23TrivialOffsetCalculatorILi1EjESA_NS0_6memory12LoadWithCastILi1EEENSB_13StoreWithCastILi1EEEEEviT_T0_T2_T3_T4_T5_
        .type           _ZN2at6native27unrolled_elementwise_kernelINS0_10AbsFunctorIN3c104HalfEEESt5arrayIPcLm2EELi4E23TrivialOffsetCalculatorILi1EjESA_NS0_6memory12LoadWithCastILi1EEENSB_13StoreWithCastILi1EEEEEviT_T0_T2_T3_T4_T5_,@function
        .size           _ZN2at6native27unrolled_elementwise_kernelINS0_10AbsFunctorIN3c104HalfEEESt5arrayIPcLm2EELi4E23TrivialOffsetCalculatorILi1EjESA_NS0_6memory12LoadWithCastILi1EEENSB_13StoreWithCastILi1EEEEEviT_T0_T2_T3_T4_T5_,(.L_x_5917 - _ZN2at6native27unrolled_elementwise_kernelINS0_10AbsFunctorIN3c104HalfEEESt5arrayIPcLm2EELi4E23TrivialOffsetCalculatorILi1EjESA_NS0_6memory12LoadWithCastILi1EEENSB_13StoreWithCastILi1EEEEEviT_T0_T2_T3_T4_T5_)
        .other          _ZN2at6native27unrolled_elementwise_kernelINS0_10AbsFunctorIN3c104HalfEEESt5arrayIPcLm2EELi4E23TrivialOffsetCalculatorILi1EjESA_NS0_6memory12LoadWithCastILi1EEENSB_13StoreWithCastILi1EEEEEviT_T0_T2_T3_T4_T5_,@"STO_CUDA_ENTRY STV_DEFAULT"
_ZN2at6native27unrolled_elementwise_kernelINS0_10AbsFunctorIN3c104HalfEEESt5arrayIPcLm2EELi4E23TrivialOffsetCalculatorILi1EjESA_NS0_6memory12LoadWithCastILi1EEENSB_13StoreWithCastILi1EEEEEviT_T0_T2_T3_T4_T5_:
.text._ZN2at6native27unrolled_elementwise_kernelINS0_10AbsFunctorIN3c104HalfEEESt5arrayIPcLm2EELi4E23TrivialOffsetCalculatorILi1EjESA_NS0_6memory12LoadWithCastILi1EEENSB_13StoreWithCastILi1EEEEEviT_T0_T2_T3_T4_T5_:
        /* <DEDUP_REMOVED lines=31> */
[----:B0-----:R-:W-:-:S04]  /*01f0*/  F2FP.F16.F32.PACK_AB R0, RZ, R0 ;  /* 0x00000000ff00723e */ /* 0x001fc800000000ff */
[----:B------:R-:W-:Y:S01]  /*0200*/  PRMT R22, R0, 0x7610, R22 ;  /* 0x0000761000167816 */ /* 0x000fe20000000016 */
[----:B------:R-:W-:Y:S06]  /*0210*/  BRA `(.L_x_1476) ;  /* 0x0000000c00d47947 */ /* 0x000fec0003800000 */
.L_x_1474:
[----:B------:R-:W2:Y:S02]  /*0220*/  LDG.E.U8 R2, desc[UR36][R2.64] ;  /* 0x0000002402027981 */ /* 0x000ea4000c1e1100 */
[----:B--2---:R-:W-:-:S04]  /*0230*/  I2FP.F32.U32 R0, R2 ;  /* 0x0000000200007245 */ /* 0x004fc80000201000 */
[----:B------:R-:W-:-:S04]  /*0240*/  F2FP.F16.F32.PACK_AB R0, RZ, R0 ;  /* 0x00000000ff00723e */ /* 0x000fc800000000ff */
[----:B------:R-:W-:Y:S01]  /*0250*/  PRMT R22, R0, 0x7610, R22 ;  /* 0x0000761000167816 */ /* 0x000fe20000000016 */
[----:B------:R-:W-:Y:S06]  /*0260*/  BRA `(.L_x_1476) ;  /* 0x0000000c00c07947 */ /* 0x000fec0003800000 */
.L_x_1473:
        /* <DEDUP_REMOVED lines=8> */
[----:B0-----:R-:W-:-:S04]  /*02f0*/  F2FP.F16.F32.PACK_AB R0, RZ, R0 ;  /* 0x00000000ff00723e */ /* 0x001fc800000000ff */
[----:B------:R-:W-:Y:S01]  /*0300*/  PRMT R22, R0, 0x7610, R22 ;  /* 0x0000761000167816 */ /* 0x000fe20000000016 */
[----:B------:R-:W-:Y:S06]  /*0310*/  BRA `(.L_x_1476) ;  /* 0x0000000c00947947 */ /* 0x000fec0003800000 */
.L_x_1478:
[----:B------:R-:W2:Y:S02]  /*0320*/  LDG.E R2, desc[UR36][R2.64] ;  /* 0x0000002402027981 */ /* 0x000ea4000c1e1900 */
[----:B--2---:R-:W-:-:S04]  /*0330*/  I2FP.F32.S32 R0, R2 ;  /* 0x0000000200007245 */ /* 0x004fc80000201400 */
[----:B------:R-:W-:-:S04]  /*0340*/  F2FP.F16.F32.PACK_AB R0, RZ, R0 ;  /* 0x00000000ff00723e */ /* 0x000fc800000000ff */
[----:B------:R-:W-:Y:S01]  /*0350*/  PRMT R22, R0, 0x7610, R22 ;  /* 0x0000761000167816 */ /* 0x000fe20000000016 */
[----:B------:R-:W-:Y:S06]  /*0360*/  BRA `(.L_x_1476) ;  /* 0x0000000c00807947 */ /* 0x000fec0003800000 */
.L_x_1477:
[----:B------:R-:W2:Y:S02]  /*0370*/  LDG.E.U16 R2, desc[UR36][R2.64] ;  /* 0x0000002402027981 */ /* 0x000ea4000c1e1500 */
[----:B--2---:R-:W0:Y:S02]  /*0380*/  I2F.S16 R0, R2 ;  /* 0x0000000200007306 */ /* 0x004e240000101400 */
[----:B0-----:R-:W-:-:S04]  /*0390*/  F2FP.F16.F32.PACK_AB R0, RZ, R0 ;  /* 0x00000000ff00723e */ /* 0x001fc800000000ff */
[----:B------:R-:W-:Y:S01]  /*03a0*/  PRMT R22, R0, 0x7610, R22 ;  /* 0x0000761000167816 */ /* 0x000fe20000000016 */
[----:B------:R-:W-:Y:S06]  /*03b0*/  BRA `(.L_x_1476) ;  /* 0x0000000c006c7947 */ /* 0x000fec0003800000 */
.L_x_1472:
        /* <DEDUP_REMOVED lines=9> */
.L_x_1480:
[----:B------:R1:W5:Y:S01]  /*0450*/  LDG.E.U16 R22, desc[UR36][R2.64] ;  /* 0x0000002402167981 */ /* 0x000362000c1e1500 */
[----:B------:R-:W-:Y:S05]  /*0460*/  BRA `(.L_x_1476) ;  /* 0x0000000c00407947 */ /* 0x000fea0003800000 */
.L_x_1479:
        /* <DEDUP_REMOVED lines=9> */
.L_x_1482:
[----:B------:R0:W5:Y:S01]  /*0500*/  LDG.E.U16 R22, desc[UR36][R2.64] ;  /* 0x0000002402167981 */ /* 0x000162000c1e1500 */
[----:B------:R-:W-:Y:S05]  /*0510*/  BRA `(.L_x_1476) ;  /* 0x0000000c00147947 */ /* 0x000fea0003800000 */
.L_x_1481:
[----:B------:R-:W2:Y:S01]  /*0520*/  LDG.E.64 R2, desc[UR36][R2.64] ;  /* 0x0000002402027981 */ /* 0x000ea2000c1e1b00 */
[----:B------:R-:W-:Y:S01]  /*0530*/  UMOV UR4, 0xf0000000 ;  /* 0xf000000000047882 */ /* 0x000fe20000000000 */
[----:B------:R-:W-:Y:S01]  /*0540*/  UMOV UR5, 0x380fffff ;  /* 0x380fffff00057882 */ /* 0x000fe20000000000 */
[----:B--2---:R-:W0:Y:S01]  /*0550*/  F2F.F32.F64 R0, R2 ;  /* 0x0000000200007310 */ /* 0x004e220000301000 */
[----:B------:R-:W-:-:S14]  /*0560*/  DSETP.GEU.AND P0, PT, |R2|, UR4, PT ;  /* 0x0000000402007e2a */ /* 0x000fdc000bf0e200 */
[----:B0-----:R-:W-:-:S05]  /*0570*/  @!P0 FMUL R0, R0, 1.175494350822287508e-38 ;  /* 0x0080000000008820 */ /* 0x001fca0000400000 */
[----:B------:R-:W-:-:S04]  /*0580*/  F2FP.F16.F32.PACK_AB R0, RZ, R0 ;  /* 0x00000000ff00723e */ /* 0x000fc800000000ff */
[----:B------:R-:W-:Y:S01]  /*0590*/  PRMT R22, R0, 0x7610, R22 ;  /* 0x0000761000167816 */ /* 0x000fe20000000016 */
[----:B------:R-:W-:Y:S06]  /*05a0*/  BRA `(.L_x_1476) ;  /* 0x0000000800f07947 */ /* 0x000fec0003800000 */
.L_x_1471:
        /* <DEDUP_REMOVED lines=11> */
[----:B------:R-:W-:-:S04]  /*0660*/  F2FP.F16.F32.PACK_AB R0, RZ, R0 ;  /* 0x00000000ff00723e */ /* 0x000fc800000000ff */
[----:B------:R-:W-:Y:S01]  /*0670*/  PRMT R22, R0, 0x7610, R22 ;  /* 0x0000761000167816 */ /* 0x000fe20000000016 */
[----:B------:R-:W-:Y:S06]  /*0680*/  BRA `(.L_x_1476) ;  /* 0x0000000800b87947 */ /* 0x000fec0003800000 */
.L_x_1485:
        /* <DEDUP_REMOVED lines=9> */
.L_x_1484:
        /* <DEDUP_REMOVED lines=28> */
.L_x_1487:
[----:B------:R-:W2:Y:S02]  /*08e0*/  LDG.E.U8 R3, desc[UR36][R2.64] ;  /* 0x0000002402037981 */ /* 0x000ea4000c1e1100 */
[----:B--2---:R-:W-:-:S05]  /*08f0*/  IMAD.SHL.U32 R0, R3, 0x2000000, RZ ;  /* 0x0200000003007824 */ /* 0x004fca00078e00ff */
[----:B------:R-:W-:-:S13]  /*0900*/  ISETP.GE.U32.AND P0, PT, R0, 0x8000000, PT ;  /* 0x080000000000780c */ /* 0x000fda0003f06070 */
[C---:B------:R-:W-:Y:S02]  /*0910*/  @P0 IMAD.SHL.U32 R4, R3.reuse, 0x200000, RZ ;  /* 0x0020000003040824 */ /* 0x040fe400078e00ff */
[C---:B------:R-:W-:Y:S02]  /*0920*/  @!P0 IMAD.SHL.U32 R0, R3.reuse, 0x100, RZ ;  /* 0x0000010003008824 */ /* 0x040fe400078e00ff */
[----:B------:R-:W-:Y:S01]  /*0930*/  IMAD.SHL.U32 R3, R3, 0x1000000, RZ ;  /* 0x0100000003037824 */ /* 0x000fe200078e00ff */
[----:B------:R-:W-:Y:S02]  /*0940*/  @P0 LOP3.LUT R4, R4, 0xfe00000, RZ, 0xc0, !PT ;  /* 0x0fe0000004040812 */ /* 0x000fe400078ec0ff */
        /* <DEDUP_REMOVED lines=9> */
.L_x_1486:
[----:B------:R-:W2:Y:S02]  /*09e0*/  LDG.E.U16 R0, desc[UR36][R2.64] ;  /* 0x0000002402007981 */ /* 0x000ea4000c1e1500 */
[----:B--2---:R-:W-:-:S05]  /*09f0*/  IMAD.U32 R0, R0, 0x10000, RZ ;  /* 0x0001000000007824 */ /* 0x004fca00078e00ff */
[----:B------:R-:W-:-:S04]  /*0a00*/  F2FP.F16.F32.PACK_AB R0, RZ, R0 ;  /* 0x00000000ff00723e */ /* 0x000fc800000000ff */
[----:B------:R-:W-:Y:S01]  /*0a10*/  PRMT R22, R0, 0x7610, R22 ;  /* 0x0000761000167816 */ /* 0x000fe20000000016 */
[----:B------:R-:W-:Y:S06]  /*0a20*/  BRA `(.L_x_1476) ;  /* 0x0000000400d07947 */ /* 0x000fec0003800000 */
.L_x_1483:
        /* <DEDUP_REMOVED lines=10> */
[----:B------:R-:W-:-:S04]  /*0ad0*/  F2FP.F16.F32.PACK_AB R0, RZ, R0 ;  /* 0x00000000ff00723e */ /* 0x000fc800000000ff */
[----:B------:R-:W-:Y:S01]  /*0ae0*/  PRMT R22, R0, 0x7610, R22 ;  /* 0x0000761000167816 */ /* 0x000fe20000000016 */
[----:B------:R-:W-:Y:S06]  /*0af0*/  BRA `(.L_x_1476) ;  /* 0x00000004009c7947 */ /* 0x000fec0003800000 */
.L_x_1490:
        /* <DEDUP_REMOVED lines=21> */
.L_x_1494:
[----:B------:R-:W-:Y:S05]  /*0c50*/  BSYNC B1 ;  /* 0x0000000000017941 */ /* 0x000fea0003800000 */
.L_x_1493:
[----:B------:R-:W-:Y:S01]  /*0c60*/  LEA R3, R0, 0x3b800000, 0x17 ;  /* 0x3b80000000037811 */ /* 0x000fe200078eb8ff */
[----:B------:R-:W-:-:S05]  /*0c70*/  IMAD.SHL.U32 R0, R2, 0x100000, RZ ;  /* 0x0010000002007824 */ /* 0x000fca00078e00ff */
[----:B------:R-:W-:-:S07]  /*0c80*/  LOP3.LUT R0, R3, R0, R4, 0xfe, !PT ;  /* 0x0000000003007212 */ /* 0x000fce00078efe04 */
.L_x_1492:
[----:B------:R-:W-:Y:S05]  /*0c90*/  BSYNC B0 ;  /* 0x0000000000007941 */ /* 0x000fea0003800000 */
.L_x_1491:
[----:B------:R-:W-:-:S04]  /*0ca0*/  F2FP.F16.F32.PACK_AB R0, RZ, R0 ;  /* 0x00000000ff00723e */ /* 0x000fc800000000ff */
[----:B------:R-:W-:Y:S01]  /*0cb0*/  PRMT R22, R0, 0x7610, R22 ;  /* 0x0000761000167816 */ /* 0x000fe20000000016 */
[----:B------:R-:W-:Y:S06]  /*0cc0*/  BRA `(.L_x_1476) ;  /* 0x0000000400287947 */ /* 0x000fec0003800000 */
.L_x_1489:
        /* <DEDUP_REMOVED lines=21> */
.L_x_1498:
[----:B------:R-:W-:Y:S05]  /*0e20*/  BSYNC B1 ;  /* 0x0000000000017941 */ /* 0x000fea0003800000 */
.L_x_1497:
[----:B------:R-:W-:Y:S01]  /*0e30*/  LEA R3, R0, 0x37800000, 0x17 ;  /* 0x3780000000037811 */ /* 0x000fe200078eb8ff */
[----:B------:R-:W-:-:S05]  /*0e40*/  IMAD.SHL.U32 R0, R2, 0x200000, RZ ;  /* 0x0020000002007824 */ /* 0x000fca00078e00ff */
[----:B------:R-:W-:-:S07]  /*0e50*/  LOP3.LUT R0, R3, R0, R4, 0xfe, !PT ;  /* 0x0000000003007212 */ /* 0x000fce00078efe04 */
.L_x_1496:
[----:B------:R-:W-:Y:S05]  /*0e60*/  BSYNC B0 ;  /* 0x0000000000007941 */ /* 0x000fea0003800000 */
.L_x_1495:
[----:B------:R-:W-:-:S04]  /*0e70*/  F2FP.F16.F32.PACK_AB R0, RZ, R0 ;  /* 0x00000000ff00723e */ /* 0x000fc800000000ff */
[----:B------:R-:W-:Y:S01]  /*0e80*/  PRMT R22, R0, 0x7610, R22 ;  /* 0x0000761000167816 */ /* 0x000fe20000000016 */
[----:B------:R-:W-:Y:S06]  /*0e90*/  BRA `(.L_x_1476) ;  /* 0x0000000000b47947 */ /* 0x000fec0003800000 */
.L_x_1488:
        /* <DEDUP_REMOVED lines=14> */
.L_x_1502:
[----:B------:R-:W-:Y:S05]  /*0f80*/  BSYNC B0 ;  /* 0x0000000000007941 */ /* 0x000fea0003800000 */
.L_x_1501:
[----:B------:R-:W-:-:S04]  /*0f90*/  F2FP.F16.F32.PACK_AB R0, RZ, R0 ;  /* 0x00000000ff00723e */ /* 0x000fc800000000ff */
[----:B------:R-:W-:Y:S01]  /*0fa0*/  PRMT R22, R0, 0x7610, R22 ;  /* 0x0000761000167816 */ /* 0x000fe20000000016 */
[----:B------:R-:W-:Y:S06]  /*0fb0*/  BRA `(.L_x_1476) ;  /* 0x00000000006c7947 */ /* 0x000fec0003800000 */
.L_x_1475:
        /* <DEDUP_REMOVED lines=16> */
.L_x_1503:
[----:B------:R-:W-:Y:S01]  /*10c0*/  PRMT R22, RZ, 0x7610, R22 ;  /* 0x00007610ff167816 */ /* 0x000fe20000000016 */
[----:B------:R-:W-:Y:S06]  /*10d0*/  BRA `(.L_x_1476) ;  /* 0x0000000000247947 */ /* 0x000fec0003800000 */
.L_x_1500:
[----:B------:R-:W2:Y:S02]  /*10e0*/  LDG.E.64 R2, desc[UR36][R2.64] ;  /* 0x0000002402027981 */ /* 0x000ea4000c1e1b00 */
[----:B--2---:R-:W0:Y:S02]  /*10f0*/  I2F.U64 R0, R2 ;  /* 0x0000000200007312 */ /* 0x004e240000301000 */
[----:B0-----:R-:W-:-:S04]  /*1100*/  F2FP.F16.F32.PACK_AB R0, RZ, R0 ;  /* 0x00000000ff00723e */ /* 0x001fc800000000ff */
[----:B------:R-:W-:Y:S01]  /*1110*/  PRMT R22, R0, 0x7610, R22 ;  /* 0x0000761000167816 */ /* 0x000fe20000000016 */
[----:B------:R-:W-:Y:S06]  /*1120*/  BRA `(.L_x_1476) ;  /* 0x0000000000107947 */ /* 0x000fec0003800000 */
.L_x_1499:
[----:B------:R-:W2:Y:S02]  /*1130*/  LDG.E R2, desc[UR36][R2.64] ;  /* 0x0000002402027981 */ /* 0x000ea4000c1e1900 */
[----:B--2---:R-:W-:-:S04]  /*1140*/  I2FP.F32.U32 R0, R2 ;  /* 0x0000000200007245 */ /* 0x004fc80000201000 */
[----:B------:R-:W-:-:S04]  /*1150*/  F2FP.F16.F32.PACK_AB R0, RZ, R0 ;  /* 0x00000000ff00723e */ /* 0x000fc800000000ff */
[----:B------:R-:W-:-:S07]  /*1160*/  PRMT R22, R0, 0x7610, R22 ;  /* 0x0000761000167816 */ /* 0x000fce0000000016 */
.L_x_1476:
[----:B------:R-:W2:Y:S02]  /*1170*/  S2R R19, SR_TID.X ;  /* 0x0000000000137919 */ /* 0x000ea40000002100 */
[----:B--2---:R-:W-:-:S07]  /*1180*/  VIADD R19, R19, 0x80 ;  /* 0x0000008013137836 */ /* 0x004fce0000000000 */
.L_x_1470:
[----:B------:R-:W-:Y:S05]  /*1190*/  BSYNC B6 ;  /* 0x0000000000067941 */ /* 0x000fea0003800000 */
.L_x_1469:
[----:B------:R-:W-:Y:S01]  /*11a0*/  ISETP.GE.AND P0, PT, R19, R16, PT ;  /* 0x000000101300720c */ /* 0x000fe20003f06270 */
[----:B------:R-:W-:-:S12]  /*11b0*/  BSSY B6, `(.L_x_1504) ;  /* 0x000010e000067945 */ /* 0x000fd80003800000 */
[----:B------:R-:W-:Y:S05]  /*11c0*/  @P0 BRA `(.L_x_1505) ;  /* 0x0000001000300947 */ /* 0x000fea0003800000 */
[----:B01----:R-:W0:Y:S01]  /*11d0*/  LDC.64 R2, c[0x0][0x220] ;  /* 0x00008800ff027b82 */ /* 0x003e220000000a00 */
        /* <DEDUP_REMOVED lines=22> */
.L_x_1509:
[----:B------:R-:W2:Y:S02]  /*1340*/  LDG.E.U8 R2, desc[UR36][R2.64] ;  /* 0x0000002402027981 */ /* 0x000ea4000c1e1100 */
[----:B--2---:R-:W-:-:S04]  /*1350*/  I2FP.F32.U32 R0, R2 ;  /* 0x0000000200007245 */ /* 0x004fc80000201000 */
[----:B------:R-:W-:-:S04]  /*1360*/  F2FP.F16.F32.PACK_AB R0, RZ, R0 ;  /* 0x00000000ff00723e */ /* 0x000fc800000000ff */
[----:B------:R-:W-:Y:S01]  /*1370*/  PRMT R23, R0, 0x7610, R23 ;  /* 0x0000761000177816 */ /* 0x000fe20000000017 */
[----:B------:R-:W-:Y:S06]  /*1380*/  BRA `(.L_x_1511) ;  /* 0x0000000c00bc7947 */ /* 0x000fec0003800000 */
.L_x_1508:
        /* <DEDUP_REMOVED lines=11> */
.L_x_1513:
[----:B------:R-:W2:Y:S02]  /*1440*/  LDG.E R2, desc[UR36][R2.64] ;  /* 0x0000002402027981 */ /* 0x000ea4000c1e1900 */
[----:B--2---:R-:W-:-:S04]  /*1450*/  I2FP.F32.S32 R0, R2 ;  /* 0x0000000200007245 */ /* 0x004fc80000201400 */
[----:B------:R-:W-:-:S04]  /*1460*/  F2FP.F16.F32.PACK_AB R0, RZ, R0 ;  /* 0x00000000ff00723e */ /* 0x000fc800000000ff */
[----:B------:R-:W-:Y:S01]  /*1470*/  PRMT R23, R0, 0x7610, R23 ;  /* 0x0000761000177816 */ /* 0x000fe20000000017 */
[----:B------:R-:W-:Y:S06]  /*1480*/  BRA `(.L_x_1511) ;  /* 0x0000000c007c7947 */ /* 0x000fec0003800000 */
.L_x_1512:
[----:B------:R-:W2:Y:S02]  /*1490*/  LDG.E.U16 R2, desc[UR36][R2.64] ;  /* 0x0000002402027981 */ /* 0x000ea4000c1e1500 */
[----:B--2---:R-:W0:Y:S02]  /*14a0*/  I2F.S16 R0, R2 ;  /* 0x0000000200007306 */ /* 0x004e240000101400 */
[----:B0-----:R-:W-:-:S04]  /*14b0*/  F2FP.F16.F32.PACK_AB R0, RZ, R0 ;  /* 0x00000000ff00723e */ /* 0x001fc800000000ff */
[----:B------:R-:W-:Y:S01]  /*14c0*/  PRMT R23, R0, 0x7610, R23 ;  /* 0x0000761000177816 */ /* 0x000fe20000000017 */
[----:B------:R-:W-:Y:S06]  /*14d0*/  BRA `(.L_x_1511) ;  /* 0x0000000c00687947 */ /* 0x000fec0003800000 */
.L_x_1507:
        /* <DEDUP_REMOVED lines=9> */
.L_x_1515:
[----:B------:R0:W5:Y:S01]  /*1570*/  LDG.E.U16 R23, desc[UR36][R2.64] ;  /* 0x0000002402177981 */ /* 0x000162000c1e1500 */
[----:B------:R-:W-:Y:S05]  /*1580*/  BRA `(.L_x_1511) ;  /* 0x0000000c003c7947 */ /* 0x000fea0003800000 */
.L_x_1514:
        /* <DEDUP_REMOVED lines=9> */
.L_x_1517:
[----:B------:R1:W5:Y:S01]  /*1620*/  LDG.E.U16 R23, desc[UR36][R2.64] ;  /* 0x0000002402177981 */ /* 0x000362000c1e1500 */
[----:B------:R-:W-:Y:S05]  /*1630*/  BRA `(.L_x_1511) ;  /* 0x0000000c00107947 */ /* 0x000fea0003800000 */
.L_x_1516:
        /* <DEDUP_REMOVED lines=9> */
.L_x_1506:
        /* <DEDUP_REMOVED lines=14> */
.L_x_1520:
        /* <DEDUP_REMOVED lines=9> */
.L_x_1519:
        /* <DEDUP_REMOVED lines=28> */
.L_x_1522:
        /* <DEDUP_REMOVED lines=15> */
.L_x_1521:
[----:B------:R-:W2:Y:S02]  /*1af0*/  LDG.E.U16 R0, desc[UR36][R2.64] ;  /* 0x0000002402007981 */ /* 0x000ea4000c1e1500 */
[----:B--2---:R-:W-:-:S05]  /*1b00*/  IMAD.U32 R0, R0, 0x10000, RZ ;  /* 0x0001000000007824 */ /* 0x004fca00078e00ff */
[----:B------:R-:W-:-:S04]  /*1b10*/  F2FP.F16.F32.PACK_AB R0, RZ, R0 ;  /* 0x00000000ff00723e */ /* 0x000fc800000000ff */
[----:B------:R-:W-:Y:S01]  /*1b20*/  PRMT R23, R0, 0x7610, R23 ;  /* 0x0000761000177816 */ /* 0x000fe20000000017 */
[----:B------:R-:W-:Y:S06]  /*1b30*/  BRA `(.L_x_1511) ;  /* 0x0000000400d07947 */ /* 0x000fec0003800000 */
.L_x_1518:
        /* <DEDUP_REMOVED lines=13> */
.L_x_1525:
        /* <DEDUP_REMOVED lines=21> */
.L_x_1529:
[----:B------:R-:W-:Y:S05]  /*1d60*/  BSYNC B1 ;  /* 0x0000000000017941 */ /* 0x000fea0003800000 */
.L_x_1528:
[----:B------:R-:W-:Y:S01]  /*1d70*/  LEA R3, R0, 0x3b800000, 0x17 ;  /* 0x3b80000000037811 */ /* 0x000fe200078eb8ff */
[----:B------:R-:W-:-:S05]  /*1d80*/  IMAD.SHL.U32 R0, R2, 0x100000, RZ ;  /* 0x0010000002007824 */ /* 0x000fca00078e00ff */
[----:B------:R-:W-:-:S07]  /*1d90*/  LOP3.LUT R0, R3, R0, R4, 0xfe, !PT ;  /* 0x0000000003007212 */ /* 0x000fce00078efe04 */
.L_x_1527:
[----:B------:R-:W-:Y:S05]  /*1da0*/  BSYNC B0 ;  /* 0x0000000000007941 */ /* 0x000fea0003800000 */
.L_x_1526:
[----:B------:R-:W-:-:S04]  /*1db0*/  F2FP.F16.F32.PACK_AB R0, RZ, R0 ;  /* 0x00000000ff00723e */ /* 0x000fc800000000ff */
[----:B------:R-:W-:Y:S01]  /*1dc0*/  PRMT R23, R0, 0x7610, R23 ;  /* 0x0000761000177816 */ /* 0x000fe20000000017 */
[----:B------:R-:W-:Y:S06]  /*1dd0*/  BRA `(.L_x_1511) ;  /* 0x0000000400287947 */ /* 0x000fec0003800000 */
.L_x_1524:
        /* <DEDUP_REMOVED lines=21> */
.L_x_1533:
[----:B------:R-:W-:Y:S05]  /*1f30*/  BSYNC B1 ;  /* 0x0000000000017941 */ /* 0x000fea0003800000 */
.L_x_1532:
[----:B------:R-:W-:Y:S01]  /*1f40*/  LEA R3, R0, 0x37800000, 0x17 ;  /* 0x3780000000037811 */ /* 0x000fe200078eb8ff */
[----:B------:R-:W-:-:S05]  /*1f50*/  IMAD.SHL.U32 R0, R2, 0x200000, RZ ;  /* 0x0020000002007824 */ /* 0x000fca00078e00ff */
[----:B------:R-:W-:-:S07]  /*1f60*/  LOP3.LUT R0, R3, R0, R4, 0xfe, !PT ;  /* 0x0000000003007212 */ /* 0x000fce00078efe04 */
.L_x_1531:
[----:B------:R-:W-:Y:S05]  /*1f70*/  BSYNC B0 ;  /* 0x0000000000007941 */ /* 0x000fea0003800000 */
.L_x_1530:
[----:B------:R-:W-:-:S04]  /*1f80*/  F2FP.F16.F32.PACK_AB R0, RZ, R0 ;  /* 0x00000000ff00723e */ /* 0x000fc800000000ff */
[----:B------:R-:W-:Y:S01]  /*1f90*/  PRMT R23, R0, 0x7610, R23 ;  /* 0x0000761000177816 */ /* 0x000fe20000000017 */
[----:B------:R-:W-:Y:S06]  /*1fa0*/  BRA `(.L_x_1511) ;  /* 0x0000000000b47947 */ /* 0x000fec0003800000 */
.L_x_1523:
        /* <DEDUP_REMOVED lines=14> */
.L_x_1537:
[----:B------:R-:W-:Y:S05]  /*2090*/  BSYNC B0 ;  /* 0x0000000000007941 */ /* 0x000fea0003800000 */
.L_x_1536:
[----:B------:R-:W-:-:S04]  /*20a0*/  F2FP.F16.F32.PACK_AB R0, RZ, R0 ;  /* 0x00000000ff00723e */ /* 0x000fc800000000ff */
[----:B------:R-:W-:Y:S01]  /*20b0*/  PRMT R23, R0, 0x7610, R23 ;  /* 0x0000761000177816 */ /* 0x000fe20000000017 */
[----:B------:R-:W-:Y:S06]  /*20c0*/  BRA `(.L_x_1511) ;  /* 0x00000000006c7947 */ /* 0x000fec0003800000 */
.L_x_1510:
        /* <DEDUP_REMOVED lines=16> */
.L_x_1538:
[----:B------:R-:W-:Y:S01]  /*21d0*/  PRMT R23, RZ, 0x7610, R23 ;  /* 0x00007610ff177816 */ /* 0x000fe20000000017 */
[----:B------:R-:W-:Y:S06]  /*21e0*/  BRA `(.L_x_1511) ;  /* 0x0000000000247947 */ /* 0x000fec0003800000 */
.L_x_1535:
[----:B------:R-:W2:Y:S02]  /*21f0*/  LDG.E.64 R2, desc[UR36][R2.64] ;  /* 0x0000002402027981 */ /* 0x000ea4000c1e1b00 */
[----:B--2---:R-:W0:Y:S02]  /*2200*/  I2F.U64 R0, R2 ;  /* 0x0000000200007312 */ /* 0x004e240000301000 */
[----:B0-----:R-:W-:-:S04]  /*2210*/  F2FP.F16.F32.PACK_AB R0, RZ, R0 ;  /* 0x00000000ff00723e */ /* 0x001fc800000000ff */
[----:B------:R-:W-:Y:S01]  /*2220*/  PRMT R23, R0, 0x7610, R23 ;  /* 0x0000761000177816 */ /* 0x000fe20000000017 */
[----:B------:R-:W-:Y:S06]  /*2230*/  BRA `(.L_x_1511) ;  /* 0x0000000000107947 */ /* 0x000fec0003800000 */
.L_x_1534:
[----:B------:R-:W2:Y:S02]  /*2240*/  LDG.E R2, desc[UR36][R2.64] ;  /* 0x0000002402027981 */ /* 0x000ea4000c1e1900 */
[----:B--2---:R-:W-:-:S04]  /*2250*/  I2FP.F32.U32 R0, R2 ;  /* 0x0000000200007245 */ /* 0x004fc80000201000 */
[----:B------:R-:W-:-:S04]  /*2260*/  F2FP.F16.F32.PACK_AB R0, RZ, R0 ;  /* 0x00000000ff00723e */ /* 0x000fc800000000ff */
[----:B------:R-:W-:-:S07]  /*2270*/  PRMT R23, R0, 0x7610, R23 ;  /* 0x0000761000177816 */ /* 0x000fce0000000017 */
.L_x_1511:
[----:B------:R-:W-:-:S07]  /*2280*/  VIADD R19, R19, 0x80 ;  /* 0x0000008013137836 */ /* 0x000fce0000000000 */
.L_x_1505:
[----:B------:R-:W-:Y:S05]  /*2290*/  BSYNC B6 ;  /* 0x0000000000067941 */ /* 0x000fea0003800000 */
.L_x_1504:
[----:B------:R-:W-:Y:S01]  /*22a0*/  ISETP.GE.AND P0, PT, R19, R16, PT ;  /* 0x000000101300720c */ /* 0x000fe20003f06270 */
[----:B------:R-:W-:Y:S01]  /*22b0*/  BSSY B6, `(.L_x_1539) ;  /* 0x0000110000067945 */ /* 0x000fe20003800000 */
[----:B------:R-:W-:Y:S02]  /*22c0*/  PRMT R24, RZ, 0x7610, R24 ;  /* 0x00007610ff187816 */ /* 0x000fe40000000018 */
[----:B------:R-:W-:-:S09]  /*22d0*/  PRMT R25, RZ, 0x7610, R25 ;  /* 0x00007610ff197816 */ /* 0x000fd20000000019 */
        /* <DEDUP_REMOVED lines=24> */
.L_x_1544:
[----:B------:R-:W2:Y:S02]  /*2460*/  LDG.E.U8 R2, desc[UR36][R2.64] ;  /* 0x0000002402027981 */ /* 0x000ea4000c1e1100 */
[----:B--2---:R-:W-:-:S04]  /*2470*/  I2FP.F32.U32 R0, R2 ;  /* 0x0000000200007245 */ /* 0x004fc80000201000 */
[----:B------:R-:W-:-:S04]  /*2480*/  F2FP.F16.F32.PACK_AB R0, RZ, R0 ;  /* 0x00000000ff00723e */ /* 0x000fc800000000ff */
[----:B------:R-:W-:Y:S01]  /*2490*/  PRMT R25, R0, 0x7610, R25 ;  /* 0x0000761000197816 */ /* 0x000fe20000000019 */
[----:B------:R-:W-:Y:S06]  /*24a0*/  BRA `(.L_x_1546) ;  /* 0x0000000c00bc7947 */ /* 0x000fec0003800000 */
.L_x_1543:
        /* <DEDUP_REMOVED lines=11> */
.L_x_1548:
[----:B------:R-:W2:Y:S02]  /*2560*/  LDG.E R2, desc[UR36][R2.64] ;  /* 0x0000002402027981 */ /* 0x000ea4000c1e1900 */
[----:B--2---:R-:W-:-:S04]  /*2570*/  I2FP.F32.S32 R0, R2 ;  /* 0x0000000200007245 */ /* 0x004fc80000201400 */
[----:B------:R-:W-:-:S04]  /*2580*/  F2FP.F16.F32.PACK_AB R0, RZ, R0 ;  /* 0x00000000ff00723e */ /* 0x000fc800000000ff */
[----:B------:R-:W-:Y:S01]  /*2590*/  PRMT R25, R0, 0x7610, R25 ;  /* 0x0000761000197816 */ /* 0x000fe20000000019 */
[----:B------:R-:W-:Y:S06]  /*25a0*/  BRA `(.L_x_1546) ;  /* 0x0000000c007c7947 */ /* 0x000fec0003800000 */
.L_x_1547:
[----:B------:R-:W2:Y:S02]  /*25b0*/  LDG.E.U16 R2, desc[UR36][R2.64] ;  /* 0x0000002402027981 */ /* 0x000ea4000c1e1500 */
[----:B--2---:R-:W0:Y:S02]  /*25c0*/  I2F.S16 R0, R2 ;  /* 0x0000000200007306 */ /* 0x004e240000101400 */
[----:B0-----:R-:W-:-:S04]  /*25d0*/  F2FP.F16.F32.PACK_AB R0, RZ, R0 ;  /* 0x00000000ff00723e */ /* 0x001fc800000000ff */
[----:B------:R-:W-:Y:S01]  /*25e0*/  PRMT R25, R0, 0x7610, R25 ;  /* 0x0000761000197816 */ /* 0x000fe20000000019 */
[----:B------:R-:W-:Y:S06]  /*25f0*/  BRA `(.L_x_1546) ;  /* 0x0000000c00687947 */ /* 0x000fec0003800000 */
.L_x_1542:
        /* <DEDUP_REMOVED lines=9> */
.L_x_1550:
[----:B------:R0:W5:Y:S01]  /*2690*/  LDG.E.U16 R25, desc[UR36][R2.64] ;  /* 0x0000002402197981 */ /* 0x000162000c1e1500 */
[----:B------:R-:W-:Y:S05]  /*26a0*/  BRA `(.L_x_1546) ;  /* 0x0000000c003c7947 */ /* 0x000fea0003800000 */
.L_x_1549:
        /* <DEDUP_REMOVED lines=9> */
.L_x_1552:
[----:B------:R1:W5:Y:S01]  /*2740*/  LDG.E.U16 R25, desc[UR36][R2.64] ;  /* 0x0000002402197981 */ /* 0x000362000c1e1500 */
[----:B------:R-:W-:Y:S05]  /*2750*/  BRA `(.L_x_1546) ;  /* 0x0000000c00107947 */ /* 0x000fea0003800000 */
.L_x_1551:
        /* <DEDUP_REMOVED lines=9> */
.L_x_1541:
        /* <DEDUP_REMOVED lines=14> */
.L_x_1555:
        /* <DEDUP_REMOVED lines=9> */
.L_x_1554:
        /* <DEDUP_REMOVED lines=28> */
.L_x_1557:
        /* <DEDUP_REMOVED lines=15> */
.L_x_1556:
[----:B------:R-:W2:Y:S02]  /*2c10*/  LDG.E.U16 R0, desc[UR36][R2.64] ;  /* 0x0000002402007981 */ /* 0x000ea4000c1e1500 */
[----:B--2---:R-:W-:-:S05]  /*2c20*/  IMAD.U32 R0, R0, 0x10000, RZ ;  /* 0x0001000000007824 */ /* 0x004fca00078e00ff */
[----:B------:R-:W-:-:S04]  /*2c30*/  F2FP.F16.F32.PACK_AB R0, RZ, R0 ;  /* 0x00000000ff00723e */ /* 0x000fc800000000ff */
[----:B------:R-:W-:Y:S01]  /*2c40*/  PRMT R25, R0, 0x7610, R25 ;  /* 0x0000761000197816 */ /* 0x000fe20000000019 */
[----:B------:R-:W-:Y:S06]  /*2c50*/  BRA `(.L_x_1546) ;  /* 0x0000000400d07947 */ /* 0x000fec0003800000 */
.L_x_1553:
        /* <DEDUP_REMOVED lines=13> */
.L_x_1560:
        /* <DEDUP_REMOVED lines=21> */
.L_x_1564:
[----:B------:R-:W-:Y:S05]  /*2e80*/  BSYNC B1 ;  /* 0x0000000000017941 */ /* 0x000fea0003800000 */
.L_x_1563:
[----:B------:R-:W-:Y:S01]  /*2e90*/  LEA R3, R0, 0x3b800000, 0x17 ;  /* 0x3b80000000037811 */ /* 0x000fe200078eb8ff */
[----:B------:R-:W-:-:S05]  /*2ea0*/  IMAD.SHL.U32 R0, R2, 0x100000, RZ ;  /* 0x0010000002007824 */ /* 0x000fca00078e00ff */
[----:B------:R-:W-:-:S07]  /*2eb0*/  LOP3.LUT R0, R3, R0, R4, 0xfe, !PT ;  /* 0x0000000003007212 */ /* 0x000fce00078efe04 */
.L_x_1562:
[----:B------:R-:W-:Y:S05]  /*2ec0*/  BSYNC B0 ;  /* 0x0000000000007941 */ /* 0x000fea0003800000 */
.L_x_1561:
[----:B------:R-:W-:-:S04]  /*2ed0*/  F2FP.F16.F32.PACK_AB R0, RZ, R0 ;  /* 0x00000000ff00723e */ /* 0x000fc800000000ff */
[----:B------:R-:W-:Y:S01]  /*2ee0*/  PRMT R25, R0, 0x7610, R25 ;  /* 0x0000761000197816 */ /* 0x000fe20000000019 */
[----:B------:R-:W-:Y:S06]  /*2ef0*/  BRA `(.L_x_1546) ;  /* 0x0000000400287947 */ /* 0x000fec0003800000 */
.L_x_1559:
        /* <DEDUP_REMOVED lines=21> */
.L_x_1568:
[----:B------:R-:W-:Y:S05]  /*3050*/  BSYNC B1 ;  /* 0x0000000000017941 */ /* 0x000fea0003800000 */
.L_x_1567:
[----:B------:R-:W-:Y:S01]  /*3060*/  LEA R3, R0, 0x37800000, 0x17 ;  /* 0x3780000000037811 */ /* 0x000fe200078eb8ff */
[----:B------:R-:W-:-:S05]  /*3070*/  IMAD.SHL.U32 R0, R2, 0x200000, RZ ;  /* 0x0020000002007824 */ /* 0x000fca00078e00ff */
[----:B------:R-:W-:-:S07]  /*3080*/  LOP3.LUT R0, R3, R0, R4, 0xfe, !PT ;  /* 0x0000000003007212 */ /* 0x000fce00078efe04 */
.L_x_1566:
[----:B------:R-:W-:Y:S05]  /*3090*/  BSYNC B0 ;  /* 0x0000000000007941 */ /* 0x000fea0003800000 */
.L_x_1565:
[----:B------:R-:W-:-:S04]  /*30a0*/  F2FP.F16.F32.PACK_AB R0, RZ, R0 ;  /* 0x00000000ff00723e */ /* 0x000fc800000000ff */
[----:B------:R-:W-:Y:S01]  /*30b0*/  PRMT R25, R0, 0x7610, R25 ;  /* 0x0000761000197816 */ /* 0x000fe20000000019 */
[----:B------:R-:W-:Y:S06]  /*30c0*/  BRA `(.L_x_1546) ;  /* 0x0000000000b47947 */ /* 0x000fec0003800000 */
.L_x_1558:
        /* <DEDUP_REMOVED lines=14> */
.L_x_1572:
[----:B------:R-:W-:Y:S05]  /*31b0*/  BSYNC B0 ;  /* 0x0000000000007941 */ /* 0x000fea0003800000 */
.L_x_1571:
[----:B------:R-:W-:-:S04]  /*31c0*/  F2FP.F16.F32.PACK_AB R0, RZ, R0 ;  /* 0x00000000ff00723e */ /* 0x000fc800000000ff */
[----:B------:R-:W-:Y:S01]  /*31d0*/  PRMT R25, R0, 0x7610, R25 ;  /* 0x0000761000197816 */ /* 0x000fe20000000019 */
[----:B------:R-:W-:Y:S06]  /*31e0*/  BRA `(.L_x_1546) ;  /* 0x00000000006c7947 */ /* 0x000fec0003800000 */
.L_x_1545:
        /* <DEDUP_REMOVED lines=16> */
.L_x_1573:
[----:B------:R-:W-:Y:S01]  /*32f0*/  PRMT R25, RZ, 0x7610, R25 ;  /* 0x00007610ff197816 */ /* 0x000fe20000000019 */
[----:B------:R-:W-:Y:S06]  /*3300*/  BRA `(.L_x_1546) ;  /* 0x0000000000247947 */ /* 0x000fec0003800000 */
.L_x_1570:
[----:B------:R-:W2:Y:S02]  /*3310*/  LDG.E.64 R2, desc[UR36][R2.64] ;  /* 0x0000002402027981 */ /* 0x000ea4000c1e1b00 */
[----:B--2---:R-:W0:Y:S02]  /*3320*/  I2F.U64 R0, R2 ;  /* 0x0000000200007312 */ /* 0x004e240000301000 */
[----:B0-----:R-:W-:-:S04]  /*3330*/  F2FP.F16.F32.PACK_AB R0, RZ, R0 ;  /* 0x00000000ff00723e */ /* 0x001fc800000000ff */
[----:B------:R-:W-:Y:S01]  /*3340*/  PRMT R25, R0, 0x7610, R25 ;  /* 0x0000761000197816 */ /* 0x000fe20000000019 */
[----:B------:R-:W-:Y:S06]  /*3350*/  BRA `(.L_x_1546) ;  /* 0x0000000000107947 */ /* 0x000fec0003800000 */
.L_x_1569:
[----:B------:R-:W2:Y:S02]  /*3360*/  LDG.E R2, desc[UR36][R2.64] ;  /* 0x0000002402027981 */ /* 0x000ea4000c1e1900 */
[----:B--2---:R-:W-:-:S04]  /*3370*/  I2FP.F32.U32 R0, R2 ;  /* 0x0000000200007245 */ /* 0x004fc80000201000 */
[----:B------:R-:W-:-:S04]  /*3380*/  F2FP.F16.F32.PACK_AB R0, RZ, R0 ;  /* 0x00000000ff00723e */ /* 0x000fc800000000ff */
[----:B------:R-:W-:-:S07]  /*3390*/  PRMT R25, R0, 0x7610, R25 ;  /* 0x0000761000197816 */ /* 0x000fce0000000019 */
.L_x_1546:
[----:B------:R-:W-:-:S07]  /*33a0*/  VIADD R19, R19, 0x80 ;  /* 0x0000008013137836 */ /* 0x000fce0000000000 */
.L_x_1540:
[----:B------:R-:W-:Y:S05]  /*33b0*/  BSYNC B6 ;  /* 0x0000000000067941 */ /* 0x000fea0003800000 */
.L_x_1539:
[----:B------:R-:W-:Y:S01]  /*33c0*/  ISETP.GE.AND P0, PT, R19, R16, PT ;  /* 0x000000101300720c */ /* 0x000fe20003f06270 */
[----:B------:R-:W-:-:S12]  /*33d0*/  BSSY B6, `(.L_x_1574) ;  /* 0x000010c000067945 */ /* 0x000fd80003800000 */
[----:B------:R-:W-:Y:S05]  /*33e0*/  @P0 BRA `(.L_x_1575) ;  /* 0x0000001000280947 */ /* 0x000fea0003800000 */
[----:B01----:R-:W0:Y:S01]  /*33f0*/  LDC.64 R2, c[0x0][0x220] ;  /* 0x00008800ff027b82 */ /* 0x003e220000000a00 */
        /* <DEDUP_REMOVED lines=21> */
.L_x_1579:
[----:B------:R-:W2:Y:S02]  /*3550*/  LDG.E.U8 R2, desc[UR36][R2.64] ;  /* 0x0000002402027981 */ /* 0x000ea4000c1e1100 */
[----:B--2---:R-:W-:-:S04]  /*3560*/  I2FP.F32.U32 R0, R2 ;  /* 0x0000000200007245 */ /* 0x004fc80000201000 */
[----:B------:R-:W-:-:S04]  /*3570*/  F2FP.F16.F32.PACK_AB R0, RZ, R0 ;  /* 0x00000000ff00723e */ /* 0x000fc800000000ff */
[----:B------:R-:W-:Y:S01]  /*3580*/  PRMT R24, R0, 0x7610, R24 ;  /* 0x0000761000187816 */ /* 0x000fe20000000018 */
[----:B------:R-:W-:Y:S06]  /*3590*/  BRA `(.L_x_1575) ;  /* 0x0000000c00bc7947 */ /* 0x000fec0003800000 */
.L_x_1578:
        /* <DEDUP_REMOVED lines=11> */
.L_x_1582:
[----:B------:R-:W2:Y:S02]  /*3650*/  LDG.E R2, desc[UR36][R2.64] ;  /* 0x0000002402027981 */ /* 0x000ea4000c1e1900 */
[----:B--2---:R-:W-:-:S04]  /*3660*/  I2FP.F32.S32 R0, R2 ;  /* 0x0000000200007245 */ /* 0x004fc80000201400 */
[----:B------:R-:W-:-:S04]  /*3670*/  F2FP.F16.F32.PACK_AB R0, RZ, R0 ;  /* 0x00000000ff00723e */ /* 0x000fc800000000ff */
[----:B------:R-:W-:Y:S01]  /*3680*/  PRMT R24, R0, 0x7610, R24 ;  /* 0x0000761000187816 */ /* 0x000fe20000000018 */
[----:B------:R-:W-:Y:S06]  /*3690*/  BRA `(.L_x_1575) ;  /* 0x0000000c007c7947 */ /* 0x000fec0003800000 */
.L_x_1581:
[----:B------:R-:W2:Y:S02]  /*36a0*/  LDG.E.U16 R2, desc[UR36][R2.64] ;  /* 0x0000002402027981 */ /* 0x000ea4000c1e1500 */
[----:B--2---:R-:W0:Y:S02]  /*36b0*/  I2F.S16 R0, R2 ;  /* 0x0000000200007306 */ /* 0x004e240000101400 */
[----:B0-----:R-:W-:-:S04]  /*36c0*/  F2FP.F16.F32.PACK_AB R0, RZ, R0 ;  /* 0x00000000ff00723e */ /* 0x001fc800000000ff */
[----:B------:R-:W-:Y:S01]  /*36d0*/  PRMT R24, R0, 0x7610, R24 ;  /* 0x0000761000187816 */ /* 0x000fe20000000018 */
[----:B------:R-:W-:Y:S06]  /*36e0*/  BRA `(.L_x_1575) ;  /* 0x0000000c00687947 */ /* 0x000fec0003800000 */
.L_x_1577:
        /* <DEDUP_REMOVED lines=9> */
.L_x_1584:
[----:B------:R2:W5:Y:S01]  /*3780*/  LDG.E.U16 R24, desc[UR36][R2.64] ;  /* 0x0000002402187981 */ /* 0x000562000c1e1500 */
[----:B------:R-:W-:Y:S05]  /*3790*/  BRA `(.L_x_1575) ;  /* 0x0000000c003c7947 */ /* 0x000fea0003800000 */
.L_x_1583:
        /* <DEDUP_REMOVED lines=9> */
.L_x_1586:
[----:B------:R3:W5:Y:S01]  /*3830*/  LDG.E.U16 R24, desc[UR36][R2.64] ;  /* 0x0000002402187981 */ /* 0x000762000c1e1500 */
[----:B------:R-:W-:Y:S05]  /*3840*/  BRA `(.L_x_1575) ;  /* 0x0000000c00107947 */ /* 0x000fea0003800000 */
.L_x_1585:
        /* <DEDUP_REMOVED lines=9> */
.L_x_1576:
        /* <DEDUP_REMOVED lines=14> */
.L_x_1589:
        /* <DEDUP_REMOVED lines=9> */
.L_x_1588:
        /* <DEDUP_REMOVED lines=28> */
.L_x_1591:
        /* <DEDUP_REMOVED lines=15> */
.L_x_1590:
[----:B------:R-:W2:Y:S02]  /*3d00*/  LDG.E.U16 R0, desc[UR36][R2.64] ;  /* 0x0000002402007981 */ /* 0x000ea4000c1e1500 */
[----:B--2---:R-:W-:-:S05]  /*3d10*/  IMAD.U32 R0, R0, 0x10000, RZ ;  /* 0x0001000000007824 */ /* 0x004fca00078e00ff */
[----:B------:R-:W-:-:S04]  /*3d20*/  F2FP.F16.F32.PACK_AB R0, RZ, R0 ;  /* 0x00000000ff00723e */ /* 0x000fc800000000ff */
[----:B------:R-:W-:Y:S01]  /*3d30*/  PRMT R24, R0, 0x7610, R24 ;  /* 0x0000761000187816 */ /* 0x000fe20000000018 */
[----:B------:R-:W-:Y:S06]  /*3d40*/  BRA `(.L_x_1575) ;  /* 0x0000000400d07947 */ /* 0x000fec0003800000 */
.L_x_1587:
        /* <DEDUP_REMOVED lines=13> */
.L_x_1594:
        /* <DEDUP_REMOVED lines=21> */
.L_x_1598:
[----:B------:R-:W-:Y:S05]  /*3f70*/  BSYNC B1 ;  /* 0x0000000000017941 */ /* 0x000fea0003800000 */
.L_x_1597:
[----:B------:R-:W-:Y:S01]  /*3f80*/  LEA R3, R0, 0x3b800000, 0x17 ;  /* 0x3b80000000037811 */ /* 0x000fe200078eb8ff */
[----:B------:R-:W-:-:S05]  /*3f90*/  IMAD.SHL.U32 R0, R2, 0x100000, RZ ;  /* 0x0010000002007824 */ /* 0x000fca00078e00ff */
[----:B------:R-:W-:-:S07]  /*3fa0*/  LOP3.LUT R0, R3, R0, R4, 0xfe, !PT ;  /* 0x0000000003007212 */ /* 0x000fce00078efe04 */
.L_x_1596:
[----:B------:R-:W-:Y:S05]  /*3fb0*/  BSYNC B0 ;  /* 0x0000000000007941 */ /* 0x000fea0003800000 */
.L_x_1595:
[----:B------:R-:W-:-:S04]  /*3fc0*/  F2FP.F16.F32.PACK_AB R0, RZ, R0 ;  /* 0x00000000ff00723e */ /* 0x000fc800000000ff */
[----:B------:R-:W-:Y:S01]  /*3fd0*/  PRMT R24, R0, 0x7610, R24 ;  /* 0x0000761000187816 */ /* 0x000fe20000000018 */
[----:B------:R-:W-:Y:S06]  /*3fe0*/  BRA `(.L_x_1575) ;  /* 0x0000000400287947 */ /* 0x000fec0003800000 */
.L_x_1593:
        /* <DEDUP_REMOVED lines=21> */
.L_x_1602:
[----:B------:R-:W-:Y:S05]  /*4140*/  BSYNC B1 ;  /* 0x0000000000017941 */ /* 0x000fea0003800000 */
.L_x_1601:
[----:B------:R-:W-:Y:S01]  /*4150*/  LEA R3, R0, 0x37800000, 0x17 ;  /* 0x3780000000037811 */ /* 0x000fe200078eb8ff */
[----:B------:R-:W-:-:S05]  /*4160*/  IMAD.SHL.U32 R0, R2, 0x200000, RZ ;  /* 0x0020000002007824 */ /* 0x000fca00078e00ff */
[----:B------:R-:W-:-:S07]  /*4170*/  LOP3.LUT R0, R3, R0, R4, 0xfe, !PT ;  /* 0x0000000003007212 */ /* 0x000fce00078efe04 */
.L_x_1600:
[----:B------:R-:W-:Y:S05]  /*4180*/  BSYNC B0 ;  /* 0x0000000000007941 */ /* 0x000fea0003800000 */
.L_x_1599:
[----:B------:R-:W-:-:S04]  /*4190*/  F2FP.F16.F32.PACK_AB R0, RZ, R0 ;  /* 0x00000000ff00723e */ /* 0x000fc800000000ff */
[----:B------:R-:W-:Y:S01]  /*41a0*/  PRMT R24, R0, 0x7610, R24 ;  /* 0x0000761000187816 */ /* 0x000fe20000000018 */
[----:B------:R-:W-:Y:S06]  /*41b0*/  BRA `(.L_x_1575) ;  /* 0x0000000000b47947 */ /* 0x000fec0003800000 */
.L_x_1592:
        /* <DEDUP_REMOVED lines=14> */
.L_x_1606:
[----:B------:R-:W-:Y:S05]  /*42a0*/  BSYNC B0 ;  /* 0x0000000000007941 */ /* 0x000fea0003800000 */
.L_x_1605:
[----:B------:R-:W-:-:S04]  /*42b0*/  F2FP.F16.F32.PACK_AB R0, RZ, R0 ;  /* 0x00000000ff00723e */ /* 0x000fc800000000ff */
[----:B------:R-:W-:Y:S01]  /*42c0*/  PRMT R24, R0, 0x7610, R24 ;  /* 0x0000761000187816 */ /* 0x000fe20000000018 */
[----:B------:R-:W-:Y:S06]  /*42d0*/  BRA `(.L_x_1575) ;  /* 0x00000000006c7947 */ /* 0x000fec0003800000 */
.L_x_1580:
        /* <DEDUP_REMOVED lines=16> */
.L_x_1607:
[----:B------:R-:W-:Y:S01]  /*43e0*/  PRMT R24, RZ, 0x7610, R24 ;  /* 0x00007610ff187816 */ /* 0x000fe20000000018 */
[----:B------:R-:W-:Y:S06]  /*43f0*/  BRA `(.L_x_1575) ;  /* 0x0000000000247947 */ /* 0x000fec0003800000 */
.L_x_1604:
[----:B------:R-:W2:Y:S02]  /*4400*/  LDG.E.64 R2, desc[UR36][R2.64] ;  /* 0x0000002402027981 */ /* 0x000ea4000c1e1b00 */
[----:B--2---:R-:W0:Y:S02]  /*4410*/  I2F.U64 R0, R2 ;  /* 0x0000000200007312 */ /* 0x004e240000301000 */
[----:B0-----:R-:W-:-:S04]  /*4420*/  F2FP.F16.F32.PACK_AB R0, RZ, R0 ;  /* 0x00000000ff00723e */ /* 0x001fc800000000ff */
[----:B------:R-:W-:Y:S01]  /*4430*/  PRMT R24, R0, 0x7610, R24 ;  /* 0x0000761000187816 */ /* 0x000fe20000000018 */
[----:B------:R-:W-:Y:S06]  /*4440*/  BRA `(.L_x_1575) ;  /* 0x0000000000107947 */ /* 0x000fec0003800000 */
.L_x_1603:
[----:B------:R-:W2:Y:S02]  /*4450*/  LDG.E R2, desc[UR36][R2.64] ;  /* 0x0000002402027981 */ /* 0x000ea4000c1e1900 */
[----:B--2---:R-:W-:-:S04]  /*4460*/  I2FP.F32.U32 R0, R2 ;  /* 0x0000000200007245 */ /* 0x004fc80000201000 */
[----:B------:R-:W-:-:S04]  /*4470*/  F2FP.F16.F32.PACK_AB R0, RZ, R0 ;  /* 0x00000000ff00723e */ /* 0x000fc800000000ff */
[----:B------:R-:W-:-:S07]  /*4480*/  PRMT R24, R0, 0x7610, R24 ;  /* 0x0000761000187816 */ /* 0x000fce0000000018 */
.L_x_1575:
[----:B------:R-:W-:Y:S05]  /*4490*/  BSYNC B6 ;  /* 0x0000000000067941 */ /* 0x000fea0003800000 */
.L_x_1574:
[----:B------:R-:W0:Y:S01]  /*44a0*/  S2R R19, SR_TID.X ;  /* 0x0000000000137919 */ /* 0x000e220000002100 */
[----:B------:R-:W4:Y:S01]  /*44b0*/  LDC.U8 R17, c[0x0][0x234] ;  /* 0x00008d00ff117b82 */ /* 0x000f220000000000 */
[----:B------:R-:W-:Y:S01]  /*44c0*/  BSSY B6, `(.L_x_1608) ;  /* 0x0000126000067945 */ /* 0x000fe20003800000 */
[C---:B0123--:R-:W-:Y:S01]  /*44d0*/  VIADD R3, R19.reuse, 0x100 ;  /* 0x0000010013037836 */ /* 0x04ffe20000000000 */
[CC--:B------:R-:W-:Y:S01]  /*44e0*/  ISETP.GE.AND P3, PT, R19.reuse, R16.reuse, PT ;  /* 0x000000101300720c */ /* 0x0c0fe20003f66270 */
[C---:B------:R-:W-:Y:S02]  /*44f0*/  VIADD R5, R19.reuse, 0x180 ;  /* 0x0000018013057836 */ /* 0x040fe40000000000 */
[----:B------:R-:W-:Y:S01]  /*4500*/  VIADD R27, R19, 0x80 ;  /* 0x00000080131b7836 */ /* 0x000fe20000000000 */
[-C--:B------:R-:W-:Y:S02]  /*4510*/  ISETP.GE.AND P1, PT, R3, R16.reuse, PT ;  /* 0x000000100300720c */ /* 0x080fe40003f26270 */
[----:B------:R-:W-:-:S02]  /*4520*/  ISETP.GE.AND P2, PT, R5, R16, PT ;  /* 0x000000100500720c */ /* 0x000fc40003f46270 */
[----:B------:R-:W-:-:S05]  /*4530*/  ISETP.GE.AND P0, PT, R27, R16, PT ;  /* 0x000000101b00720c */ /* 0x000fca0003f06270 */
[----:B-----5:R-:W-:-:S04]  /*4540*/  @!P3 HADD2.F32 R0, -RZ, R22.H0_H0 ;  /* 0x20000016ff00b230 */ /* 0x020fc80000004100 */
[----:B------:R-:W-:Y:S02]  /*4550*/  @!P1 HADD2.F32 R25, -RZ, R25.H0_H0 ;  /* 0x20000019ff199230 */ /* 0x000fe40000004100 */
[----:B------:R-:W-:Y:S01]  /*4560*/  @!P3 FADD.FTZ R0, |R0|, -RZ ;  /* 0x800000ff0000b221 */ /* 0x000fe20000010200 */
[----:B------:R-:W-:Y:S02]  /*4570*/  @!P2 HADD2.F32 R3, -RZ, R24.H0_H0 ;  /* 0x20000018ff03a230 */ /* 0x000fe40000004100 */
[----:B------:R-:W-:Y:S02]  /*4580*/  @!P0 HADD2.F32 R2, -RZ, R23.H0_H0 ;  /* 0x20000017ff028230 */ /* 0x000fe40000004100 */
[----:B------:R-:W-:Y:S01]  /*4590*/  @!P1 FADD.FTZ R25, |R25|, -RZ ;  /* 0x800000ff19199221 */ /* 0x000fe20000010200 */
[----:B------:R-:W-:Y:S01]  /*45a0*/  @!P3 F2FP.F16.F32.PACK_AB R4, RZ, R0 ;  /* 0x00000000ff04b23e */ /* 0x000fe200000000ff */
[----:B------:R-:W-:Y:S01]  /*45b0*/  @!P2 FADD.FTZ R3, |R3|, -RZ ;  /* 0x800000ff0303a221 */ /* 0x000fe20000010200 */
[----:B------:R-:W-:-:S02]  /*45c0*/  @!P0 FADD.FTZ R2, |R2|, -RZ ;  /* 0x800000ff02028221 */ /* 0x000fc40000010200 */
[----:B------:R-:W-:Y:S02]  /*45d0*/  @!P1 F2FP.F16.F32.PACK_AB R23, RZ, R25 ;  /* 0x00000019ff17923e */ /* 0x000fe400000000ff */
[----:B------:R-:W-:Y:S02]  /*45e0*/  @!P2 F2FP.F16.F32.PACK_AB R22, RZ, R3 ;  /* 0x00000003ff16a23e */ /* 0x000fe400000000ff */
[----:B------:R-:W-:Y:S01]  /*45f0*/  @!P0 F2FP.F16.F32.PACK_AB R24, RZ, R2 ;  /* 0x00000002ff18823e */ /* 0x000fe200000000ff */
[----:B----4-:R-:W-:Y:S06]  /*4600*/  @P3 BRA `(.L_x_1609) ;  /* 0x0000001000443947 */ /* 0x010fec0003800000 */
        /* <DEDUP_REMOVED lines=18> */
[----:B------:R-:W-:Y:S02]  /*4730*/  HADD2.F32 R4, -RZ, R4.H0_H0 ;  /* 0x20000004ff047230 */ /* 0x000fe40000004100 */
[----:B------:R-:W-:Y:S02]  /*4740*/  IMAD.MOV.U32 R19, RZ, RZ, R27 ;  /* 0x000000ffff137224 */ /* 0x000fe400078e001b */
[----:B------:R-:W0:Y:S02]  /*4750*/  F2I.FTZ.TRUNC.NTZ R5, R4 ;  /* 0x0000000400057305 */ /* 0x000e24000021f100 */
[----:B0-----:R0:W-:Y:S01]  /*4760*/  STG.E.U8 desc[UR36][R2.64], R5 ;  /* 0x0000000502007986 */ /* 0x0011e2000c101124 */
[----:B------:R-:W-:Y:S05]  /*4770*/  BRA `(.L_x_1609) ;  /* 0x0000000c00e87947 */ /* 0x000fea0003800000 */
.L_x_1613:
[----:B------:R-:W-:Y:S02]  /*4780*/  HADD2.F32 R5, -RZ, R4.H0_H0 ;  /* 0x20000004ff057230 */ /* 0x000fe40000004100 */
[----:B------:R-:W-:-:S04]  /*4790*/  IMAD.MOV.U32 R19, RZ, RZ, R27 ;  /* 0x000000ffff137224 */ /* 0x000fc800078e001b */
[----:B------:R-:W0:Y:S02]  /*47a0*/  F2I.S64.TRUNC R4, R5 ;  /* 0x0000000500047311 */ /* 0x000e24000020d900 */
[----:B0-----:R0:W-:Y:S01]  /*47b0*/  STG.E.U8 desc[UR36][R2.64], R4 ;  /* 0x0000000402007986 */ /* 0x0011e2000c101124 */
[----:B------:R-:W-:Y:S05]  /*47c0*/  BRA `(.L_x_1609) ;  /* 0x0000000c00d47947 */ /* 0x000fea0003800000 */
.L_x_1612:
[----:B------:R-:W-:-:S13]  /*47d0*/  ISETP.NE.AND P0, PT, R0, 0x2, PT ;  /* 0x000000020000780c */ /* 0x000fda0003f05270 */
[----:B------:R-:W-:Y:S05]  /*47e0*/  @!P0 BRA `(.L_x_1615) ;  /* 0x0000000000388947 */ /* 0x000fea0003800000 */
[----:B------:R-:W-:-:S13]  /*47f0*/  ISETP.NE.AND P0, PT, R0, 0x3, PT ;  /* 0x000000030000780c */ /* 0x000fda0003f05270 */
[----:B------:R-:W-:Y:S05]  /*4800*/  @!P0 BRA `(.L_x_1616) ;  /* 0x00000000001c8947 */ /* 0x000fea0003800000 */
[----:B------:R-:W-:-:S13]  /*4810*/  ISETP.NE.AND P0, PT, R0, 0x4, PT ;  /* 0x000000040000780c */ /* 0x000fda0003f05270 */
[----:B------:R-:W-:Y:S05]  /*4820*/  @P0 BRA `(.L_x_1614) ;  /* 0x0000000c00500947 */ /* 0x000fea0003800000 */
[----:B------:R-:W-:Y:S02]  /*4830*/  HADD2.F32 R4, -RZ, R4.H0_H0 ;  /* 0x20000004ff047230 */ /* 0x000fe40000004100 */
[----:B------:R-:W-:-:S04]  /*4840*/  IMAD.MOV.U32 R19, RZ, RZ, R27 ;  /* 0x000000ffff137224 */ /* 0x000fc800078e001b */
[----:B------:R-:W0:Y:S02]  /*4850*/  F2I.S64.TRUNC R4, R4 ;  /* 0x0000000400047311 */ /* 0x000e24000020d900 */
[----:B0-----:R0:W-:Y:S01]  /*4860*/  STG.E.64 desc[UR36][R2.64], R4 ;  /* 0x0000000402007986 */ /* 0x0011e2000c101b24 */
[----:B------:R-:W-:Y:S05]  /*4870*/  BRA `(.L_x_1609) ;  /* 0x0000000c00a87947 */ /* 0x000fea0003800000 */
.L_x_1616:
[----:B------:R-:W-:Y:S02]  /*4880*/  HADD2.F32 R4, -RZ, R4.H0_H0 ;  /* 0x20000004ff047230 */ /* 0x000fe40000004100 */
[----:B------:R-:W-:Y:S02]  /*4890*/  IMAD.MOV.U32 R19, RZ, RZ, R27 ;  /* 0x000000ffff137224 */ /* 0x000fe400078e001b */
[----:B------:R-:W0:Y:S02]  /*48a0*/  F2I.FTZ.TRUNC.NTZ R5, R4 ;  /* 0x0000000400057305 */ /* 0x000e24000021f100 */
[----:B0-----:R0:W-:Y:S01]  /*48b0*/  STG.E desc[UR36][R2.64], R5 ;  /* 0x0000000502007986 */ /* 0x0011e2000c101924 */
[----:B------:R-:W-:Y:S05]  /*48c0*/  BRA `(.L_x_1609) ;  /* 0x0000000c00947947 */ /* 0x000fea0003800000 */
.L_x_1615:
[----:B------:R-:W-:Y:S02]  /*48d0*/  HADD2.F32 R4, -RZ, R4.H0_H0 ;  /* 0x20000004ff047230 */ /* 0x000fe40000004100 */
[----:B------:R-:W-:Y:S02]  /*48e0*/  IMAD.MOV.U32 R19, RZ, RZ, R27 ;  /* 0x000000ffff137224 */ /* 0x000fe400078e001b */
[----:B------:R-:W0:Y:S02]  /*48f0*/  F2I.FTZ.TRUNC.NTZ R5, R4 ;  /* 0x0000000400057305 */ /* 0x000e24000021f100 */
[----:B0-----:R0:W-:Y:S01]  /*4900*/  STG.E.U16 desc[UR36][R2.64], R5 ;  /* 0x0000000502007986 */ /* 0x0011e2000c101524 */
[----:B------:R-:W-:Y:S05]  /*4910*/  BRA `(.L_x_1609) ;  /* 0x0000000c00807947 */ /* 0x000fea0003800000 */
.L_x_1611:
[----:B------:R-:W-:-:S13]  /*4920*/  ISETP.GT.AND P0, PT, R0, 0x6, PT ;  /* 0x000000060000780c */ /* 0x000fda0003f04270 */
[----:B------:R-:W-:Y:S05]  /*4930*/  @P0 BRA `(.L_x_1617) ;  /* 0x00000000002c0947 */ /* 0x000fea0003800000 */
[----:B------:R-:W-:-:S13]  /*4940*/  ISETP.NE.AND P0, PT, R0, 0x5, PT ;  /* 0x000000050000780c */ /* 0x000fda0003f05270 */
[----:B------:R-:W-:Y:S05]  /*4950*/  @!P0 BRA `(.L_x_1618) ;  /* 0x0000000000188947 */ /* 0x000fea0003800000 */
[----:B------:R-:W-:-:S13]  /*4960*/  ISETP.NE.AND P0, PT, R0, 0x6, PT ;  /* 0x000000060000780c */ /* 0x000fda0003f05270 */
[----:B------:R-:W-:Y:S05]  /*4970*/  @P0 BRA `(.L_x_1614) ;  /* 0x0000000800fc0947 */ /* 0x000fea0003800000 */
[----:B------:R-:W-:Y:S02]  /*4980*/  HADD2.F32 R5, -RZ, R4.H0_H0 ;  /* 0x20000004ff057230 */ /* 0x000fe40000004100 */
[----:B------:R-:W-:-:S03]  /*4990*/  IMAD.MOV.U32 R19, RZ, RZ, R27 ;  /* 0x000000ffff137224 */ /* 0x000fc600078e001b */
[----:B------:R0:W-:Y:S01]  /*49a0*/  STG.E desc[UR36][R2.64], R5 ;  /* 0x0000000502007986 */ /* 0x0001e2000c101924 */
[----:B------:R-:W-:Y:S05]  /*49b0*/  BRA `(.L_x_1609) ;  /* 0x0000000c00587947 */ /* 0x000fea0003800000 */
.L_x_1618:
[----:B------:R0:W-:Y:S01]  /*49c0*/  STG.E.U16 desc[UR36][R2.64], R4 ;  /* 0x0000000402007986 */ /* 0x0001e2000c101524 */
[----:B------:R-:W-:Y:S01]  /*49d0*/  IMAD.MOV.U32 R19, RZ, RZ, R27 ;  /* 0x000000ffff137224 */ /* 0x000fe200078e001b */
[----:B------:R-:W-:Y:S06]  /*49e0*/  BRA `(.L_x_1609) ;  /* 0x0000000c004c7947 */ /* 0x000fec0003800000 */
.L_x_1617:
[----:B------:R-:W-:-:S13]  /*49f0*/  ISETP.NE.AND P0, PT, R0, 0x7, PT ;  /* 0x000000070000780c */ /* 0x000fda0003f05270 */
[----:B------:R-:W-:Y:S05]  /*4a00*/  @!P0 BRA `(.L_x_1619) ;  /* 0x00000000003c8947 */ /* 0x000fea0003800000 */
[----:B------:R-:W-:-:S13]  /*4a10*/  ISETP.NE.AND P0, PT, R0, 0x8, PT ;  /* 0x000000080000780c */ /* 0x000fda0003f05270 */
[----:B------:R-:W-:Y:S05]  /*4a20*/  @!P0 BRA `(.L_x_1620) ;  /* 0x00000000001c8947 */ /* 0x000fea0003800000 */
[----:B------:R-:W-:-:S13]  /*4a30*/  ISETP.NE.AND P0, PT, R0, 0x9, PT ;  /* 0x000000090000780c */ /* 0x000fda0003f05270 */
[----:B------:R-:W-:Y:S05]  /*4a40*/  @P0 BRA `(.L_x_1614) ;  /* 0x0000000800c80947 */ /* 0x000fea0003800000 */
[----:B------:R-:W-:Y:S02]  /*4a50*/  HADD2.F32 R4, -RZ, R4.H0_H0 ;  /* 0x20000004ff047230 */ /* 0x000fe40000004100 */
[----:B------:R-:W-:Y:S02]  /*4a60*/  IMAD.MOV.U32 R5, RZ, RZ, RZ ;  /* 0x000000ffff057224 */ /* 0x000fe400078e00ff */
[----:B------:R-:W-:-:S03]  /*4a70*/  IMAD.MOV.U32 R19, RZ, RZ, R27 ;  /* 0x000000ffff137224 */ /* 0x000fc600078e001b */
[----:B------:R0:W-:Y:S01]  /*4a80*/  STG.E.64 desc[UR36][R2.64], R4 ;  /* 0x0000000402007986 */ /* 0x0001e2000c101b24 */
[----:B------:R-:W-:Y:S05]  /*4a90*/  BRA `(.L_x_1609) ;  /* 0x0000000c00207947 */ /* 0x000fea0003800000 */
.L_x_1620:
[----:B------:R-:W-:Y:S02]  /*4aa0*/  HADD2.F32 R0, -RZ, R4.H0_H0 ;  /* 0x20000004ff007230 */ /* 0x000fe40000004100 */
[----:B------:R-:W-:-:S03]  /*4ab0*/  IMAD.MOV.U32 R19, RZ, RZ, R27 ;  /* 0x000000ffff137224 */ /* 0x000fc600078e001b */
[----:B------:R-:W-:-:S04]  /*4ac0*/  F2FP.F16.F32.PACK_AB R0, RZ, R0 ;  /* 0x00000000ff00723e */ /* 0x000fc800000000ff */
[----:B------:R-:W-:-:S05]  /*4ad0*/  PRMT R0, R0, 0x5410, RZ ;  /* 0x0000541000007816 */ /* 0x000fca00000000ff */
[----:B------:R0:W-:Y:S01]  /*4ae0*/  STG.E desc[UR36][R2.64], R0 ;  /* 0x0000000002007986 */ /* 0x0001e2000c101924 */
[----:B------:R-:W-:Y:S05]  /*4af0*/  BRA `(.L_x_1609) ;  /* 0x0000000c00087947 */ /* 0x000fea0003800000 */
.L_x_1619:
[----:B------:R-:W-:Y:S02]  /*4b00*/  HADD2.F32 R4, -RZ, R4.H0_H0 ;  /* 0x20000004ff047230 */ /* 0x000fe40000004100 */
[----:B------:R-:W-:-:S03]  /*4b10*/  IMAD.MOV.U32 R19, RZ, RZ, R27 ;  /* 0x000000ffff137224 */ /* 0x000fc600078e001b */
[----:B------:R-:W-:-:S06]  /*4b20*/  FMUL.FTZ R4, R4, 1 ;  /* 0x3f80000004047820 */ /* 0x000fcc0000410000 */
[----:B------:R-:W0:Y:S02]  /*4b30*/  F2F.F64.F32 R4, R4 ;  /* 0x0000000400047310 */ /* 0x000e240000201800 */
[----:B0-----:R0:W-:Y:S01]  /*4b40*/  STG.E.64 desc[UR36][R2.64], R4 ;  /* 0x0000000402007986 */ /* 0x0011e2000c101b24 */
[----:B------:R-:W-:Y:S05]  /*4b50*/  BRA `(.L_x_1609) ;  /* 0x0000000800f07947 */ /* 0x000fea0003800000 */
.L_x_1610:
        /* <DEDUP_REMOVED lines=10> */
[----:B------:R-:W-:-:S04]  /*4c00*/  FSETP.NEU.FTZ.AND P0, PT, R4, RZ, PT ;  /* 0x000000ff0400720b */ /* 0x000fc80003f1d000 */
[----:B------:R-:W-:-:S05]  /*4c10*/  SEL R5, RZ, 0x1, !P0 ;  /* 0x00000001ff057807 */ /* 0x000fca0004000000 */
[----:B------:R0:W-:Y:S01]  /*4c20*/  STG.E.U8 desc[UR36][R2.64], R5 ;  /* 0x0000000502007986 */ /* 0x0001e2000c101124 */
[----:B------:R-:W-:Y:S05]  /*4c30*/  BRA `(.L_x_1609) ;  /* 0x0000000800b87947 */ /* 0x000fea0003800000 */
.L_x_1623:
[----:B------:R-:W-:Y:S01]  /*4c40*/  HADD2.F32 R4, -RZ, R4.H0_H0 ;  /* 0x20000004ff047230 */ /* 0x000fe20000004100 */
[----:B------:R-:W-:Y:S01]  /*4c50*/  CS2R R6, SRZ ;  /* 0x0000000000067805 */ /* 0x000fe2000001ff00 */
[----:B------:R-:W-:-:S03]  /*4c60*/  IMAD.MOV.U32 R19, RZ, RZ, R27 ;  /* 0x000000ffff137224 */ /* 0x000fc600078e001b */
[----:B------:R-:W-:-:S06]  /*4c70*/  FMUL.FTZ R4, R4, 1 ;  /* 0x3f80000004047820 */ /* 0x000fcc0000410000 */
[----:B------:R-:W0:Y:S02]  /*4c80*/  F2F.F64.F32 R4, R4 ;  /* 0x0000000400047310 */ /* 0x000e240000201800 */
[----:B0-----:R0:W-:Y:S01]  /*4c90*/  STG.E.128 desc[UR36][R2.64], R4 ;  /* 0x0000000402007986 */ /* 0x0011e2000c101d24 */
[----:B------:R-:W-:Y:S05]  /*4ca0*/  BRA `(.L_x_1609) ;  /* 0x00000008009c7947 */ /* 0x000fea0003800000 */
.L_x_1622:
        /* <DEDUP_REMOVED lines=21> */
.L_x_1627:
[----:B------:R-:W-:Y:S05]  /*4e00*/  BSYNC B0 ;  /* 0x0000000000007941 */ /* 0x000fea0003800000 */
.L_x_1626:
[----:B------:R-:W-:Y:S01]  /*4e10*/  LOP3.LUT R5, R0, R5, RZ, 0xfc, !PT ;  /* 0x0000000500057212 */ /* 0x000fe200078efcff */
[----:B------:R-:W-:-:S04]  /*4e20*/  IMAD.MOV.U32 R19, RZ, RZ, R27 ;  /* 0x000000ffff137224 */ /* 0x000fc800078e001b */
[----:B------:R0:W-:Y:S01]  /*4e30*/  STG.E.U8 desc[UR36][R2.64], R5 ;  /* 0x0000000502007986 */ /* 0x0001e2000c101124 */
[----:B------:R-:W-:Y:S05]  /*4e40*/  BRA `(.L_x_1609) ;  /* 0x0000000800347947 */ /* 0x000fea0003800000 */
.L_x_1625:
        /* <DEDUP_REMOVED lines=13> */
.L_x_1629:
[----:B------:R-:W-:Y:S01]  /*4f20*/  IMAD.MOV.U32 R0, RZ, RZ, 0x7f ;  /* 0x0000007fff007424 */ /* 0x000fe200078e00ff */
[----:B------:R-:W-:-:S04]  /*4f30*/  ISETP.GT.U32.AND P0, PT, R4, 0x7f800000, PT ;  /* 0x7f8000000400780c */ /* 0x000fc80003f04070 */
[----:B------:R-:W-:-:S09]  /*4f40*/  SEL R0, R0, 0x7c, P0 ;  /* 0x0000007c00007807 */ /* 0x000fd20000000000 */
.L_x_1630:
[----:B------:R-:W-:Y:S05]  /*4f50*/  BSYNC B0 ;  /* 0x0000000000007941 */ /* 0x000fea0003800000 */
.L_x_1628:
[----:B------:R-:W-:Y:S01]  /*4f60*/  LOP3.LUT R4, R5, 0x80000000, RZ, 0xc0, !PT ;  /* 0x8000000005047812 */ /* 0x000fe200078ec0ff */
[----:B------:R-:W-:-:S03]  /*4f70*/  IMAD.MOV.U32 R19, RZ, RZ, R27 ;  /* 0x000000ffff137224 */ /* 0x000fc600078e001b */
[----:B------:R-:W-:-:S04]  /*4f80*/  SHF.R.U32.HI R5, RZ, 0x18, R4 ;  /* 0x00000018ff057819 */ /* 0x000fc80000011604 */
[----:B------:R-:W-:-:S05]  /*4f90*/  LOP3.LUT R5, R0, R5, RZ, 0xfc, !PT ;  /* 0x0000000500057212 */ /* 0x000fca00078efcff */
[----:B------:R0:W-:Y:S01]  /*4fa0*/  STG.E.U8 desc[UR36][R2.64], R5 ;  /* 0x0000000502007986 */ /* 0x0001e2000c101124 */
[----:B------:R-:W-:Y:S05]  /*4fb0*/  BRA `(.L_x_1609) ;  /* 0x0000000400d87947 */ /* 0x000fea0003800000 */
.L_x_1624:
[----:B------:R-:W-:Y:S02]  /*4fc0*/  HADD2.F32 R0, -RZ, R4.H0_H0 ;  /* 0x20000004ff007230 */ /* 0x000fe40000004100 */
[----:B------:R-:W-:-:S03]  /*4fd0*/  IMAD.MOV.U32 R19, RZ, RZ, R27 ;  /* 0x000000ffff137224 */ /* 0x000fc600078e001b */
[----:B------:R-:W-:-:S05]  /*4fe0*/  F2FP.BF16.F32.PACK_AB R0, RZ, R0 ;  /* 0x00000000ff00723e */ /* 0x000fca00000010ff */
[----:B------:R0:W-:Y:S01]  /*4ff0*/  STG.E.U16 desc[UR36][R2.64], R0 ;  /* 0x0000000002007986 */ /* 0x0001e2000c101524 */
[----:B------:R-:W-:Y:S05]  /*5000*/  BRA `(.L_x_1609) ;  /* 0x0000000400c47947 */ /* 0x000fea0003800000 */
.L_x_1621:
        /* <DEDUP_REMOVED lines=10> */
[----:B------:R-:W0:Y:S02]  /*50b0*/  F2I.FTZ.U32.TRUNC.NTZ R5, R5 ;  /* 0x0000000500057305 */ /* 0x000e24000021f000 */
[----:B0-----:R4:W-:Y:S01]  /*50c0*/  STG.E.U16 desc[UR36][R2.64], R5 ;  /* 0x0000000502007986 */ /* 0x0019e2000c101524 */
[----:B------:R-:W-:Y:S05]  /*50d0*/  BRA `(.L_x_1609) ;  /* 0x0000000400907947 */ /* 0x000fea0003800000 */
.L_x_1633:
        /* <DEDUP_REMOVED lines=17> */
.L_x_1636:
[----:B------:R-:W-:-:S04]  /*51f0*/  LOP3.LUT R0, R7, 0x80000000, RZ, 0xc0, !PT ;  /* 0x8000000007007812 */ /* 0x000fc800078ec0ff */
[----:B------:R-:W-:-:S04]  /*5200*/  SHF.R.U32.HI R5, RZ, 0x18, R0 ;  /* 0x00000018ff057819 */ /* 0x000fc80000011600 */
[----:B------:R-:W-:-:S04]  /*5210*/  LOP3.LUT R4, R4, R5, RZ, 0xfc, !PT ;  /* 0x0000000504047212 */ /* 0x000fc800078efcff */
[----:B------:R-:W-:-:S07]  /*5220*/  PRMT R0, R4, 0x7610, R0 ;  /* 0x0000761004007816 */ /* 0x000fce0000000000 */
.L_x_1635:
[----:B------:R-:W-:Y:S05]  /*5230*/  BSYNC B0 ;  /* 0x0000000000007941 */ /* 0x000fea0003800000 */
.L_x_1634:
[----:B------:R3:W-:Y:S01]  /*5240*/  STG.E.U8 desc[UR36][R2.64], R0 ;  /* 0x0000000002007986 */ /* 0x0007e2000c101124 */
[----:B------:R-:W-:Y:S01]  /*5250*/  IMAD.MOV.U32 R19, RZ, RZ, R27 ;  /* 0x000000ffff137224 */ /* 0x000fe200078e001b */
[----:B------:R-:W-:Y:S06]  /*5260*/  BRA `(.L_x_1609) ;  /* 0x00000004002c7947 */ /* 0x000fec0003800000 */
.L_x_1632:
        /* <DEDUP_REMOVED lines=17> */
.L_x_1639:
[----:B------:R-:W-:-:S04]  /*5380*/  LOP3.LUT R0, R7, 0x80000000, RZ, 0xc0, !PT ;  /* 0x8000000007007812 */ /* 0x000fc800078ec0ff */
[----:B------:R-:W-:-:S04]  /*5390*/  SHF.R.U32.HI R5, RZ, 0x18, R0 ;  /* 0x00000018ff057819 */ /* 0x000fc80000011600 */
[----:B------:R-:W-:-:S04]  /*53a0*/  LOP3.LUT R4, R4, R5, RZ, 0xfc, !PT ;  /* 0x0000000504047212 */ /* 0x000fc800078efcff */
[----:B------:R-:W-:-:S07]  /*53b0*/  PRMT R0, R4, 0x7610, R0 ;  /* 0x0000761004007816 */ /* 0x000fce0000000000 */
.L_x_1638:
[----:B------:R-:W-:Y:S05]  /*53c0*/  BSYNC B0 ;  /* 0x0000000000007941 */ /* 0x000fea0003800000 */
.L_x_1637:
[----:B------:R0:W-:Y:S01]  /*53d0*/  STG.E.U8 desc[UR36][R2.64], R0 ;  /* 0x0000000002007986 */ /* 0x0001e2000c101124 */
[----:B------:R-:W-:Y:S01]  /*53e0*/  IMAD.MOV.U32 R19, RZ, RZ, R27 ;  /* 0x000000ffff137224 */ /* 0x000fe200078e001b */
[----:B------:R-:W-:Y:S06]  /*53f0*/  BRA `(.L_x_1609) ;  /* 0x0000000000c87947 */ /* 0x000fec0003800000 */
.L_x_1631:
[----:B------:R-:W-:-:S13]  /*5400*/  ISETP.NE.AND P0, PT, R0, 0x1c, PT ;  /* 0x0000001c0000780c */ /* 0x000fda0003f05270 */
[----:B------:R-:W-:Y:S05]  /*5410*/  @!P0 BRA `(.L_x_1640) ;  /* 0x0000000000b08947 */ /* 0x000fea0003800000 */
[----:B------:R-:W-:-:S13]  /*5420*/  ISETP.NE.AND P0, PT, R0, 0x1d, PT ;  /* 0x0000001d0000780c */ /* 0x000fda0003f05270 */
[----:B------:R-:W-:Y:S05]  /*5430*/  @!P0 BRA `(.L_x_1641) ;  /* 0x0000000000948947 */ /* 0x000fea0003800000 */
[----:B------:R-:W-:-:S13]  /*5440*/  ISETP.NE.AND P0, PT, R0, 0x2c, PT ;  /* 0x0000002c0000780c */ /* 0x000fda0003f05270 */
[----:B------:R-:W-:Y:S05]  /*5450*/  @P0 BRA `(.L_x_1614) ;  /* 0x0000000000440947 */ /* 0x000fea0003800000 */
[----:B------:R-:W-:Y:S02]  /*5460*/  HADD2.F32 R5, -RZ, R4.H0_H0 ;  /* 0x20000004ff057230 */ /* 0x000fe40000004100 */
        /* <DEDUP_REMOVED lines=16> */
.L_x_1614:
        /* <DEDUP_REMOVED lines=16> */
.L_x_1642:
[----:B------:R-:W-:Y:S01]  /*5670*/  IMAD.MOV.U32 R19, RZ, RZ, R27 ;  /* 0x000000ffff137224 */ /* 0x000fe200078e001b */
[----:B------:R-:W-:Y:S06]  /*5680*/  BRA `(.L_x_1609) ;  /* 0x0000000000247947 */ /* 0x000fec0003800000 */
.L_x_1641:
[----:B------:R-:W-:Y:S02]  /*5690*/  HADD2.F32 R4, -RZ, R4.H0_H0 ;  /* 0x20000004ff047230 */ /* 0x000fe40000004100 */
[----:B------:R-:W-:-:S04]  /*56a0*/  IMAD.MOV.U32 R19, RZ, RZ, R27 ;  /* 0x000000ffff137224 */ /* 0x000fc800078e001b */
[----:B------:R-:W0:Y:S02]  /*56b0*/  F2I.U64.TRUNC R4, R4 ;  /* 0x0000000400047311 */ /* 0x000e24000020d800 */
[----:B0-----:R2:W-:Y:S01]  /*56c0*/  STG.E.64 desc[UR36][R2.64], R4 ;  /* 0x0000000402007986 */ /* 0x0015e2000c101b24 */
[----:B------:R-:W-:Y:S05]  /*56d0*/  BRA `(.L_x_1609) ;  /* 0x0000000000107947 */ /* 0x000fea0003800000 */
.L_x_1640:
[----:B------:R-:W-:Y:S02]  /*56e0*/  HADD2.F32 R4, -RZ, R4.H0_H0 ;  /* 0x20000004ff047230 */ /* 0x000fe40000004100 */
[----:B------:R-:W-:Y:S02]  /*56f0*/  IMAD.MOV.U32 R19, RZ, RZ, R27 ;  /* 0x000000ffff137224 */ /* 0x000fe400078e001b */
[----:B------:R-:W0:Y:S02]  /*5700*/  F2I.FTZ.U32.TRUNC.NTZ R5, R4 ;  /* 0x0000000400057305 */ /* 0x000e24000021f000 */
[----:B0-----:R0:W-:Y:S03]  /*5710*/  STG.E desc[UR36][R2.64], R5 ;  /* 0x0000000502007986 */ /* 0x0011e6000c101924 */
.L_x_1609:
[----:B------:R-:W-:Y:S05]  /*5720*/  BSYNC B6 ;  /* 0x0000000000067941 */ /* 0x000fea0003800000 */
.L_x_1608:
[----:B------:R-:W-:Y:S01]  /*5730*/  ISETP.GE.AND P0, PT, R19, R16, PT ;  /* 0x000000101300720c */ /* 0x000fe20003f06270 */
[----:B------:R-:W-:-:S12]  /*5740*/  BSSY B6, `(.L_x_1643) ;  /* 0x00001fc000067945 */ /* 0x000fd80003800000 */
        /* <DEDUP_REMOVED lines=23> */
.L_x_1648:
[----:B------:R-:W-:-:S06]  /*58c0*/  HADD2.F32 R5, -RZ, R24.H0_H0 ;  /* 0x20000018ff057230 */ /* 0x000fcc0000004100 */
[----:B------:R-:W0:Y:S02]  /*58d0*/  F2I.S64.TRUNC R4, R5 ;  /* 0x0000000500047311 */ /* 0x000e24000020d900 */
[----:B0-----:R0:W-:Y:S01]  /*58e0*/  STG.E.U8 desc[UR36][R2.64], R4 ;  /* 0x0000000402007986 */ /* 0x0011e2000c101124 */
[----:B------:R-:W-:Y:S05]  /*58f0*/  BRA `(.L_x_1650) ;  /* 0x0000000c00847947 */ /* 0x000fea0003800000 */
.L_x_1647:
        /* <DEDUP_REMOVED lines=10> */
.L_x_1652:
[----:B------:R-:W-:-:S04]  /*59a0*/  HADD2.F32 R24, -RZ, R24.H0_H0 ;  /* 0x20000018ff187230 */ /* 0x000fc80000004100 */
[----:B------:R-:W0:Y:S02]  /*59b0*/  F2I.FTZ.TRUNC.NTZ R5, R24 ;  /* 0x0000001800057305 */ /* 0x000e24000021f100 */
[----:B0-----:R0:W-:Y:S01]  /*59c0*/  STG.E desc[UR36][R2.64], R5 ;  /* 0x0000000502007986 */ /* 0x0011e2000c101924 */
[----:B------:R-:W-:Y:S05]  /*59d0*/  BRA `(.L_x_1650) ;  /* 0x0000000c004c7947 */ /* 0x000fea0003800000 */
.L_x_1651:
[----:B------:R-:W-:-:S04]  /*59e0*/  HADD2.F32 R24, -RZ, R24.H0_H0 ;  /* 0x20000018ff187230 */ /* 0x000fc80000004100 */
[----:B------:R-:W0:Y:S02]  /*59f0*/  F2I.FTZ.TRUNC.NTZ R5, R24 ;  /* 0x0000001800057305 */ /* 0x000e24000021f100 */
[----:B0-----:R0:W-:Y:S01]  /*5a00*/  STG.E.U16 desc[UR36][R2.64], R5 ;  /* 0x0000000502007986 */ /* 0x0011e2000c101524 */
[----:B------:R-:W-:Y:S05]  /*5a10*/  BRA `(.L_x_1650) ;  /* 0x0000000c003c7947 */ /* 0x000fea0003800000 */
.L_x_1646:
        /* <DEDUP_REMOVED lines=9> */
.L_x_1654:
[----:B------:R0:W-:Y:S01]  /*5ab0*/  STG.E.U16 desc[UR36][R2.64], R24 ;  /* 0x0000001802007986 */ /* 0x0001e2000c101524 */
[----:B------:R-:W-:Y:S05]  /*5ac0*/  BRA `(.L_x_1650) ;  /* 0x0000000c00107947 */ /* 0x000fea0003800000 */
.L_x_1653:
        /* <DEDUP_REMOVED lines=10> */
.L_x_1656:
[----:B------:R-:W-:-:S05]  /*5b70*/  HADD2.F32 R0, -RZ, R24.H0_H0 ;  /* 0x20000018ff007230 */ /* 0x000fca0000004100 */
[----:B------:R-:W-:-:S04]  /*5b80*/  F2FP.F16.F32.PACK_AB R0, RZ, R0 ;  /* 0x00000000ff00723e */ /* 0x000fc800000000ff */
[----:B------:R-:W-:-:S05]  /*5b90*/  PRMT R0, R0, 0x5410, RZ ;  /* 0x0000541000007816 */ /* 0x000fca00000000ff */
[----:B------:R0:W-:Y:S01]  /*5ba0*/  STG.E desc[UR36][R2.64], R0 ;  /* 0x0000000002007986 */ /* 0x0001e2000c101924 */
[----:B------:R-:W-:Y:S05]  /*5bb0*/  BRA `(.L_x_1650) ;  /* 0x0000000800d47947 */ /* 0x000fea0003800000 */
.L_x_1655:
[----:B------:R-:W-:-:S05]  /*5bc0*/  HADD2.F32 R4, -RZ, R24.H0_H0 ;  /* 0x20000018ff047230 */ /* 0x000fca0000004100 */
[----:B------:R-:W-:-:S06]  /*5bd0*/  FMUL.FTZ R4, R4, 1 ;  /* 0x3f80000004047820 */ /* 0x000fcc0000410000 */
[----:B------:R-:W0:Y:S02]  /*5be0*/  F2F.F64.F32 R4, R4 ;  /* 0x0000000400047310 */ /* 0x000e240000201800 */
[----:B0-----:R0:W-:Y:S01]  /*5bf0*/  STG.E.64 desc[UR36][R2.64], R4 ;  /* 0x0000000402007986 */ /* 0x0011e2000c101b24 */
[----:B------:R-:W-:Y:S05]  /*5c00*/  BRA `(.L_x_1650) ;  /* 0x0000000800c07947 */ /* 0x000fea0003800000 */
.L_x_1645:
        /* <DEDUP_REMOVED lines=13> */
.L_x_1659:
[----:B------:R-:W-:Y:S01]  /*5ce0*/  HADD2.F32 R24, -RZ, R24.H0_H0 ;  /* 0x20000018ff187230 */ /* 0x000fe20000004100 */
[----:B------:R-:W-:-:S04]  /*5cf0*/  CS2R R6, SRZ ;  /* 0x0000000000067805 */ /* 0x000fc8000001ff00 */
[----:B------:R-:W-:-:S06]  /*5d00*/  FMUL.FTZ R4, R24, 1 ;  /* 0x3f80000018047820 */ /* 0x000fcc0000410000 */
[----:B------:R-:W0:Y:S02]  /*5d10*/  F2F.F64.F32 R4, R4 ;  /* 0x0000000400047310 */ /* 0x000e240000201800 */
[----:B0-----:R0:W-:Y:S01]  /*5d20*/  STG.E.128 desc[UR36][R2.64], R4 ;  /* 0x0000000402007986 */ /* 0x0011e2000c101d24 */
[----:B------:R-:W-:Y:S05]  /*5d30*/  BRA `(.L_x_1650) ;  /* 0x0000000800747947 */ /* 0x000fea0003800000 */
.L_x_1658:
        /* <DEDUP_REMOVED lines=21> */
.L_x_1663:
[----:B------:R-:W-:Y:S05]  /*5e90*/  BSYNC B0 ;  /* 0x0000000000007941 */ /* 0x000fea0003800000 */
.L_x_1662:
[----:B------:R-:W-:-:S05]  /*5ea0*/  LOP3.LUT R5, R0, R5, RZ, 0xfc, !PT ;  /* 0x0000000500057212 */ /* 0x000fca00078efcff */
[----:B------:R0:W-:Y:S01]  /*5eb0*/  STG.E.U8 desc[UR36][R2.64], R5 ;  /* 0x0000000502007986 */ /* 0x0001e2000c101124 */
[----:B------:R-:W-:Y:S05]  /*5ec0*/  BRA `(.L_x_1650) ;  /* 0x0000000800107947 */ /* 0x000fea0003800000 */
.L_x_1661:
        /* <DEDUP_REMOVED lines=13> */
.L_x_1665:
[----:B------:R-:W-:Y:S01]  /*5fa0*/  IMAD.MOV.U32 R0, RZ, RZ, 0x7f ;  /* 0x0000007fff007424 */ /* 0x000fe200078e00ff */
[----:B------:R-:W-:-:S04]  /*5fb0*/  ISETP.GT.U32.AND P0, PT, R4, 0x7f800000, PT ;  /* 0x7f8000000400780c */ /* 0x000fc80003f04070 */
[----:B------:R-:W-:-:S09]  /*5fc0*/  SEL R0, R0, 0x7c, P0 ;  /* 0x0000007c00007807 */ /* 0x000fd20000000000 */
.L_x_1666:
[----:B------:R-:W-:Y:S05]  /*5fd0*/  BSYNC B0 ;  /* 0x0000000000007941 */ /* 0x000fea0003800000 */
.L_x_1664:
[----:B------:R-:W-:-:S04]  /*5fe0*/  LOP3.LUT R4, R5, 0x80000000, RZ, 0xc0, !PT ;  /* 0x8000000005047812 */ /* 0x000fc800078ec0ff */
[----:B------:R-:W-:-:S04]  /*5ff0*/  SHF.R.U32.HI R5, RZ, 0x18, R4 ;  /* 0x00000018ff057819 */ /* 0x000fc80000011604 */
[----:B------:R-:W-:-:S05]  /*6000*/  LOP3.LUT R5, R0, R5, RZ, 0xfc, !PT ;  /* 0x0000000500057212 */ /* 0x000fca00078efcff */
[----:B------:R0:W-:Y:S01]  /*6010*/  STG.E.U8 desc[UR36][R2.64], R5 ;  /* 0x0000000502007986 */ /* 0x0001e2000c101124 */
[----:B------:R-:W-:Y:S05]  /*6020*/  BRA `(.L_x_1650) ;  /* 0x0000000400b87947 */ /* 0x000fea0003800000 */
.L_x_1660:
[----:B------:R-:W-:-:S05]  /*6030*/  HADD2.F32 R0, -RZ, R24.H0_H0 ;  /* 0x20000018ff007230 */ /* 0x000fca0000004100 */
[----:B------:R-:W-:-:S05]  /*6040*/  F2FP.BF16.F32.PACK_AB R0, RZ, R0 ;  /* 0x00000000ff00723e */ /* 0x000fca00000010ff */
[----:B------:R0:W-:Y:S01]  /*6050*/  STG.E.U16 desc[UR36][R2.64], R0 ;  /* 0x0000000002007986 */ /* 0x0001e2000c101524 */
[----:B------:R-:W-:Y:S05]  /*6060*/  BRA `(.L_x_1650) ;  /* 0x0000000400a87947 */ /* 0x000fea0003800000 */
.L_x_1657:
        /* <DEDUP_REMOVED lines=12> */
.L_x_1669:
        /* <DEDUP_REMOVED lines=17> */
.L_x_1672:
[----:B------:R-:W-:-:S04]  /*6240*/  LOP3.LUT R0, R7, 0x80000000, RZ, 0xc0, !PT ;  /* 0x8000000007007812 */ /* 0x000fc800078ec0ff */
[----:B------:R-:W-:-:S04]  /*6250*/  SHF.R.U32.HI R5, RZ, 0x18, R0 ;  /* 0x00000018ff057819 */ /* 0x000fc80000011600 */
[----:B------:R-:W-:-:S04]  /*6260*/  LOP3.LUT R4, R4, R5, RZ, 0xfc, !PT ;  /* 0x0000000504047212 */ /* 0x000fc800078efcff */
[----:B------:R-:W-:-:S07]  /*6270*/  PRMT R0, R4, 0x7610, R0 ;  /* 0x0000761004007816 */ /* 0x000fce0000000000 */
.L_x_1671:
[----:B------:R-:W-:Y:S05]  /*6280*/  BSYNC B0 ;  /* 0x0000000000007941 */ /* 0x000fea0003800000 */
.L_x_1670:
[----:B------:R3:W-:Y:S01]  /*6290*/  STG.E.U8 desc[UR36][R2.64], R0 ;  /* 0x0000000002007986 */ /* 0x0007e2000c101124 */
[----:B------:R-:W-:Y:S05]  /*62a0*/  BRA `(.L_x_1650) ;  /* 0x0000000400187947 */ /* 0x000fea0003800000 */
.L_x_1668:
        /* <DEDUP_REMOVED lines=17> */
.L_x_1675:
[----:B------:R-:W-:-:S04]  /*63c0*/  LOP3.LUT R0, R7, 0x80000000, RZ, 0xc0, !PT ;  /* 0x8000000007007812 */ /* 0x000fc800078ec0ff */
[----:B------:R-:W-:-:S04]  /*63d0*/  SHF.R.U32.HI R5, RZ, 0x18, R0 ;  /* 0x00000018ff057819 */ /* 0x000fc80000011600 */
[----:B------:R-:W-:-:S04]  /*63e0*/  LOP3.LUT R4, R4, R5, RZ, 0xfc, !PT ;  /* 0x0000000504047212 */ /* 0x000fc800078efcff */
[----:B------:R-:W-:-:S07]  /*63f0*/  PRMT R0, R4, 0x7610, R0 ;  /* 0x0000761004007816 */ /* 0x000fce0000000000 */
.L_x_1674:
[----:B------:R-:W-:Y:S05]  /*6400*/  BSYNC B0 ;  /* 0x0000000000007941 */ /* 0x000fea0003800000 */
.L_x_1673:
[----:B------:R0:W-:Y:S01]  /*6410*/  STG.E.U8 desc[UR36][R2.64], R0 ;  /* 0x0000000002007986 */ /* 0x0001e2000c101124 */
[----:B------:R-:W-:Y:S05]  /*6420*/  BRA `(.L_x_1650) ;  /* 0x0000000000b87947 */ /* 0x000fea0003800000 */
.L_x_1667:
        /* <DEDUP_REMOVED lines=22> */
.L_x_1649:
        /* <DEDUP_REMOVED lines=16> */
.L_x_1678:
[----:B------:R-:W-:Y:S05]  /*6690*/  BRA `(.L_x_1650) ;  /* 0x00000000001c7947 */ /* 0x000fea0003800000 */
.L_x_1677:
[----:B------:R-:W-:-:S06]  /*66a0*/  HADD2.F32 R4, -RZ, R24.H0_H0 ;  /* 0x20000018ff047230 */ /* 0x000fcc0000004100 */
[----:B------:R-:W0:Y:S02]  /*66b0*/  F2I.U64.TRUNC R4, R4 ;  /* 0x0000000400047311 */ /* 0x000e24000020d800 */
[----:B0-----:R2:W-:Y:S01]  /*66c0*/  STG.E.64 desc[UR36][R2.64], R4 ;  /* 0x0000000402007986 */ /* 0x0015e2000c101b24 */
[----:B------:R-:W-:Y:S05]  /*66d0*/  BRA `(.L_x_1650) ;  /* 0x00000000000c7947 */ /* 0x000fea0003800000 */
.L_x_1676:
[----:B------:R-:W-:-:S04]  /*66e0*/  HADD2.F32 R24, -RZ, R24.H0_H0 ;  /* 0x20000018ff187230 */ /* 0x000fc80000004100 */
[----:B------:R-:W0:Y:S02]  /*66f0*/  F2I.FTZ.U32.TRUNC.NTZ R5, R24 ;  /* 0x0000001800057305 */ /* 0x000e24000021f000 */
[----:B0-----:R0:W-:Y:S02]  /*6700*/  STG.E desc[UR36][R2.64], R5 ;  /* 0x0000000502007986 */ /* 0x0011e4000c101924 */
.L_x_1650:
        /* <DEDUP_REMOVED lines=21> */
[----:B------:R-:W-:-:S06]  /*6860*/  HADD2.F32 R23, -RZ, R23.H0_H0 ;  /* 0x20000017ff177230 */ /* 0x000fcc0000004100 */
[----:B------:R-:W0:Y:S02]  /*6870*/  F2I.FTZ.TRUNC.NTZ R23, R23 ;  /* 0x0000001700177305 */ /* 0x000e24000021f100 */
[----:B0-----:R4:W-:Y:S01]  /*6880*/  STG.E.U8 desc[UR36][R2.64], R23 ;  /* 0x0000001702007986 */ /* 0x0019e2000c101124 */
[----:B------:R-:W-:Y:S05]  /*6890*/  BRA `(.L_x_1684) ;  /* 0x0000000c00947947 */ /* 0x000fea0003800000 */
.L_x_1682:
[----:B------:R-:W-:-:S06]  /*68a0*/  HADD2.F32 R5, -RZ, R23.H0_H0 ;  /* 0x20000017ff057230 */ /* 0x000fcc0000004100 */
[----:B------:R-:W0:Y:S02]  /*68b0*/  F2I.S64.TRUNC R4, R5 ;  /* 0x0000000500047311 */ /* 0x000e24000020d900 */
[----:B0-----:R3:W-:Y:S01]  /*68c0*/  STG.E.U8 desc[UR36][R2.64], R4 ;  /* 0x0000000402007986 */ /* 0x0017e2000c101124 */
[----:B------:R-:W-:Y:S05]  /*68d0*/  BRA `(.L_x_1684) ;  /* 0x0000000c00847947 */ /* 0x000fea0003800000 */
.L_x_1681:
        /* <DEDUP_REMOVED lines=10> */
.L_x_1686:
[----:B------:R-:W-:-:S06]  /*6980*/  HADD2.F32 R23, -RZ, R23.H0_H0 ;  /* 0x20000017ff177230 */ /* 0x000fcc0000004100 */
[----:B------:R-:W0:Y:S02]  /*6990*/  F2I.FTZ.TRUNC.NTZ R23, R23 ;  /* 0x0000001700177305 */ /* 0x000e24000021f100 */
[----:B0-----:R2:W-:Y:S01]  /*69a0*/  STG.E desc[UR36][R2.64], R23 ;  /* 0x0000001702007986 */ /* 0x0015e2000c101924 */
[----:B------:R-:W-:Y:S05]  /*69b0*/  BRA `(.L_x_1684) ;  /* 0x0000000c004c7947 */ /* 0x000fea0003800000 */
.L_x_1685:
[----:B------:R-:W-:-:S06]  /*69c0*/  HADD2.F32 R23, -RZ, R23.H0_H0 ;  /* 0x20000017ff177230 */ /* 0x000fcc0000004100 */
[----:B------:R-:W0:Y:S02]  /*69d0*/  F2I.FTZ.TRUNC.NTZ R23, R23 ;  /* 0x0000001700177305 */ /* 0x000e24000021f100 */
[----:B0-----:R0:W-:Y:S01]  /*69e0*/  STG.E.U16 desc[UR36][R2.64], R23 ;  /* 0x0000001702007986 */ /* 0x0011e2000c101524 */
[----:B------:R-:W-:Y:S05]  /*69f0*/  BRA `(.L_x_1684) ;  /* 0x0000000c003c7947 */ /* 0x000fea0003800000 */
.L_x_1680:
        /* <DEDUP_REMOVED lines=9> */
.L_x_1688:
[----:B------:R0:W-:Y:S01]  /*6a90*/  STG.E.U16 desc[UR36][R2.64], R23 ;  /* 0x0000001702007986 */ /* 0x0001e2000c101524 */
[----:B------:R-:W-:Y:S05]  /*6aa0*/  BRA `(.L_x_1684) ;  /* 0x0000000c00107947 */ /* 0x000fea0003800000 */
.L_x_1687:
        /* <DEDUP_REMOVED lines=10> */
.L_x_1690:
[----:B------:R-:W-:-:S05]  /*6b50*/  HADD2.F32 R0, -RZ, R23.H0_H0 ;  /* 0x20000017ff007230 */ /* 0x000fca0000004100 */
[----:B------:R-:W-:-:S04]  /*6b60*/  F2FP.F16.F32.PACK_AB R0, RZ, R0 ;  /* 0x00000000ff00723e */ /* 0x000fc800000000ff */
[----:B------:R-:W-:-:S05]  /*6b70*/  PRMT R0, R0, 0x5410, RZ ;  /* 0x0000541000007816 */ /* 0x000fca00000000ff */
[----:B------:R0:W-:Y:S01]  /*6b80*/  STG.E desc[UR36][R2.64], R0 ;  /* 0x0000000002007986 */ /* 0x0001e2000c101924 */
[----:B------:R-:W-:Y:S05]  /*6b90*/  BRA `(.L_x_1684) ;  /* 0x0000000800d47947 */ /* 0x000fea0003800000 */
.L_x_1689:
[----:B------:R-:W-:-:S05]  /*6ba0*/  HADD2.F32 R4, -RZ, R23.H0_H0 ;  /* 0x20000017ff047230 */ /* 0x000fca0000004100 */
[----:B------:R-:W-:-:S06]  /*6bb0*/  FMUL.FTZ R4, R4, 1 ;  /* 0x3f80000004047820 */ /* 0x000fcc0000410000 */
[----:B------:R-:W0:Y:S02]  /*6bc0*/  F2F.F64.F32 R4, R4 ;  /* 0x0000000400047310 */ /* 0x000e240000201800 */
[----:B0-----:R0:W-:Y:S01]  /*6bd0*/  STG.E.64 desc[UR36][R2.64], R4 ;  /* 0x0000000402007986 */ /* 0x0011e2000c101b24 */
[----:B------:R-:W-:Y:S05]  /*6be0*/  BRA `(.L_x_1684) ;  /* 0x0000000800c07947 */ /* 0x000fea0003800000 */
.L_x_1679:
        /* <DEDUP_REMOVED lines=13> */
.L_x_1693:
[----:B------:R-:W-:Y:S01]  /*6cc0*/  HADD2.F32 R23, -RZ, R23.H0_H0 ;  /* 0x20000017ff177230 */ /* 0x000fe20000004100 */
[----:B------:R-:W-:-:S04]  /*6cd0*/  CS2R R6, SRZ ;  /* 0x0000000000067805 */ /* 0x000fc8000001ff00 */
[----:B------:R-:W-:-:S06]  /*6ce0*/  FMUL.FTZ R4, R23, 1 ;  /* 0x3f80000017047820 */ /* 0x000fcc0000410000 */
[----:B------:R-:W0:Y:S02]  /*6cf0*/  F2F.F64.F32 R4, R4 ;  /* 0x0000000400047310 */ /* 0x000e240000201800 */
[----:B0-----:R0:W-:Y:S01]  /*6d00*/  STG.E.128 desc[UR36][R2.64], R4 ;  /* 0x0000000402007986 */ /* 0x0011e2000c101d24 */
[----:B------:R-:W-:Y:S05]  /*6d10*/  BRA `(.L_x_1684) ;  /* 0x0000000800747947 */ /* 0x000fea0003800000 */
.L_x_1692:
        /* <DEDUP_REMOVED lines=21> */
.L_x_1697:
[----:B------:R-:W-:Y:S05]  /*6e70*/  BSYNC B0 ;  /* 0x0000000000007941 */ /* 0x000fea0003800000 */
.L_x_1696:
[----:B------:R-:W-:-:S05]  /*6e80*/  LOP3.LUT R5, R0, R5, RZ, 0xfc, !PT ;  /* 0x0000000500057212 */ /* 0x000fca00078efcff */
[----:B------:R0:W-:Y:S01]  /*6e90*/  STG.E.U8 desc[UR36][R2.64], R5 ;  /* 0x0000000502007986 */ /* 0x0001e2000c101124 */
[----:B------:R-:W-:Y:S05]  /*6ea0*/  BRA `(.L_x_1684) ;  /* 0x0000000800107947 */ /* 0x000fea0003800000 */
.L_x_1695:
        /* <DEDUP_REMOVED lines=13> */
.L_x_1699:
[----:B------:R-:W-:Y:S01]  /*6f80*/  IMAD.MOV.U32 R0, RZ, RZ, 0x7f ;  /* 0x0000007fff007424 */ /* 0x000fe200078e00ff */
[----:B------:R-:W-:-:S04]  /*6f90*/  ISETP.GT.U32.AND P0, PT, R4, 0x7f800000, PT ;  /* 0x7f8000000400780c */ /* 0x000fc80003f04070 */
[----:B------:R-:W-:-:S09]  /*6fa0*/  SEL R0, R0, 0x7c, P0 ;  /* 0x0000007c00007807 */ /* 0x000fd20000000000 */
.L_x_1700:
[----:B------:R-:W-:Y:S05]  /*6fb0*/  BSYNC B0 ;  /* 0x0000000000007941 */ /* 0x000fea0003800000 */
.L_x_1698:
[----:B------:R-:W-:-:S04]  /*6fc0*/  LOP3.LUT R4, R23, 0x80000000, RZ, 0xc0, !PT ;  /* 0x8000000017047812 */ /* 0x000fc800078ec0ff */
[----:B------:R-:W-:-:S04]  /*6fd0*/  SHF.R.U32.HI R5, RZ, 0x18, R4 ;  /* 0x00000018ff057819 */ /* 0x000fc80000011604 */
[----:B------:R-:W-:-:S05]  /*6fe0*/  LOP3.LUT R5, R0, R5, RZ, 0xfc, !PT ;  /* 0x0000000500057212 */ /* 0x000fca00078efcff */
[----:B------:R0:W-:Y:S01]  /*6ff0*/  STG.E.U8 desc[UR36][R2.64], R5 ;  /* 0x0000000502007986 */ /* 0x0001e2000c101124 */
[----:B------:R-:W-:Y:S05]  /*7000*/  BRA `(.L_x_1684) ;  /* 0x0000000400b87947 */ /* 0x000fea0003800000 */
.L_x_1694:
[----:B------:R-:W-:-:S05]  /*7010*/  HADD2.F32 R0, -RZ, R23.H0_H0 ;  /* 0x20000017ff007230 */ /* 0x000fca0000004100 */
[----:B------:R-:W-:-:S05]  /*7020*/  F2FP.BF16.F32.PACK_AB R0, RZ, R0 ;  /* 0x00000000ff00723e */ /* 0x000fca00000010ff */
[----:B------:R0:W-:Y:S01]  /*7030*/  STG.E.U16 desc[UR36][R2.64], R0 ;  /* 0x0000000002007986 */ /* 0x0001e2000c101524 */
[----:B------:R-:W-:Y:S05]  /*7040*/  BRA `(.L_x_1684) ;  /* 0x0000000400a87947 */ /* 0x000fea0003800000 */
.L_x_1691:
        /* <DEDUP_REMOVED lines=12> */
.L_x_1703:
        /* <DEDUP_REMOVED lines=17> */
.L_x_1706:
[----:B------:R-:W-:-:S04]  /*7220*/  LOP3.LUT R0, R23, 0x80000000, RZ, 0xc0, !PT ;  /* 0x8000000017007812 */ /* 0x000fc800078ec0ff */
[----:B------:R-:W-:-:S04]  /*7230*/  SHF.R.U32.HI R5, RZ, 0x18, R0 ;  /* 0x00000018ff057819 */ /* 0x000fc80000011600 */
[----:B------:R-:W-:-:S04]  /*7240*/  LOP3.LUT R4, R4, R5, RZ, 0xfc, !PT ;  /* 0x0000000504047212 */ /* 0x000fc800078efcff */
[----:B------:R-:W-:-:S07]  /*7250*/  PRMT R0, R4, 0x7610, R0 ;  /* 0x0000761004007816 */ /* 0x000fce0000000000 */
.L_x_1705:
[----:B------:R-:W-:Y:S05]  /*7260*/  BSYNC B0 ;  /* 0x0000000000007941 */ /* 0x000fea0003800000 */
.L_x_1704:
[----:B------:R0:W-:Y:S01]  /*7270*/  STG.E.U8 desc[UR36][R2.64], R0 ;  /* 0x0000000002007986 */ /* 0x0001e2000c101124 */
[----:B------:R-:W-:Y:S05]  /*7280*/  BRA `(.L_x_1684) ;  /* 0x0000000400187947 */ /* 0x000fea0003800000 */
.L_x_1702:
        /* <DEDUP_REMOVED lines=17> */
.L_x_1709:
[----:B------:R-:W-:-:S04]  /*73a0*/  LOP3.LUT R0, R23, 0x80000000, RZ, 0xc0, !PT ;  /* 0x8000000017007812 */ /* 0x000fc800078ec0ff */
[----:B------:R-:W-:-:S04]  /*73b0*/  SHF.R.U32.HI R5, RZ, 0x18, R0 ;  /* 0x00000018ff057819 */ /* 0x000fc80000011600 */
[----:B------:R-:W-:-:S04]  /*73c0*/  LOP3.LUT R4, R4, R5, RZ, 0xfc, !PT ;  /* 0x0000000504047212 */ /* 0x000fc800078efcff */
[----:B------:R-:W-:-:S07]  /*73d0*/  PRMT R0, R4, 0x7610, R0 ;  /* 0x0000761004007816 */ /* 0x000fce0000000000 */
.L_x_1708:
[----:B------:R-:W-:Y:S05]  /*73e0*/  BSYNC B0 ;  /* 0x0000000000007941 */ /* 0x000fea0003800000 */
.L_x_1707:
[----:B------:R0:W-:Y:S01]  /*73f0*/  STG.E.U8 desc[UR36][R2.64], R0 ;  /* 0x0000000002007986 */ /* 0x0001e2000c101124 */
[----:B------:R-:W-:Y:S05]  /*7400*/  BRA `(.L_x_1684) ;  /* 0x0000000000b87947 */ /* 0x000fea0003800000 */
.L_x_1701:
[----:B------:R-:W-:-:S13]  /*7410*/  ISETP.NE.AND P0, PT, R0, 0x1c, PT ;  /* 0x0000001c0000780c */ /* 0x000fda0003f05270 */
[----:B------:R-:W-:Y:S05]  /*7420*/  @!P0 BRA `(.L_x_1710) ;  /* 0x0000000000a48947 */ /* 0x000fea0003800000 */
[----:B------:R-:W-:-:S13]  /*7430*/  ISETP.NE.AND P0, PT, R0, 0x1d, PT ;  /* 0x0000001d0000780c */ /* 0x000fda0003f05270 */
[----:B------:R-:W-:Y:S05]  /*7440*/  @!P0 BRA `(.L_x_1711) ;  /* 0x00000000008c8947 */ /* 0x000fea0003800000 */
[----:B------:R-:W-:-:S13]  /*7450*/  ISETP.NE.AND P0, PT, R0, 0x2c, PT ;  /* 0x0000002c0000780c */ /* 0x000fda0003f05270 */
[----:B------:R-:W-:Y:S05]  /*7460*/  @P0 BRA `(.L_x_1683) ;  /* 0x0000000000400947 */ /* 0x000fea0003800000 */
[----:B------:R-:W-:Y:S02]  /*7470*/  HADD2.F32 R23, -RZ, R23.H0_H0 ;  /* 0x20000017ff177230 */ /* 0x000fe40000004100 */
        /* <DEDUP_REMOVED lines=15> */
.L_x_1683:
        /* <DEDUP_REMOVED lines=16> */
.L_x_1712:
[----:B------:R-:W-:Y:S05]  /*7670*/  BRA `(.L_x_1684) ;  /* 0x00000000001c7947 */ /* 0x000fea0003800000 */
.L_x_1711:
[----:B------:R-:W-:-:S06]  /*7680*/  HADD2.F32 R4, -RZ, R23.H0_H0 ;  /* 0x20000017ff047230 */ /* 0x000fcc0000004100 */
[----:B------:R-:W0:Y:S02]  /*7690*/  F2I.U64.TRUNC R4, R4 ;  /* 0x0000000400047311 */ /* 0x000e24000020d800 */
[----:B0-----:R0:W-:Y:S01]  /*76a0*/  STG.E.64 desc[UR36][R2.64], R4 ;  /* 0x0000000402007986 */ /* 0x0011e2000c101b24 */
[----:B------:R-:W-:Y:S05]  /*76b0*/  BRA `(.L_x_1684) ;  /* 0x00000000000c7947 */ /* 0x000fea0003800000 */
.L_x_1710:
[----:B------:R-:W-:-:S06]  /*76c0*/  HADD2.F32 R23, -RZ, R23.H0_H0 ;  /* 0x20000017ff177230 */ /* 0x000fcc0000004100 */
[----:B------:R-:W0:Y:S02]  /*76d0*/  F2I.FTZ.U32.TRUNC.NTZ R23, R23 ;  /* 0x0000001700177305 */ /* 0x000e24000021f000 */
[----:B0-----:R0:W-:Y:S02]  /*76e0*/  STG.E desc[UR36][R2.64], R23 ;  /* 0x0000001702007986 */ /* 0x0011e4000c101924 */
.L_x_1684:
[----:B------:R-:W-:-:S07]  /*76f0*/  VIADD R19, R19, 0x80 ;  /* 0x0000008013137836 */ /* 0x000fce0000000000 */
.L_x_1644:
[----:B------:R-:W-:Y:S05]  /*7700*/  BSYNC B6 ;  /* 0x0000000000067941 */ /* 0x000fea0003800000 */
.L_x_1643:
        /* <DEDUP_REMOVED lines=23> */
.L_x_1716:
[----:B------:R-:W-:-:S06]  /*7880*/  HADD2.F32 R5, -RZ, R22.H0_H0 ;  /* 0x20000016ff057230 */ /* 0x000fcc0000004100 */
[----:B------:R-:W0:Y:S02]  /*7890*/  F2I.S64.TRUNC R4, R5 ;  /* 0x0000000500047311 */ /* 0x000e24000020d900 */
[----:B0-----:R-:W-:Y:S01]  /*78a0*/  STG.E.U8 desc[UR36][R2.64], R4 ;  /* 0x0000000402007986 */ /* 0x001fe2000c101124 */
[----:B------:R-:W-:Y:S05]  /*78b0*/  EXIT ;  /* 0x000000000000794d */ /* 0x000fea0003800000 */
.L_x_1715:
        /* <DEDUP_REMOVED lines=10> */
.L_x_1719:
[----:B------:R-:W-:-:S04]  /*7960*/  HADD2.F32 R22, -RZ, R22.H0_H0 ;  /* 0x20000016ff167230 */ /* 0x000fc80000004100 */
[----:B------:R-:W0:Y:S02]  /*7970*/  F2I.FTZ.TRUNC.NTZ R5, R22 ;  /* 0x0000001600057305 */ /* 0x000e24000021f100 */
[----:B0-----:R-:W-:Y:S01]  /*7980*/  STG.E desc[UR36][R2.64], R5 ;  /* 0x0000000502007986 */ /* 0x001fe2000c101924 */
[----:B------:R-:W-:Y:S05]  /*7990*/  EXIT ;  /* 0x000000000000794d */ /* 0x000fea0003800000 */
.L_x_1718:
[----:B------:R-:W-:-:S04]  /*79a0*/  HADD2.F32 R22, -RZ, R22.H0_H0 ;  /* 0x20000016ff167230 */ /* 0x000fc80000004100 */
[----:B------:R-:W0:Y:S02]  /*79b0*/  F2I.FTZ.TRUNC.NTZ R5, R22 ;  /* 0x0000001600057305 */ /* 0x000e24000021f100 */
[----:B0-----:R-:W-:Y:S01]  /*79c0*/  STG.E.U16 desc[UR36][R2.64], R5 ;  /* 0x0000000502007986 */ /* 0x001fe2000c101524 */
[----:B------:R-:W-:Y:S05]  /*79d0*/  EXIT ;  /* 0x000000000000794d */ /* 0x000fea0003800000 */
.L_x_1714:
        /* <DEDUP_REMOVED lines=9> */
.L_x_1721:
[----:B------:R-:W-:Y:S01]  /*7a70*/  STG.E.U16 desc[UR36][R2.64], R22 ;  /* 0x0000001602007986 */ /* 0x000fe2000c101524 */
[----:B------:R-:W-:Y:S05]  /*7a80*/  EXIT ;  /* 0x000000000000794d */ /* 0x000fea0003800000 */
.L_x_1720:
        /* <DEDUP_REMOVED lines=10> */
.L_x_1723:
[----:B------:R-:W-:-:S05]  /*7b30*/  HADD2.F32 R0, -RZ, R22.H0_H0 ;  /* 0x20000016ff007230 */ /* 0x000fca0000004100 */
[----:B------:R-:W-:-:S04]  /*7b40*/  F2FP.F16.F32.PACK_AB R0, RZ, R0 ;  /* 0x00000000ff00723e */ /* 0x000fc800000000ff */
[----:B------:R-:W-:-:S05]  /*7b50*/  PRMT R0, R0, 0x5410, RZ ;  /* 0x0000541000007816 */ /* 0x000fca00000000ff */
[----:B------:R-:W-:Y:S01]  /*7b60*/  STG.E desc[UR36][R2.64], R0 ;  /* 0x0000000002007986 */ /* 0x000fe2000c101924 */
[----:B------:R-:W-:Y:S05]  /*7b70*/  EXIT ;  /* 0x000000000000794d */ /* 0x000fea0003800000 */
.L_x_1722:
[----:B------:R-:W-:-:S05]  /*7b80*/  HADD2.F32 R4, -RZ, R22.H0_H0 ;  /* 0x20000016ff047230 */ /* 0x000fca0000004100 */
[----:B------:R-:W-:-:S06]  /*7b90*/  FMUL.FTZ R4, R4, 1 ;  /* 0x3f80000004047820 */ /* 0x000fcc0000410000 */
[----:B------:R-:W0:Y:S02]  /*7ba0*/  F2F.F64.F32 R4, R4 ;  /* 0x0000000400047310 */ /* 0x000e240000201800 */
[----:B0-----:R-:W-:Y:S01]  /*7bb0*/  STG.E.64 desc[UR36][R2.64], R4 ;  /* 0x0000000402007986 */ /* 0x001fe2000c101b24 */
[----:B------:R-:W-:Y:S05]  /*7bc0*/  EXIT ;  /* 0x000000000000794d */ /* 0x000fea0003800000 */
.L_x_1713:
        /* <DEDUP_REMOVED lines=13> */
.L_x_1726:
[----:B------:R-:W-:Y:S01]  /*7ca0*/  HADD2.F32 R22, -RZ, R22.H0_H0 ;  /* 0x20000016ff167230 */ /* 0x000fe20000004100 */
[----:B------:R-:W-:-:S04]  /*7cb0*/  CS2R R6, SRZ ;  /* 0x0000000000067805 */ /* 0x000fc8000001ff00 */
[----:B------:R-:W-:-:S06]  /*7cc0*/  FMUL.FTZ R4, R22, 1 ;  /* 0x3f80000016047820 */ /* 0x000fcc0000410000 */
[----:B------:R-:W0:Y:S02]  /*7cd0*/  F2F.F64.F32 R4, R4 ;  /* 0x0000000400047310 */ /* 0x000e240000201800 */
[----:B0-----:R-:W-:Y:S01]  /*7ce0*/  STG.E.128 desc[UR36][R2.64], R4 ;  /* 0x0000000402007986 */ /* 0x001fe2000c101d24 */
[----:B------:R-:W-:Y:S05]  /*7cf0*/  EXIT ;  /* 0x000000000000794d */ /* 0x000fea0003800000 */
.L_x_1725:
        /* <DEDUP_REMOVED lines=21> */
.L_x_1730:
[----:B------:R-:W-:Y:S05]  /*7e50*/  BSYNC B0 ;  /* 0x0000000000007941 */ /* 0x000fea0003800000 */
.L_x_1729:
[----:B------:R-:W-:-:S05]  /*7e60*/  LOP3.LUT R5, R0, R5, RZ, 0xfc, !PT ;  /* 0x0000000500057212 */ /* 0x000fca00078efcff */
[----:B------:R-:W-:Y:S01]  /*7e70*/  STG.E.U8 desc[UR36][R2.64], R5 ;  /* 0x0000000502007986 */ /* 0x000fe2000c101124 */
[----:B------:R-:W-:Y:S05]  /*7e80*/  EXIT ;  /* 0x000000000000794d */ /* 0x000fea0003800000 */
.L_x_1728:
        /* <DEDUP_REMOVED lines=13> */
.L_x_1732:
[----:B------:R-:W-:Y:S01]  /*7f60*/  IMAD.MOV.U32 R0, RZ, RZ, 0x7f ;  /* 0x0000007fff007424 */ /* 0x000fe200078e00ff */
[----:B------:R-:W-:-:S04]  /*7f70*/  ISETP.GT.U32.AND P0, PT, R4, 0x7f800000, PT ;  /* 0x7f8000000400780c */ /* 0x000fc80003f04070 */
[----:B------:R-:W-:-:S09]  /*7f80*/  SEL R0, R0, 0x7c, P0 ;  /* 0x0000007c00007807 */ /* 0x000fd20000000000 */
.L_x_1733:
[----:B------:R-:W-:Y:S05]  /*7f90*/  BSYNC B0 ;  /* 0x0000000000007941 */ /* 0x000fea0003800000 */
.L_x_1731:
[----:B------:R-:W-:-:S04]  /*7fa0*/  LOP3.LUT R4, R5, 0x80000000, RZ, 0xc0, !PT ;  /* 0x8000000005047812 */ /* 0x000fc800078ec0ff */
[----:B------:R-:W-:-:S04]  /*7fb0*/  SHF.R.U32.HI R5, RZ, 0x18, R4 ;  /* 0x00000018ff057819 */ /* 0x000fc80000011604 */
[----:B------:R-:W-:-:S05]  /*7fc0*/  LOP3.LUT R5, R0, R5, RZ, 0xfc, !PT ;  /* 0x0000000500057212 */ /* 0x000fca00078efcff */
[----:B------:R-:W-:Y:S01]  /*7fd0*/  STG.E.U8 desc[UR36][R2.64], R5 ;  /* 0x0000000502007986 */ /* 0x000fe2000c101124 */
[----:B------:R-:W-:Y:S05]  /*7fe0*/  EXIT ;  /* 0x000000000000794d */ /* 0x000fea0003800000 */
.L_x_1727:
[----:B------:R-:W-:-:S05]  /*7ff0*/  HADD2.F32 R0, -RZ, R22.H0_H0 ;  /* 0x20000016ff007230 */ /* 0x000fca0000004100 */
[----:B------:R-:W-:-:S05]  /*8000*/  F2FP.BF16.F32.PACK_AB R0, RZ, R0 ;  /* 0x00000000ff00723e */ /* 0x000fca00000010ff */
[----:B------:R-:W-:Y:S01]  /*8010*/  STG.E.U16 desc[UR36][R2.64], R0 ;  /* 0x0000000002007986 */ /* 0x000fe2000c101524 */
[----:B------:R-:W-:Y:S05]  /*8020*/  EXIT ;  /* 0x000000000000794d */ /* 0x000fea0003800000 */
.L_x_1724:
        /* <DEDUP_REMOVED lines=12> */
.L_x_1736:
        /* <DEDUP_REMOVED lines=17> */
.L_x_1739:
[----:B------:R-:W-:-:S04]  /*8200*/  LOP3.LUT R0, R7, 0x80000000, RZ, 0xc0, !PT ;  /* 0x8000000007007812 */ /* 0x000fc800078ec0ff */
[----:B------:R-:W-:-:S04]  /*8210*/  SHF.R.U32.HI R5, RZ, 0x18, R0 ;  /* 0x00000018ff057819 */ /* 0x000fc80000011600 */
[----:B------:R-:W-:-:S04]  /*8220*/  LOP3.LUT R4, R4, R5, RZ, 0xfc, !PT ;  /* 0x0000000504047212 */ /* 0x000fc800078efcff */
[----:B------:R-:W-:-:S07]  /*8230*/  PRMT R0, R4, 0x7610, R0 ;  /* 0x0000761004007816 */ /* 0x000fce0000000000 */
.L_x_1738:
[----:B------:R-:W-:Y:S05]  /*8240*/  BSYNC B0 ;  /* 0x0000000000007941 */ /* 0x000fea0003800000 */
.L_x_1737:
[----:B------:R-:W-:Y:S01]  /*8250*/  STG.E.U8 desc[UR36][R2.64], R0 ;  /* 0x0000000002007986 */ /* 0x000fe2000c101124 */
[----:B------:R-:W-:Y:S05]  /*8260*/  EXIT ;  /* 0x000000000000794d */ /* 0x000fea0003800000 */
.L_x_1735:
        /* <DEDUP_REMOVED lines=17> */
.L_x_1742:
[----:B------:R-:W-:-:S04]  /*8380*/  LOP3.LUT R0, R7, 0x80000000, RZ, 0xc0, !PT ;  /* 0x8000000007007812 */ /* 0x000fc800078ec0ff */
[----:B------:R-:W-:-:S04]  /*8390*/  SHF.R.U32.HI R5, RZ, 0x18, R0 ;  /* 0x00000018ff057819 */ /* 0x000fc80000011600 */
[----:B------:R-:W-:-:S04]  /*83a0*/  LOP3.LUT R4, R4, R5, RZ, 0xfc, !PT ;  /* 0x0000000504047212 */ /* 0x000fc800078efcff */
[----:B------:R-:W-:-:S07]  /*83b0*/  PRMT R0, R4, 0x7610, R0 ;  /* 0x0000761004007816 */ /* 0x000fce0000000000 */
.L_x_1741:
[----:B------:R-:W-:Y:S05]  /*83c0*/  BSYNC B0 ;  /* 0x0000000000007941 */ /* 0x000fea0003800000 */
.L_x_1740:
[----:B------:R-:W-:Y:S01]  /*83d0*/  STG.E.U8 desc[UR36][R2.64], R0 ;  /* 0x0000000002007986 */ /* 0x000fe2000c101124 */
[----:B------:R-:W-:Y:S05]  /*83e0*/  EXIT ;  /* 0x000000000000794d */ /* 0x000fea0003800000 */
.L_x_1734:
        /* <DEDUP_REMOVED lines=22> */
.L_x_1717:
        /* <DEDUP_REMOVED lines=16> */
.L_x_1745:
[----:B------:R-:W-:Y:S05]  /*8650*/  EXIT ;  /* 0x000000000000794d */ /* 0x000fea0003800000 */
.L_x_1744:
[----:B------:R-:W-:-:S06]  /*8660*/  HADD2.F32 R4, -RZ, R22.H0_H0 ;  /* 0x20000016ff047230 */ /* 0x000fcc0000004100 */
[----:B------:R-:W0:Y:S02]  /*8670*/  F2I.U64.TRUNC R4, R4 ;  /* 0x0000000400047311 */ /* 0x000e24000020d800 */
[----:B0-----:R-:W-:Y:S01]  /*8680*/  STG.E.64 desc[UR36][R2.64], R4 ;  /* 0x0000000402007986 */ /* 0x001fe2000c101b24 */
[----:B------:R-:W-:Y:S05]  /*8690*/  EXIT ;  /* 0x000000000000794d */ /* 0x000fea0003800000 */
.L_x_1743:
[----:B------:R-:W-:-:S04]  /*86a0*/  HADD2.F32 R22, -RZ, R22.H0_H0 ;  /* 0x20000016ff167230 */ /* 0x000fc80000004100 */
[----:B------:R-:W0:Y:S02]  /*86b0*/  F2I.FTZ.U32.TRUNC.NTZ R5, R22 ;  /* 0x0000001600057305 */ /* 0x000e24000021f000 */
[----:B0-----:R-:W-:Y:S01]  /*86c0*/  STG.E desc[UR36][R2.64], R5 ;  /* 0x0000000502007986 */ /* 0x001fe2000c101924 */
[----:B------:R-:W-:Y:S05]  /*86d0*/  EXIT ;  /* 0x000000000000794d */ /* 0x000fea0003800000 */
.L_x_1746:
        /* <DEDUP_REMOVED lines=10> */
.L_x_5917:


//--------------------- .text._ZN2at6native18elementwise_kernelILi128ELi4EZNS0_22gpu_kernel_impl_nocastINS0_10AbsFunctorIN3c104HalfEEEEEvRNS_18TensorIteratorBaseERKT_EUliE_EEviT1_ --------------------------
	.section	.text._ZN2at6native18elementwise_kernelILi128ELi4EZNS0_22gpu_kernel_impl_nocastINS0_10AbsFunctorIN3c104HalfEEEEEvRNS_18TensorIteratorBaseERKT_EUliE_EEviT1_,"ax",@progbits
	.align	128
        .global         _ZN2at6native18elementwise_kernelILi128ELi4EZNS0_22gpu_kernel_impl_nocastINS0_10AbsFunctorIN3c104HalfEEEEEvRNS_18TensorIteratorBaseERKT_EUliE_EEviT1_
        .type           _ZN2at6native18elementwise_kernelILi128ELi4EZNS0_22gpu_kernel_impl_nocastINS0_10AbsFunctorIN3c104HalfEEEEEvRNS_18TensorIteratorBaseERKT_EUliE_EEviT1_,@function
        .size           _ZN2at6native18elementwise_kernelILi128ELi4EZNS0_22gpu_kernel_impl_nocastINS0_10AbsFunctorIN3c104HalfEEEEEvRNS_18TensorIteratorBaseERKT_EUliE_EEviT1_,(.L_x_5918 - _ZN2at6native18elementwise_kernelILi128ELi4EZNS0_22gpu_kernel_impl_nocastINS0_10AbsFunctorIN3c104HalfEEEEEvRNS_18TensorIteratorBaseERKT_EUliE_EEviT1_)
        .other          _ZN2at6native18elementwise_kernelILi128ELi4EZNS0_22gpu_kernel_impl_nocastINS0_10AbsFunctorIN3c104HalfEEEEEvRNS_18TensorIteratorBaseERKT_EUliE_EEviT1_,@"STO_CUDA_ENTRY STV_DEFAULT"
_ZN2at6native18elementwise_kernelILi128ELi4EZNS0_22gpu_kernel_impl_nocastINS0_10AbsFunctorIN3c104HalfEEEEEvRNS_18TensorIteratorBaseERKT_EUliE_EEviT1_:
.text._ZN2at6native18elementwise_kernelILi128ELi4EZNS0_22gpu_kernel_impl_nocastINS0_10AbsFunctorIN3c104HalfEEEEEvRNS_18TensorIteratorBaseERKT_EUliE_EEviT1_:
        /* <DEDUP_REMOVED lines=311> */
.L_x_1749:
[----:B------:R-:W-:Y:S02]  /*1370*/  ULDC.64 UR8, c[0x0][0x418] ;  /* 0x0001060000087ab9 */ /* 0x000fe40000000a00 */
[----:B------:R-:W-:-:S04]  /*1380*/  IADD3 R4, P0, R2, UR8, RZ ;  /* 0x0000000802047c10 */ /* 0x000fc8000ff1e0ff */
[----:B------:R-:W-:Y:S01]  /*1390*/  IADD3.X R5, RZ, UR9, RZ, P0, !PT ;  /* 0x00000009ff057c10 */ /* 0x000fe200087fe4ff */
[----:B------:R-:W-:-:S04]  /*13a0*/  ULDC.64 UR8, c[0x0][0x410] ;  /* 0x0001040000087ab9 */ /* 0x000fc80000000a00 */
[----:B------:R-:W2:Y:S01]  /*13b0*/  LDG.E.U16 R4, desc[UR4][R4.64] ;  /* 0x0000000404047981 */ /* 0x000ea2000c1e1500 */
[----:B------:R-:W-:Y:S01]  /*13c0*/  IADD3 R0, R0, 0x80, RZ ;  /* 0x0000008000007810 */ /* 0x000fe20007ffe0ff */
[----:B--2---:R-:W-:-:S05]  /*13d0*/  HADD2.F32 R2, -RZ, R4.H0_H0 ;  /* 0x20000004ff027230 */ /* 0x004fca0000004100 */
[----:B------:R-:W-:Y:S01]  /*13e0*/  FADD.FTZ R6, |R2|, -RZ ;  /* 0x800000ff02067221 */ /* 0x000fe20000010200 */
[----:B------:R-:W-:-:S04]  /*13f0*/  IADD3 R2, P0, R3, UR8, RZ ;  /* 0x0000000803027c10 */ /* 0x000fc8000ff1e0ff */
[----:B------:R-:W-:Y:S02]  /*1400*/  F2FP.F16.F32.PACK_AB R6, RZ, R6 ;  /* 0x00000006ff06723e */ /* 0x000fe400000000ff */
[----:B------:R-:W-:-:S05]  /*1410*/  IADD3.X R3, RZ, UR9, RZ, P0, !PT ;  /* 0x00000009ff037c10 */ /* 0x000fca00087fe4ff */
[----:B------:R0:W-:Y:S02]  /*1420*/  STG.E.U16 desc[UR4][R2.64], R6 ;  /* 0x0000000602007986 */ /* 0x0001e4000c101504 */
.L_x_1748:
[----:B------:R-:W-:Y:S05]  /*1430*/  BSYNC B0 ;  /* 0x0000000000007941 */ /* 0x000fea0003800000 */
.L_x_1747:
        /* <DEDUP_REMOVED lines=8> */
[----:B------:R-:W-:Y:S01]  /*14c0*/  IMAD.MOV.U32 R3, RZ, RZ, R0 ;  /* 0x000000ffff037224 */ /* 0x000fe200078e0000 */
        /* <DEDUP_REMOVED lines=296> */
.L_x_1752:
        /* <DEDUP_REMOVED lines=296> */
[----:B------:R-:W-:Y:S01]  /*39d0*/  IMAD.MOV.U32 R4, RZ, RZ, RZ ;  /* 0x000000ffff047224 */ /* 0x000fe200078e00ff */
[----:B------:R-:W-:Y:S01]  /*39e0*/  ULDC.64 UR8, c[0x0][0x330] ;  /* 0x0000cc0000087ab9 */ /* 0x000fe20000000a00 */
[----:B------:R-:W-:Y:S02]  /*39f0*/  ULDC UR7, c[0x0][0x338] ;  /* 0x0000ce0000077ab9 */ /* 0x000fe40000000800 */
[----:B------:R-:W-:-:S05]  /*3a00*/  IMAD.HI.U32 R8, R5, UR9, R4 ;  /* 0x0000000905087c27 */ /* 0x000fca000f8e0004 */
[----:B------:R-:W-:-:S03]  /*3a10*/  SHF.R.U32.HI R9, RZ, UR7, R8 ;  /* 0x00000007ff097c19 */ /* 0x000fc60008011608 */
        /* <DEDUP_REMOVED lines=15> */
.L_x_1753:
        /* <DEDUP_REMOVED lines=12> */
.L_x_1751:
[----:B------:R-:W-:Y:S05]  /*3bd0*/  BSYNC B0 ;  /* 0x0000000000007941 */ /* 0x000fea0003800000 */
.L_x_1750:
        /* <DEDUP_REMOVED lines=290> */
[----:B------:R-:W-:Y:S01]  /*4e00*/  @P0 MOV R6, RZ ;  /* 0x000000ff00060202 */ /* 0x000fe20000000f00 */
[----:B------:R-:W-:Y:S01]  /*4e10*/  ULDC.64 UR6, c[0x0][0x400] ;  /* 0x0001000000067ab9 */ /* 0x000fe20000000a00 */
[----:B------:R-:W-:-:S05]  /*4e20*/  IADD3 R4, -R7, RZ, RZ ;  /* 0x000000ff07047210 */ /* 0x000fca0007ffe1ff */
[----:B------:R-:W1:Y:S01]  /*4e30*/  @P0 LDC R11, c[0x0][0x33c] ;  /* 0x0000cf00ff0b0b82 */ /* 0x000e620000000800 */
[----:B------:R-:W-:-:S04]  /*4e40*/  IMAD R4, R4, UR8, R5 ;  /* 0x0000000804047c24 */ /* 0x000fc8000f8e0205 */
[C---:B------:R-:W-:Y:S02]  /*4e50*/  IMAD R3, R4.reuse, UR6, R3 ;  /* 0x0000000604037c24 */ /* 0x040fe4000f8e0203 */
[----:B------:R-:W-:Y:S01]  /*4e60*/  IMAD R2, R4, UR7, R2 ;  /* 0x0000000704027c24 */ /* 0x000fe2000f8e0202 */
[----:B------:R-:W2:Y:S01]  /*4e70*/  @P0 LDC.64 R12, c[0x0][0x408] ;  /* 0x00010200ff0c0b82 */ /* 0x000ea20000000a00 */
[----:B0-----:R-:W-:-:S05]  /*4e80*/  @P0 IMAD.HI.U32 R0, R7, R8, R6 ;  /* 0x0000000807000227 */ /* 0x001fca00078e0006 */
[----:B------:R-:W-:-:S04]  /*4e90*/  @P0 SHF.R.U32.HI R0, RZ, R9, R0 ;  /* 0x00000009ff000219 */ /* 0x000fc80000011600 */
[----:B------:R-:W-:-:S05]  /*4ea0*/  @P0 IADD3 R6, -R0, RZ, RZ ;  /* 0x000000ff00060210 */ /* 0x000fca0007ffe1ff */
[----:B-1----:R-:W-:-:S04]  /*4eb0*/  @P0 IMAD R6, R11, R6, R7 ;  /* 0x000000060b060224 */ /* 0x002fc800078e0207 */
[C---:B--2---:R-:W-:Y:S02]  /*4ec0*/  @P0 IMAD R3, R6.reuse, R12, R3 ;  /* 0x0000000c06030224 */ /* 0x044fe400078e0203 */
[----:B------:R-:W-:-:S07]  /*4ed0*/  @P0 IMAD R2, R6, R13, R2 ;  /* 0x0000000d06020224 */ /* 0x000fce00078e0202 */
.L_x_1754:
[----:B------:R-:W-:Y:S02]  /*4ee0*/  ULDC.64 UR6, c[0x0][0x418] ;  /* 0x0001060000067ab9 */ /* 0x000fe40000000a00 */
[----:B------:R-:W-:-:S04]  /*4ef0*/  IADD3 R4, P0, R2, UR6, RZ ;  /* 0x0000000602047c10 */ /* 0x000fc8000ff1e0ff */
[----:B------:R-:W-:Y:S01]  /*4f00*/  IADD3.X R5, RZ, UR7, RZ, P0, !PT ;  /* 0x00000007ff057c10 */ /* 0x000fe200087fe4ff */
[----:B------:R-:W-:-:S04]  /*4f10*/  ULDC.64 UR6, c[0x0][0x410] ;  /* 0x0001040000067ab9 */ /* 0x000fc80000000a00 */
[----:B------:R-:W2:Y:S01]  /*4f20*/  LDG.E.U16 R4, desc[UR4][R4.64] ;  /* 0x0000000404047981 */ /* 0x000ea2000c1e1500 */
[----:B------:R-:W-:-:S04]  /*4f30*/  IADD3 R2, P0, R3, UR6, RZ ;  /* 0x0000000603027c10 */ /* 0x000fc8000ff1e0ff */
[----:B------:R-:W-:Y:S01]  /*4f40*/  IADD3.X R3, RZ, UR7, RZ, P0, !PT ;  /* 0x00000007ff037c10 */ /* 0x000fe200087fe4ff */
[----:B--2---:R-:W-:-:S05]  /*4f50*/  HADD2.F32 R0, -RZ, R4.H0_H0 ;  /* 0x20000004ff007230 */ /* 0x004fca0000004100 */
[----:B------:R-:W-:-:S05]  /*4f60*/  FADD.FTZ R0, |R0|, -RZ ;  /* 0x800000ff00007221 */ /* 0x000fca0000010200 */
[----:B------:R-:W-:-:S05]  /*4f70*/  F2FP.F16.F32.PACK_AB R0, RZ, R0 ;  /* 0x00000000ff00723e */ /* 0x000fca00000000ff */
[----:B------:R-:W-:Y:S01]  /*4f80*/  STG.E.U16 desc[UR4][R2.64], R0 ;  /* 0x0000000002007986 */ /* 0x000fe2000c101504 */
[----:B------:R-:W-:Y:S05]  /*4f90*/  EXIT ;  /* 0x000000000000794d */ /* 0x000fea0003800000 */
.L_x_1755:
        /* <DEDUP_REMOVED lines=14> */
.L_x_5918:


//--------------------- .text._ZN2at6native27unrolled_elementwise_kernelINS0_10AbsFunctorIN3c104HalfEEESt5arrayIPcLm2EELi4E23TrivialOffsetCalculatorILi1EjESA_NS0_6memory15LoadWithoutCastENSB_16StoreWithoutCastEEEviT_T0_T2_T3_T4_T5_ --------------------------
	.section	.text._ZN2at6native27unrolled_elementwise_kernelINS0_10AbsFunctorIN3c104HalfEEESt5arrayIPcLm2EELi4E23TrivialOffsetCalculatorILi1EjESA_NS0_6memory15LoadWithoutCastENSB_16StoreWithoutCastEEEviT_T0_T2_T3_T4_T5_,"ax",@progbits
	.align	128
        .global         _ZN2at6native27unrolled_elementwise_kernelINS0_10AbsFunctorIN3c104HalfEEESt5arrayIPcLm2EELi4E23TrivialOffsetCalculatorILi1EjESA_NS0_6memory15LoadWithoutCastENSB_16StoreWithoutCastEEEviT_T0_T2_T3_T4_T5_
        .type           _ZN2at6native27unrolled_elementwise_kernelINS0_10AbsFunctorIN3c104HalfEEESt5arrayIPcLm2EELi4E23TrivialOffsetCalculatorILi1EjESA_NS0_6memory15LoadWithoutCastENSB_16StoreWithoutCastEEEviT_T0_T2_T3_T4_T5_,@function
        .size           _ZN2at6native27unrolled_elementwise_kernelINS0_10AbsFunctorIN3c104HalfEEESt5arrayIPcLm2EELi4E23TrivialOffsetCalculatorILi1EjESA_NS0_6memory15LoadWithoutCastENSB_16StoreWithoutCastEEEviT_T0_T2_T3_T4_T5_,(.L_x_5919 - _ZN2at6native27unrolled_elementwise_kernelINS0_10AbsFunctorIN3c104HalfEEESt5arrayIPcLm2EELi4E23TrivialOffsetCalculatorILi1EjESA_NS0_6memory15LoadWithoutCastENSB_16StoreWithoutCastEEEviT_T0_T2_T3_T4_T5_)
        .other          _ZN2at6native27unrolled_elementwise_kernelINS0_10AbsFunctorIN3c104HalfEEESt5arrayIPcLm2EELi4E23TrivialOffsetCalculatorILi1EjESA_NS0_6memory15LoadWithoutCastENSB_16StoreWithoutCastEEEviT_T0_T2_T3_T4_T5_,@"STO_CUDA_ENTRY STV_DEFAULT"
_ZN2at6native27unrolled_elementwise_kernelINS0_10AbsFunctorIN3c104HalfEEESt5arrayIPcLm2EELi4E23TrivialOffsetCalculatorILi1EjESA_NS0_6memory15LoadWithoutCastENSB_16StoreWithoutCastEEEviT_T0_T2_T3_T4_T5_:
.text._ZN2at6native27unrolled_elementwise_kernelINS0_10AbsFunctorIN3c104HalfEEESt5arrayIPcLm2EELi4E23TrivialOffsetCalculatorILi1EjESA_NS0_6memory15LoadWithoutCastENSB_16StoreWithoutCastEEEviT_T0_T2_T3_T4_T5_:
        /* <DEDUP_REMOVED lines=11> */
[----:B------:R-:W-:-:S03]  /*00b0*/  @!P0 LEA R15, R0, R7, 0x9 ;  /* 0x00000007000f8211 */ /* 0x000fc600078e48ff */
        /* <DEDUP_REMOVED lines=8> */
[----:B------:R-:W-:Y:S01]  /*0140*/  @!P3 IMAD R19, R0, 0x200, R21 ;  /* 0x000002000013b824 */ /* 0x000fe200078e0215 */
[----:B------:R-:W-:Y:S01]  /*0150*/  PRMT R20, RZ, 0x7610, R20 ;  /* 0x00007610ff147816 */ /* 0x000fe20000000014 */
[----:B-1----:R-:W-:Y:S01]  /*0160*/  @!P1 IMAD.WIDE.U32 R14, R17, 0x2, R10 ;  /* 0x00000002110e9825 */ /* 0x002fe200078e000a */
[----:B------:R-:W-:-:S04]  /*0170*/  PRMT R11, RZ, 0x7610, R11 ;  /* 0x00007610ff0b7816 */ /* 0x000fc8000000000b */
[----:B------:R1:W3:Y:S01]  /*0180*/  @!P1 LDG.E.U16 R20, desc[UR4][R14.64] ;  /* 0x000000040e149981 */ /* 0x0002e2000c1e1500 */
[----:B0-----:R-:W-:-:S05]  /*0190*/  @!P3 IMAD.WIDE.U32 R18, R19, 0x2, R8 ;  /* 0x000000021312b825 */ /* 0x001fca00078e0008 */
[----:B------:R-:W4:Y:S01]  /*01a0*/  @!P3 LDG.E.U16 R11, desc[UR4][R18.64] ;  /* 0x00000004120bb981 */ /* 0x000f22000c1e1500 */
[----:B------:R-:W-:-:S04]  /*01b0*/  @!P3 IADD3 R21, R21, 0x80, RZ ;  /* 0x000000801515b810 */ /* 0x000fc80007ffe0ff */
[----:B------:R-:W-:-:S13]  /*01c0*/  ISETP.GE.AND P2, PT, R21, R2, PT ;  /* 0x000000021500720c */ /* 0x000fda0003f46270 */
[----:B------:R-:W0:Y:S01]  /*01d0*/  @!P2 LDC.64 R16, c[0x0][0x220] ;  /* 0x00008800ff10ab82 */ /* 0x000e220000000a00 */
[C---:B------:R-:W-:Y:S01]  /*01e0*/  @!P2 IMAD R9, R0.reuse, 0x200, R21 ;  /* 0x000002000009a824 */ /* 0x040fe200078e0215 */
[----:B------:R-:W-:Y:S01]  /*01f0*/  PRMT R10, RZ, 0x7610, R10 ;  /* 0x00007610ff0a7816 */ /* 0x000fe2000000000a */
[----:B-1----:R-:W-:Y:S02]  /*0200*/  @!P0 IMAD R15, R0, 0x200, R7 ;  /* 0x00000200000f8824 */ /* 0x002fe400078e0207 */
[----:B0-----:R-:W-:-:S03]  /*0210*/  @!P2 IMAD.WIDE.U32 R16, R9, 0x2, R16 ;  /* 0x000000020910a825 */ /* 0x001fc600078e0010 */
[----:B------:R-:W0:Y:S01]  /*0220*/  @!P0 LDC.64 R8, c[0x0][0x218] ;  /* 0x00008600ff088b82 */ /* 0x000e220000000a00 */
[C---:B------:R-:W-:Y:S01]  /*0230*/  IADD3 R21, R7.reuse, 0x80, RZ ;  /* 0x0000008007157810 */ /* 0x040fe20007ffe0ff */
[----:B------:R-:W-:Y:S01]  /*0240*/  VIADD R13, R7, 0x100 ;  /* 0x00000100070d7836 */ /* 0x000fe20000000000 */
[----:B------:R1:W5:Y:S02]  /*0250*/  @!P2 LDG.E.U16 R10, desc[UR4][R16.64] ;  /* 0x00000004100aa981 */ /* 0x000364000c1e1500 */
[-C--:B------:R-:W-:Y:S02]  /*0260*/  ISETP.GE.AND P1, PT, R21, R2.reuse, PT ;  /* 0x000000021500720c */ /* 0x080fe40003f26270 */
[----:B------:R-:W-:Y:S02]  /*0270*/  ISETP.GE.AND P2, PT, R13, R2, PT ;  /* 0x000000020d00720c */ /* 0x000fe40003f46270 */
[----:B------:R-:W-:Y:S02]  /*0280*/  IADD3 R13, R7, 0x180, RZ ;  /* 0x00000180070d7810 */ /* 0x000fe40007ffe0ff */
[----:B------:R-:W-:Y:S01]  /*0290*/  @!P0 MOV R7, R21 ;  /* 0x0000001500078202 */ /* 0x000fe20000000f00 */
[----:B0-----:R-:W-:-:S03]  /*02a0*/  @!P0 IMAD.WIDE.U32 R8, R15, 0x2, R8 ;  /* 0x000000020f088825 */ /* 0x001fc600078e0008 */
[----:B------:R-:W-:Y:S01]  /*02b0*/  ISETP.GE.AND P3, PT, R7, R2, PT ;  /* 0x000000020700720c */ /* 0x000fe20003f66270 */
[----:B------:R-:W-:Y:S01]  /*02c0*/  BSSY B0, `(.L_x_1756) ;  /* 0x0000017000007945 */ /* 0x000fe20003800000 */
[----:B--2---:R-:W-:-:S05]  /*02d0*/  @!P0 HADD2.F32 R6, -RZ, R6.H0_H0 ;  /* 0x20000006ff068230 */ /* 0x004fca0000004100 */
[----:B------:R-:W-:-:S05]  /*02e0*/  @!P0 FADD.FTZ R6, |R6|, -RZ ;  /* 0x800000ff06068221 */ /* 0x000fca0000010200 */
[----:B------:R-:W-:-:S05]  /*02f0*/  @!P0 F2FP.F16.F32.PACK_AB R5, RZ, R6 ;  /* 0x00000006ff05823e */ /* 0x000fca00000000ff */
[----:B------:R1:W-:Y:S01]  /*0300*/  @!P0 STG.E.U16 desc[UR4][R8.64], R5 ;  /* 0x0000000508008986 */ /* 0x0003e2000c101504 */
[----:B---3--:R-:W-:-:S05]  /*0310*/  @!P1 HADD2.F32 R20, -RZ, R20.H0_H0 ;  /* 0x20000014ff149230 */ /* 0x008fca0000004100 */
[----:B------:R-:W-:Y:S01]  /*0320*/  @!P1 FADD.FTZ R20, |R20|, -RZ ;  /* 0x800000ff14149221 */ /* 0x000fe20000010200 */
[----:B----4-:R-:W-:-:S05]  /*0330*/  @!P2 HADD2.F32 R11, -RZ, R11.H0_H0 ;  /* 0x2000000bff0ba230 */ /* 0x010fca0000004100 */
[----:B------:R-:W-:Y:S01]  /*0340*/  @!P2 FADD.FTZ R11, |R11|, -RZ ;  /* 0x800000ff0b0ba221 */ /* 0x000fe20000010200 */
[----:B------:R-:W-:-:S04]  /*0350*/  @!P1 F2FP.F16.F32.PACK_AB R4, RZ, R20 ;  /* 0x00000014ff04923e */ /* 0x000fc800000000ff */
[----:B------:R-:W-:Y:S01]  /*0360*/  @!P2 F2FP.F16.F32.PACK_AB R3, RZ, R11 ;  /* 0x0000000bff03a23e */ /* 0x000fe200000000ff */
        /* <DEDUP_REMOVED lines=12> */
.L_x_1757:
[----:B------:R-:W-:Y:S05]  /*0430*/  BSYNC B0 ;  /* 0x0000000000007941 */ /* 0x000fea0003800000 */
.L_x_1756:
[-C--:B------:R-:W-:Y:S02]  /*0440*/  ISETP.GE.AND P1, PT, R7, R2.reuse, PT ;  /* 0x000000020700720c */ /* 0x080fe40003f26270 */
[----:B------:R-:W-:-:S11]  /*0450*/  ISETP.GE.AND P0, PT, R13, R2, PT ;  /* 0x000000020d00720c */ /* 0x000fd60003f06270 */
[----:B------:R-:W-:Y:S05]  /*0460*/  @P1 EXIT ;  /* 0x000000000000194d */ /* 0x000fea0003800000 */
[----:B0-----:R-:W0:Y:S01]  /*0470*/  LDC.64 R2, c[0x0][0x218] ;  /* 0x00008600ff027b82 */ /* 0x001e220000000a00 */
[----:B-----5:R-:W-:Y:S02]  /*0480*/  @!P0 HADD2.F32 R10, -RZ, R10.H0_H0 ;  /* 0x2000000aff0a8230 */ /* 0x020fe40000004100 */
[----:B------:R-:W-:-:S03]  /*0490*/  IMAD R7, R0, 0x200, R7 ;  /* 0x0000020000077824 */ /* 0x000fc600078e0207 */
[----:B------:R-:W-:-:S05]  /*04a0*/  @!P0 FADD.FTZ R10, |R10|, -RZ ;  /* 0x800000ff0a0a8221 */ /* 0x000fca0000010200 */
[----:B------:R-:W-:Y:S01]  /*04b0*/  @!P0 F2FP.F16.F32.PACK_AB R4, RZ, R10 ;  /* 0x0000000aff04823e */ /* 0x000fe200000000ff */
[----:B0-----:R-:W-:-:S05]  /*04c0*/  IMAD.WIDE.U32 R2, R7, 0x2, R2 ;  /* 0x0000000207027825 */ /* 0x001fca00078e0002 */
[----:B------:R-:W-:Y:S01]  /*04d0*/  STG.E.U16 desc[UR4][R2.64], R4 ;  /* 0x0000000402007986 */ /* 0x000fe2000c101504 */
[----:B------:R-:W-:Y:S05]  /*04e0*/  EXIT ;  /* 0x000000000000794d */ /* 0x000fea0003800000 */
.L_x_1758:
        /* <DEDUP_REMOVED lines=9> */
.L_x_5919:


//--------------------- .text._ZN2at6native29vectorized_elementwise_kernelILi2ENS0_10AbsFunctorIN3c104HalfEEESt5arrayIPcLm2EEEEviT0_T1_ --------------------------
	.section	.text._ZN2at6native29vectorized_elementwise_kernelILi2ENS0_10AbsFunctorIN3c104HalfEEESt5arrayIPcLm2EEEEviT0_T1_,"ax",@progbits
	.align	128
        .global         _ZN2at6native29vectorized_elementwise_kernelILi2ENS0_10AbsFunctorIN3c104HalfEEESt5arrayIPcLm2EEEEviT0_T1_
        .type           _ZN2at6native29vectorized_elementwise_kernelILi2ENS0_10AbsFunctorIN3c104HalfEEESt5arrayIPcLm2EEEEviT0_T1_,@function
        .size           _ZN2at6native29vectorized_elementwise_kernelILi2ENS0_10AbsFunctorIN3c104HalfEEESt5arrayIPcLm2EEEEviT0_T1_,(.L_x_5920 - _ZN2at6native29vectorized_elementwise_kernelILi2ENS0_10AbsFunctorIN3c104HalfEEESt5arrayIPcLm2EEEEviT0_T1_)
        .other          _ZN2at6native29vectorized_elementwise_kernelILi2ENS0_10AbsFunctorIN3c104HalfEEESt5arrayIPcLm2EEEEviT0_T1_,@"STO_CUDA_ENTRY STV_DEFAULT"
_ZN2at6native29vectorized_elementwise_kernelILi2ENS0_10AbsFunctorIN3c104HalfEEESt5arrayIPcLm2EEEEviT0_T1_:
.text._ZN2at6native29vectorized_elementwise_kernelILi2ENS0_10AbsFunctorIN3c104HalfEEESt5arrayIPcLm2EEEEviT0_T1_:
[----:B------:R-:W-:Y:S01]  /*0000*/  LDC R1, c[0x0][0x28] ;  /* 0x00000a00ff017b82 */ /* 0x000fe20000000800 */
[----:B------:R-:W0:Y:S01]  /*0010*/  S2R R0, SR_CTAID.X ;  /* 0x0000000000007919 */ /* 0x000e220000002500 */
[----:B------:R-:W-:Y:S01]  /*0020*/  ULDC UR4, c[0x0][0x210] ;  /* 0x0000840000047ab9 */ /* 0x000fe20000000800 */
[----:B0-----:R-:W-:-:S04]  /*0030*/  SHF.L.U32 R0, R0, 0xa, RZ ;  /* 0x0000000a00007819 */ /* 0x001fc800000006ff */
        /* <DEDUP_REMOVED lines=12> */
[----:B------:R1:W5:Y:S01]  /*0100*/  LDG.E R13, desc[UR4][R6.64+0x600] ;  /* 0x00060004060d7981 */ /* 0x000362000c1e1900 */
[----:B0-----:R-:W-:-:S04]  /*0110*/  IMAD.WIDE.U32 R2, R0, 0x2, R2 ;  /* 0x0000000200027825 */ /* 0x001fc800078e0002 */
[----:B------:R-:W-:-:S04]  /*0120*/  IMAD.WIDE R2, R5, 0x4, R2 ;  /* 0x0000000405027825 */ /* 0x000fc800078e0202 */
[--C-:B--2---:R-:W-:Y:S02]  /*0130*/  HADD2.F32 R0, -RZ, R4.reuse.H0_H0 ;  /* 0x20000004ff007230 */ /* 0x104fe40000004100 */
[----:B------:R-:W-:Y:S02]  /*0140*/  HADD2.F32 R4, -RZ, R4.H1_H1 ;  /* 0x30000004ff047230 */ /* 0x000fe40000004100 */
[--C-:B---3--:R-:W-:Y:S02]  /*0150*/  HADD2.F32 R8, -RZ, R9.reuse.H0_H0 ;  /* 0x20000009ff087230 */ /* 0x108fe40000004100 */
[----:B------:R-:W-:Y:S01]  /*0160*/  FADD.FTZ R0, |R0|, -RZ ;  /* 0x800000ff00007221 */ /* 0x000fe20000010200 */
[----:B------:R-:W-:Y:S02]  /*0170*/  HADD2.F32 R9, -RZ, R9.H1_H1 ;  /* 0x30000009ff097230 */ /* 0x000fe40000004100 */
[----:B-1----:R-:W-:Y:S01]  /*0180*/  FADD.FTZ R7, |R4|, -RZ ;  /* 0x800000ff04077221 */ /* 0x002fe20000010200 */
[----:B----4-:R-:W-:-:S02]  /*0190*/  HADD2.F32 R10, -RZ, R11.H0_H0 ;  /* 0x2000000bff0a7230 */ /* 0x010fc40000004100 */
[----:B------:R-:W-:Y:S01]  /*01a0*/  FADD.FTZ R8, |R8|, -RZ ;  /* 0x800000ff08087221 */ /* 0x000fe20000010200 */
[----:B------:R-:W-:Y:S02]  /*01b0*/  HADD2.F32 R11, -RZ, R11.H1_H1 ;  /* 0x3000000bff0b7230 */ /* 0x000fe40000004100 */
[----:B------:R-:W-:Y:S01]  /*01c0*/  FADD.FTZ R9, |R9|, -RZ ;  /* 0x800000ff09097221 */ /* 0x000fe20000010200 */
[--C-:B-----5:R-:W-:Y:S02]  /*01d0*/  HADD2.F32 R12, -RZ, R13.reuse.H0_H0 ;  /* 0x2000000dff0c7230 */ /* 0x120fe40000004100 */
[----:B------:R-:W-:Y:S01]  /*01e0*/  FADD.FTZ R10, |R10|, -RZ ;  /* 0x800000ff0a0a7221 */ /* 0x000fe20000010200 */
[----:B------:R-:W-:Y:S02]  /*01f0*/  HADD2.F32 R13, -RZ, R13.H1_H1 ;  /* 0x3000000dff0d7230 */ /* 0x000fe40000004100 */
[----:B------:R-:W-:Y:S01]  /*0200*/  FADD.FTZ R11, |R11|, -RZ ;  /* 0x800000ff0b0b7221 */ /* 0x000fe20000010200 */
[----:B------:R-:W-:Y:S01]  /*0210*/  F2FP.F16.F32.PACK_AB R7, R7, R0 ;  /* 0x000000000707723e */ /* 0x000fe200000000ff */
[----:B------:R-:W-:Y:S01]  /*0220*/  FADD.FTZ R12, |R12|, -RZ ;  /* 0x800000ff0c0c7221 */ /* 0x000fe20000010200 */
[----:B------:R-:W-:Y:S01]  /*0230*/  F2FP.F16.F32.PACK_AB R9, R9, R8 ;  /* 0x000000080909723e */ /* 0x000fe200000000ff */
[----:B------:R-:W-:Y:S01]  /*0240*/  FADD.FTZ R13, |R13|, -RZ ;  /* 0x800000ff0d0d7221 */ /* 0x000fe20000010200 */
[----:B------:R-:W-:Y:S01]  /*0250*/  F2FP.F16.F32.PACK_AB R11, R11, R10 ;  /* 0x0000000a0b0b723e */ /* 0x000fe200000000ff */
[----:B------:R-:W-:Y:S03]  /*0260*/  STG.E desc[UR4][R2.64], R7 ;  /* 0x0000000702007986 */ /* 0x000fe6000c101904 */
[----:B------:R-:W-:Y:S01]  /*0270*/  F2FP.F16.F32.PACK_AB R13, R13, R12 ;  /* 0x0000000c0d0d723e */ /* 0x000fe200000000ff */
[----:B------:R-:W-:Y:S04]  /*0280*/  STG.E desc[UR4][R2.64+0x200], R9 ;  /* 0x0002000902007986 */ /* 0x000fe8000c101904 */
[----:B------:R-:W-:Y:S04]  /*0290*/  STG.E desc[UR4][R2.64+0x400], R11 ;  /* 0x0004000b02007986 */ /* 0x000fe8000c101904 */
[----:B------:R-:W-:Y:S01]  /*02a0*/  STG.E desc[UR4][R2.64+0x600], R13 ;  /* 0x0006000d02007986 */ /* 0x000fe2000c101904 */
[----:B------:R-:W-:Y:S05]  /*02b0*/  EXIT ;  /* 0x000000000000794d */ /* 0x000fea0003800000 */
.L_x_1759:
[----:B------:R-:W0:Y:S01]  /*02c0*/  S2R R27, SR_TID.X ;  /* 0x00000000001b7919 */ /* 0x000e220000002100 */
[----:B------:R-:W-:Y:S02]  /*02d0*/  PRMT R22, RZ, 0x7610, R22 ;  /* 0x00007610ff167816 */ /* 0x000fe40000000016 */
[----:B0-----:R-:W-:Y:S01]  /*02e0*/  ISETP.GE.AND P0, PT, R27, R2, PT ;  /* 0x000000021b00720c */ /* 0x001fe20003f06270 */
[----:B------:R-:W-:-:S12]  /*02f0*/  IMAD.MOV.U32 R23, RZ, RZ, R27 ;  /* 0x000000ffff177224 */ /* 0x000fd800078e001b */
[----:B------:R-:W-:Y:S01]  /*0300*/  @!P0 IADD3 R23, R27, 0x80, RZ ;  /* 0x000000801b178810 */ /* 0x000fe20007ffe0ff */
[----:B------:R-:W0:Y:S03]  /*0310*/  @!P0 LDC.64 R12, c[0x0][0x220] ;  /* 0x00008800ff0c8b82 */ /* 0x000e260000000a00 */
[----:B------:R-:W-:-:S13]  /*0320*/  ISETP.GE.AND P6, PT, R23, R2, PT ;  /* 0x000000021700720c */ /* 0x000fda0003fc6270 */
[----:B------:R-:W-:Y:S01]  /*0330*/  @!P6 IMAD.IADD R17, R0, 0x1, R23 ;  /* 0x000000010011e824 */ /* 0x000fe200078e0217 */
[----:B------:R-:W-:Y:S01]  /*0340*/  @!P6 IADD3 R23, R23, 0x80, RZ ;  /* 0x000000801717e810 */ /* 0x000fe20007ffe0ff */
[----:B------:R-:W1:Y:S03]  /*0350*/  @!P6 LDC.64 R14, c[0x0][0x220] ;  /* 0x00008800ff0eeb82 */ /* 0x000e660000000a00 */
[----:B------:R-:W-:-:S13]  /*0360*/  ISETP.GE.AND P5, PT, R23, R2, PT ;  /* 0x000000021700720c */ /* 0x000fda0003fa6270 */
[----:B------:R-:W-:Y:S01]  /*0370*/  @!P5 IMAD.IADD R19, R0, 0x1, R23 ;  /* 0x000000010013d824 */ /* 0x000fe200078e0217 */
[----:B------:R-:W-:Y:S01]  /*0380*/  @!P5 IADD3 R23, R23, 0x80, RZ ;  /* 0x000000801717d810 */ /* 0x000fe20007ffe0ff */
[----:B------:R-:W2:Y:S03]  /*0390*/  @!P5 LDC.64 R10, c[0x0][0x220] ;  /* 0x00008800ff0adb82 */ /* 0x000ea60000000a00 */
[----:B------:R-:W-:Y:S01]  /*03a0*/  ISETP.GE.AND P4, PT, R23, R2, PT ;  /* 0x000000021700720c */ /* 0x000fe20003f86270 */
[----:B-1----:R-:W-:Y:S01]  /*03b0*/  @!P6 IMAD.WIDE.U32 R14, R17, 0x2, R14 ;  /* 0x00000002110ee825 */ /* 0x002fe200078e000e */
[----:B------:R-:W-:-:S03]  /*03c0*/  PRMT R24, RZ, 0x7610, R24 ;  /* 0x00007610ff187816 */ /* 0x000fc60000000018 */
[C---:B------:R-:W-:Y:S01]  /*03d0*/  @!P0 IMAD.IADD R17, R0.reuse, 0x1, R27 ;  /* 0x0000000100118824 */ /* 0x040fe200078e021b */
[----:B------:R1:W3:Y:S07]  /*03e0*/  @!P6 LDG.E.U16 R22, desc[UR4][R14.64] ;  /* 0x000000040e16e981 */ /* 0x0002ee000c1e1500 */
[----:B------:R-:W-:Y:S01]  /*03f0*/  @!P4 IMAD.IADD R28, R0, 0x1, R23 ;  /* 0x00000001001cc824 */ /* 0x000fe200078e0217 */
[----:B------:R-:W-:-:S04]  /*0400*/  @!P4 IADD3 R23, R23, 0x80, RZ ;  /* 0x000000801717c810 */ /* 0x000fc80007ffe0ff */
[----:B------:R-:W-:-:S13]  /*0410*/  ISETP.GE.AND P3, PT, R23, R2, PT ;  /* 0x000000021700720c */ /* 0x000fda0003f66270 */
[----:B------:R-:W-:Y:S01]  /*0420*/  @!P3 IMAD.IADD R21, R0, 0x1, R23 ;  /* 0x000000010015b824 */ /* 0x000fe200078e0217 */
[----:B------:R-:W-:-:S04]  /*0430*/  @!P3 IADD3 R23, R23, 0x80, RZ ;  /* 0x000000801717b810 */ /* 0x000fc80007ffe0ff */
[----:B------:R-:W-:-:S13]  /*0440*/  ISETP.GE.AND P2, PT, R23, R2, PT ;  /* 0x000000021700720c */ /* 0x000fda0003f46270 */
[----:B------:R-:W-:Y:S01]  /*0450*/  @!P2 IMAD.IADD R29, R0, 0x1, R23 ;  /* 0x00000001001da824 */ /* 0x000fe200078e0217 */
[----:B------:R-:W-:-:S04]  /*0460*/  @!P2 IADD3 R23, R23, 0x80, RZ ;  /* 0x000000801717a810 */ /* 0x000fc80007ffe0ff */
[-C--:B------:R-:W-:Y:S01]  /*0470*/  ISETP.GE.AND P1, PT, R23, R2.reuse, PT ;  /* 0x000000021700720c */ /* 0x080fe20003f26270 */
[----:B--2---:R-:W-:Y:S01]  /*0480*/  @!P5 IMAD.WIDE.U32 R10, R19, 0x2, R10 ;  /* 0x00000002130ad825 */ /* 0x004fe200078e000a */
[----:B------:R-:W-:Y:S01]  /*0490*/  PRMT R26, RZ, 0x7610, R26 ;  /* 0x00007610ff1a7816 */ /* 0x000fe2000000001a */
[----:B------:R-:W2:Y:S02]  /*04a0*/  @!P4 LDC.64 R18, c[0x0][0x220] ;  /* 0x00008800ff12cb82 */ /* 0x000ea40000000a00 */
[----:B0-----:R-:W-:Y:S01]  /*04b0*/  @!P0 IMAD.WIDE.U32 R12, R17, 0x2, R12 ;  /* 0x00000002110c8825 */ /* 0x001fe200078e000c */
[----:B------:R0:W4:Y:S04]  /*04c0*/  @!P5 LDG.E.U16 R24, desc[UR4][R10.64] ;  /* 0x000000040a18d981 */ /* 0x000128000c1e1500 */
[----:B------:R5:W4:Y:S03]  /*04d0*/  @!P0 LDG.E.U16 R26, desc[UR4][R12.64] ;  /* 0x000000040c1a8981 */ /* 0x000b26000c1e1500 */
[----:B------:R-:W-:Y:S01]  /*04e0*/  @!P1 IMAD.IADD R25, R0, 0x1, R23 ;  /* 0x0000000100199824 */ /* 0x000fe200078e0217 */
[----:B------:R-:W-:Y:S01]  /*04f0*/  @!P1 IADD3 R23, R23, 0x80, RZ ;  /* 0x0000008017179810 */ /* 0x000fe20007ffe0ff */
[----:B-1----:R-:W1:Y:S03]  /*0500*/  @!P1 LDC.64 R14, c[0x0][0x220] ;  /* 0x00008800ff0e9b82 */ /* 0x002e660000000a00 */
[----:B------:R-:W-:-:S05]  /*0510*/  ISETP.GE.AND P6, PT, R23, R2, PT ;  /* 0x000000021700720c */ /* 0x000fca0003fc6270 */
[----:B0-----:R-:W0:Y:S08]  /*0520*/  @!P3 LDC.64 R10, c[0x0][0x220] ;  /* 0x00008800ff0abb82 */ /* 0x001e300000000a00 */
[----:B-----5:R-:W5:Y:S08]  /*0530*/  @!P2 LDC.64 R12, c[0x0][0x220] ;  /* 0x00008800ff0cab82 */ /* 0x020f700000000a00 */
[----:B------:R-:W5:Y:S01]  /*0540*/  @!P6 LDC.64 R16, c[0x0][0x220] ;  /* 0x00008800ff10eb82 */ /* 0x000f620000000a00 */
[----:B------:R-:W-:Y:S01]  /*0550*/  @!P6 IADD3 R23, R0, R23, RZ ;  /* 0x000000170017e210 */ /* 0x000fe20007ffe0ff */
[----:B--2---:R-:W-:Y:S01]  /*0560*/  @!P4 IMAD.WIDE.U32 R18, R28, 0x2, R18 ;  /* 0x000000021c12c825 */ /* 0x004fe200078e0012 */
[----:B------:R-:W-:-:S03]  /*0570*/  PRMT R28, RZ, 0x7610, R28 ;  /* 0x00007610ff1c7816 */ /* 0x000fc6000000001c */
[----:B-1----:R-:W-:Y:S01]  /*0580*/  @!P1 IMAD.WIDE.U32 R14, R25, 0x2, R14 ;  /* 0x00000002190e9825 */ /* 0x002fe200078e000e */
[----:B------:R-:W-:Y:S02]  /*0590*/  PRMT R25, RZ, 0x7610, R25 ;  /* 0x00007610ff197816 */ /* 0x000fe40000000019 */
[----:B------:R1:W2:Y:S01]  /*05a0*/  @!P4 LDG.E.U16 R28, desc[UR4][R18.64] ;  /* 0x00000004121cc981 */ /* 0x0002a2000c1e1500 */
[----:B0-----:R-:W-:Y:S01]  /*05b0*/  @!P3 IMAD.WIDE.U32 R10, R21, 0x2, R10 ;  /* 0x00000002150ab825 */ /* 0x001fe200078e000a */
[----:B------:R-:W-:-:S03]  /*05c0*/  PRMT R21, RZ, 0x7610, R21 ;  /* 0x00007610ff157816 */ /* 0x000fc60000000015 */
[----:B-----5:R-:W-:Y:S01]  /*05d0*/  @!P2 IMAD.WIDE.U32 R12, R29, 0x2, R12 ;  /* 0x000000021d0ca825 */ /* 0x020fe200078e000c */
[----:B------:R-:W-:Y:S01]  /*05e0*/  PRMT R29, RZ, 0x7610, R29 ;  /* 0x00007610ff1d7816 */ /* 0x000fe2000000001d */
[----:B-1----:R-:W0:Y:S03]  /*05f0*/  @!P0 LDC.64 R18, c[0x0][0x218] ;  /* 0x00008600ff128b82 */ /* 0x002e260000000a00 */
[----:B------:R-:W5:Y:S01]  /*0600*/  @!P2 LDG.E.U16 R21, desc[UR4][R12.64] ;  /* 0x000000040c15a981 */ /* 0x000f62000c1e1500 */
[----:B------:R-:W-:Y:S01]  /*0610*/  @!P6 IMAD.WIDE.U32 R16, R23, 0x2, R16 ;  /* 0x000000021710e825 */ /* 0x000fe200078e0010 */
[----:B------:R-:W-:Y:S02]  /*0620*/  PRMT R23, RZ, 0x7610, R23 ;  /* 0x00007610ff177816 */ /* 0x000fe40000000017 */
[----:B------:R-:W5:Y:S04]  /*0630*/  @!P1 LDG.E.U16 R29, desc[UR4][R14.64] ;  /* 0x000000040e1d9981 */ /* 0x000f68000c1e1500 */
[----:B------:R-:W5:Y:S04]  /*0640*/  @!P6 LDG.E.U16 R25, desc[UR4][R16.64] ;  /* 0x000000041019e981 */ /* 0x000f68000c1e1500 */
[----:B------:R1:W5:Y:S02]  /*0650*/  @!P3 LDG.E.U16 R23, desc[UR4][R10.64] ;  /* 0x000000040a17b981 */ /* 0x000364000c1e1500 */
[----:B-1----:R-:W-:-:S04]  /*0660*/  IADD3 R11, R27, 0x80, RZ ;  /* 0x000000801b0b7810 */ /* 0x002fc80007ffe0ff */
[----:B------:R-:W-:Y:S01]  /*0670*/  ISETP.GE.AND P6, PT, R11, R2, PT ;  /* 0x000000020b00720c */ /* 0x000fe20003fc6270 */
[C---:B------:R-:W-:Y:S01]  /*0680*/  VIADD R13, R27.reuse, 0x100 ;  /* 0x000001001b0d7836 */ /* 0x040fe20000000000 */
[----:B------:R-:W-:-:S04]  /*0690*/  IADD3 R15, R27, 0x180, RZ ;  /* 0x000001801b0f7810 */ /* 0x000fc80007ffe0ff */
[-C--:B------:R-:W-:Y:S01]  /*06a0*/  ISETP.GE.AND P1, PT, R13, R2.reuse, PT ;  /* 0x000000020d00720c */ /* 0x080fe20003f26270 */
[C---:B------:R-:W-:Y:S01]  /*06b0*/  VIADD R13, R27.reuse, 0x280 ;  /* 0x000002801b0d7836 */ /* 0x040fe20000000000 */
[----:B------:R-:W-:Y:S02]  /*06c0*/  IADD3 R17, R27, 0x200, RZ ;  /* 0x000002001b117810 */ /* 0x000fe40007ffe0ff */
[-C--:B------:R-:W-:Y:S02]  /*06d0*/  ISETP.GE.AND P2, PT, R15, R2.reuse, PT ;  /* 0x000000020f00720c */ /* 0x080fe40003f46270 */
[-C--:B------:R-:W-:Y:S01]  /*06e0*/  ISETP.GE.AND P4, PT, R13, R2.reuse, PT ;  /* 0x000000020d00720c */ /* 0x080fe20003f86270 */
[----:B------:R-:W-:Y:S01]  /*06f0*/  VIADD R13, R27, 0x380 ;  /* 0x000003801b0d7836 */ /* 0x000fe20000000000 */
[----:B------:R-:W-:Y:S02]  /*0700*/  ISETP.GE.AND P3, PT, R17, R2, PT ;  /* 0x000000021100720c */ /* 0x000fe40003f66270 */
[----:B------:R-:W-:-:S02]  /*0710*/  IADD3 R15, R27, 0x300, RZ ;  /* 0x000003001b0f7810 */ /* 0x000fc40007ffe0ff */
[----:B------:R-:W-:Y:S02]  /*0720*/  @!P0 IADD3 R17, R0, R27, RZ ;  /* 0x0000001b00118210 */ /* 0x000fe40007ffe0ff */
[----:B------:R-:W-:-:S03]  /*0730*/  ISETP.GE.AND P5, PT, R15, R2, PT ;  /* 0x000000020f00720c */ /* 0x000fc60003fa6270 */
[----:B0-----:R-:W-:Y:S01]  /*0740*/  @!P0 IMAD.WIDE.U32 R18, R17, 0x2, R18 ;  /* 0x0000000211128825 */ /* 0x001fe200078e0012 */
[----:B------:R-:W-:Y:S01]  /*0750*/  @!P0 MOV R27, R11 ;  /* 0x0000000b001b8202 */ /* 0x000fe20000000f00 */
[----:B------:R-:W-:Y:S04]  /*0760*/  BSSY B0, `(.L_x_1760) ;  /* 0x0000047000007945 */ /* 0x000fe80003800000 */
[----:B------:R-:W-:Y:S01]  /*0770*/  BSSY B1, `(.L_x_1761) ;  /* 0x000003f000017945 */ /* 0x000fe20003800000 */
[----:B---3--:R-:W-:-:S05]  /*0780*/  @!P6 HADD2.F32 R22, -RZ, R22.H0_H0 ;  /* 0x20000016ff16e230 */ /* 0x008fca0000004100 */
[----:B------:R-:W-:-:S05]  /*0790*/  @!P6 FADD.FTZ R22, |R22|, -RZ ;  /* 0x800000ff1616e221 */ /* 0x000fca0000010200 */
[----:B------:R-:W-:Y:S02]  /*07a0*/  @!P6 F2FP.F16.F32.PACK_AB R3, RZ, R22 ;  /* 0x00000016ff03e23e */ /* 0x000fe400000000ff */
[----:B------:R-:W-:Y:S01]  /*07b0*/  ISETP.GE.AND P6, PT, R13, R2, PT ;  /* 0x000000020d00720c */ /* 0x000fe20003fc6270 */
[----:B----4-:R-:W-:-:S05]  /*07c0*/  @!P0 HADD2.F32 R26, -RZ, R26.H0_H0 ;  /* 0x2000001aff1a8230 */ /* 0x010fca0000004100 */
[----:B------:R-:W-:-:S05]  /*07d0*/  @!P0 FADD.FTZ R26, |R26|, -RZ ;  /* 0x800000ff1a1a8221 */ /* 0x000fca0000010200 */
[----:B------:R-:W-:-:S05]  /*07e0*/  @!P0 F2FP.F16.F32.PACK_AB R20, RZ, R26 ;  /* 0x0000001aff14823e */ /* 0x000fca00000000ff */
[----:B------:R0:W-:Y:S01]  /*07f0*/  @!P0 STG.E.U16 desc[UR4][R18.64], R20 ;  /* 0x0000001412008986 */ /* 0x0001e2000c101504 */
[----:B------:R-:W-:Y:S01]  /*0800*/  ISETP.GE.AND P0, PT, R27, R2, PT ;  /* 0x000000021b00720c */ /* 0x000fe20003f06270 */
[----:B------:R-:W-:-:S05]  /*0810*/  @!P1 HADD2.F32 R24, -RZ, R24.H0_H0 ;  /* 0x20000018ff189230 */ /* 0x000fca0000004100 */
[----:B------:R-:W-:-:S05]  /*0820*/  @!P1 FADD.FTZ R24, |R24|, -RZ ;  /* 0x800000ff18189221 */ /* 0x000fca0000010200 */
[----:B------:R-:W-:Y:S01]  /*0830*/  @!P1 F2FP.F16.F32.PACK_AB R4, RZ, R24 ;  /* 0x00000018ff04923e */ /* 0x000fe200000000ff */
[----:B--2---:R-:W-:-:S05]  /*0840*/  @!P2 HADD2.F32 R28, -RZ, R28.H0_H0 ;  /* 0x2000001cff1ca230 */ /* 0x004fca0000004100 */
[----:B------:R-:W-:Y:S01]  /*0850*/  @!P2 FADD.FTZ R28, |R28|, -RZ ;  /* 0x800000ff1c1ca221 */ /* 0x000fe20000010200 */
[----:B-----5:R-:W-:Y:S02]  /*0860*/  @!P4 HADD2.F32 R21, -RZ, R21.H0_H0 ;  /* 0x20000015ff15c230 */ /* 0x020fe40000004100 */
[----:B------:R-:W-:Y:S02]  /*0870*/  @!P5 HADD2.F32 R29, -RZ, R29.H0_H0 ;  /* 0x2000001dff1dd230 */ /* 0x000fe40000004100 */
[----:B------:R-:W-:Y:S02]  /*0880*/  @!P6 HADD2.F32 R25, -RZ, R25.H0_H0 ;  /* 0x20000019ff19e230 */ /* 0x000fe40000004100 */
[----:B------:R-:W-:Y:S02]  /*0890*/  @!P3 HADD2.F32 R23, -RZ, R23.H0_H0 ;  /* 0x20000017ff17b230 */ /* 0x000fe40000004100 */
[----:B------:R-:W-:Y:S01]  /*08a0*/  @!P4 FADD.FTZ R21, |R21|, -RZ ;  /* 0x800000ff1515c221 */ /* 0x000fe20000010200 */
[----:B------:R-:W-:Y:S01]  /*08b0*/  @!P5 FADD.FTZ R29, |R29|, -RZ ;  /* 0x800000ff1d1dd221 */ /* 0x000fe20000010200 */
[----:B------:R-:W-:Y:S01]  /*08c0*/  @!P6 FADD.FTZ R25, |R25|, -RZ ;  /* 0x800000ff1919e221 */ /* 0x000fe20000010200 */
[----:B------:R-:W-:Y:S01]  /*08d0*/  @!P3 FADD.FTZ R23, |R23|, -RZ ;  /* 0x800000ff1717b221 */ /* 0x000fe20000010200 */
[----:B------:R-:W-:-:S02]  /*08e0*/  @!P2 F2FP.F16.F32.PACK_AB R5, RZ, R28 ;  /* 0x0000001cff05a23e */ /* 0x000fc400000000ff */
[----:B------:R-:W-:Y:S02]  /*08f0*/  @!P4 F2FP.F16.F32.PACK_AB R7, RZ, R21 ;  /* 0x00000015ff07c23e */ /* 0x000fe400000000ff */
[----:B------:R-:W-:Y:S02]  /*0900*/  @!P3 F2FP.F16.F32.PACK_AB R6, RZ, R23 ;  /* 0x00000017ff06b23e */ /* 0x000fe400000000ff */
[----:B------:R-:W-:Y:S02]  /*0910*/  @!P5 F2FP.F16.F32.PACK_AB R8, RZ, R29 ;  /* 0x0000001dff08d23e */ /* 0x000fe400000000ff */
[----:B------:R-:W-:Y:S01]  /*0920*/  @!P6 F2FP.F16.F32.PACK_AB R9, RZ, R25 ;  /* 0x00000019ff09e23e */ /* 0x000fe200000000ff */
        /* <DEDUP_REMOVED lines=9> */
[----:B------:R-:W-:Y:S02]  /*09c0*/  IADD3 R3, R0, R27, RZ ;  /* 0x0000001b00037210 */ /* 0x000fe40007ffe0ff */
[----:B------:R-:W-:-:S03]  /*09d0*/  IADD3 R27, R27, 0x80, RZ ;  /* 0x000000801b1b7810 */ /* 0x000fc60007ffe0ff */
[----:B0-----:R-:W-:-:S05]  /*09e0*/  IMAD.WIDE.U32 R10, R3, 0x2, R10 ;  /* 0x00000002030a7825 */ /* 0x001fca00078e000a */
[----:B------:R0:W-:Y:S02]  /*09f0*/  STG.E.U16 desc[UR4][R10.64], R4 ;  /* 0x000000040a007986 */ /* 0x0001e4000c101504 */
.L_x_1762:
[----:B------:R-:W-:-:S13]  /*0a00*/  ISETP.GE.AND P0, PT, R27, R2, PT ;  /* 0x000000021b00720c */ /* 0x000fda0003f06270 */
[----:B------:R-:W-:Y:S05]  /*0a10*/  @P0 BRA `(.L_x_1764) ;  /* 0x0000000000300947 */ /* 0x000fea0003800000 */
[----:B0-----:R-:W0:Y:S01]  /*0a20*/  LDC.64 R10, c[0x0][0x218] ;  /* 0x00008600ff0a7b82 */ /* 0x001e220000000a00 */
[----:B------:R-:W-:Y:S01]  /*0a30*/  IMAD.IADD R3, R0, 0x1, R27 ;  /* 0x0000000100037824 */ /* 0x000fe200078e021b */
[----:B------:R-:W-:-:S03]  /*0a40*/  IADD3 R27, R27, 0x80, RZ ;  /* 0x000000801b1b7810 */ /* 0x000fc60007ffe0ff */
[----:B0-----:R-:W-:-:S05]  /*0a50*/  IMAD.WIDE.U32 R10, R3, 0x2, R10 ;  /* 0x00000002030a7825 */ /* 0x001fca00078e000a */
[----:B------:R1:W-:Y:S02]  /*0a60*/  STG.E.U16 desc[UR4][R10.64], R5 ;  /* 0x000000050a007986 */ /* 0x0003e4000c101504 */
.L_x_1763:
[----:B------:R-:W-:-:S13]  /*0a70*/  ISETP.GE.AND P0, PT, R27, R2, PT ;  /* 0x000000021b00720c */ /* 0x000fda0003f06270 */
[----:B------:R-:W-:Y:S05]  /*0a80*/  @P0 BRA `(.L_x_1765) ;  /* 0x0000000000340947 */ /* 0x000fea0003800000 */
[----:B-1----:R-:W1:Y:S01]  /*0a90*/  LDC.64 R4, c[0x0][0x218] ;  /* 0x00008600ff047b82 */ /* 0x002e620000000a00 */
[----:B0-----:R-:W-:Y:S01]  /*0aa0*/  IADD3 R3, R0, R27, RZ ;  /* 0x0000001b00037210 */ /* 0x001fe20007ffe0ff */
[----:B------:R-:W-:-:S04]  /*0ab0*/  VIADD R27, R27, 0x80 ;  /* 0x000000801b1b7836 */ /* 0x000fc80000000000 */
[----:B-1----:R-:W-:-:S05]  /*0ac0*/  IMAD.WIDE.U32 R4, R3, 0x2, R4 ;  /* 0x0000000203047825 */ /* 0x002fca00078e0004 */
[----:B------:R1:W-:Y:S02]  /*0ad0*/  STG.E.U16 desc[UR4][R4.64], R6 ;  /* 0x0000000604007986 */ /* 0x0003e4000c101504 */
.L_x_1764:
[----:B------:R-:W-:-:S13]  /*0ae0*/  ISETP.GE.AND P0, PT, R27, R2, PT ;  /* 0x000000021b00720c */ /* 0x000fda0003f06270 */
[----:B------:R-:W-:Y:S05]  /*0af0*/  @P0 BREAK B1 ;  /* 0x0000000000010942 */ /* 0x000fea0003800000 */
[----:B------:R-:W-:Y:S05]  /*0b00*/  @P0 BRA `(.L_x_1766) ;  /* 0x0000000000300947 */ /* 0x000fea0003800000 */
[----:B01----:R-:W0:Y:S01]  /*0b10*/  LDC.64 R4, c[0x0][0x218] ;  /* 0x00008600ff047b82 */ /* 0x003e220000000a00 */
[----:B------:R-:W-:Y:S02]  /*0b20*/  IADD3 R3, R0, R27, RZ ;  /* 0x0000001b00037210 */ /* 0x000fe40007ffe0ff */
[----:B------:R-:W-:-:S03]  /*0b30*/  IADD3 R27, R27, 0x80, RZ ;  /* 0x000000801b1b7810 */ /* 0x000fc60007ffe0ff */
[----:B0-----:R-:W-:-:S05]  /*0b40*/  IMAD.WIDE.U32 R4, R3, 0x2, R4 ;  /* 0x0000000203047825 */ /* 0x001fca00078e0004 */
[----:B------:R2:W-:Y:S02]  /*0b50*/  STG.E.U16 desc[UR4][R4.64], R7 ;  /* 0x0000000704007986 */ /* 0x0005e4000c101504 */
.L_x_1765:
[----:B------:R-:W-:Y:S05]  /*0b60*/  BSYNC B1 ;  /* 0x0000000000017941 */ /* 0x000fea0003800000 */
.L_x_1761:
[----:B------:R-:W-:-:S13]  /*0b70*/  ISETP.GE.AND P0, PT, R27, R2, PT ;  /* 0x000000021b00720c */ /* 0x000fda0003f06270 */
[----:B-12---:R-:W1:Y:S01]  /*0b80*/  @!P0 LDC.64 R4, c[0x0][0x218] ;  /* 0x00008600ff048b82 */ /* 0x006e620000000a00 */
[----:B0-----:R-:W-:Y:S01]  /*0b90*/  @!P0 IMAD.IADD R3, R0, 0x1, R27 ;  /* 0x0000000100038824 */ /* 0x001fe200078e021b */
[----:B------:R-:W-:-:S03]  /*0ba0*/  @!P0 IADD3 R27, R27, 0x80, RZ ;  /* 0x000000801b1b8810 */ /* 0x000fc60007ffe0ff */
[----:B-1----:R-:W-:-:S05]  /*0bb0*/  @!P0 IMAD.WIDE.U32 R4, R3, 0x2, R4 ;  /* 0x0000000203048825 */ /* 0x002fca00078e0004 */
[----:B------:R2:W-:Y:S02]  /*0bc0*/  @!P0 STG.E.U16 desc[UR4][R4.64], R8 ;  /* 0x0000000804008986 */ /* 0x0005e4000c101504 */
.L_x_1766:
[----:B------:R-:W-:Y:S05]  /*0bd0*/  BSYNC B0 ;  /* 0x0000000000007941 */ /* 0x000fea0003800000 */
.L_x_1760:
        /* <DEDUP_REMOVED lines=8> */
.L_x_1767:
        /* <DEDUP_REMOVED lines=10> */
.L_x_5920:


//--------------------- .text._ZN2at6native29vectorized_elementwise_kernelILi4ENS0_10AbsFunctorIN3c104HalfEEESt5arrayIPcLm2EEEEviT0_T1_ --------------------------
	.section	.text._ZN2at6native29vectorized_elementwise_kernelILi4ENS0_10AbsFunctorIN3c104HalfEEESt5arrayIPcLm2EEEEviT0_T1_,"ax",@progbits
	.align	128
        .global         _ZN2at6native29vectorized_elementwise_kernelILi4ENS0_10AbsFunctorIN3c104HalfEEESt5arrayIPcLm2EEEEviT0_T1_
        .type           _ZN2at6native29vectorized_elementwise_kernelILi4ENS0_10AbsFunctorIN3c104HalfEEESt5arrayIPcLm2EEEEviT0_T1_,@function
        .size           _ZN2at6native29vectorized_elementwise_kernelILi4ENS0_10AbsFunctorIN3c104HalfEEESt5arrayIPcLm2EEEEviT0_T1_,(.L_x_5921 - _ZN2at6native29vectorized_elementwise_kernelILi4ENS0_10AbsFunctorIN3c104HalfEEESt5arrayIPcLm2EEEEviT0_T1_)
        .other          _ZN2at6native29vectorized_elementwise_kernelILi4ENS0_10AbsFunctorIN3c104HalfEEESt5arrayIPcLm2EEEEviT0_T1_,@"STO_CUDA_ENTRY STV_DEFAULT"
_ZN2at6native29vectorized_elementwise_kernelILi4ENS0_10AbsFunctorIN3c104HalfEEESt5arrayIPcLm2EEEEviT0_T1_:
.text._ZN2at6native29vectorized_elementwise_kernelILi4ENS0_10AbsFunctorIN3c104HalfEEESt5arrayIPcLm2EEEEviT0_T1_:
        /* <DEDUP_REMOVED lines=16> */
[----:B------:R-:W-:-:S04]  /*0100*/  IMAD.WIDE R2, R5, 0x8, R2 ;  /* 0x0000000805027825 */ /* 0x000fc800078e0202 */
[--C-:B--2---:R-:W-:Y:S02]  /*0110*/  HADD2.F32 R0, -RZ, R8.reuse.H0_H0 ;  /* 0x20000008ff007230 */ /* 0x104fe40000004100 */
[----:B------:R-:W-:Y:S02]  /*0120*/  HADD2.F32 R4, -RZ, R8.H1_H1 ;  /* 0x30000008ff047230 */ /* 0x000fe40000004100 */
[--C-:B---3--:R-:W-:Y:S02]  /*0130*/  HADD2.F32 R10, -RZ, R12.reuse.H0_H0 ;  /* 0x2000000cff0a7230 */ /* 0x108fe40000004100 */
[----:B------:R-:W-:Y:S01]  /*0140*/  FADD.FTZ R0, |R0|, -RZ ;  /* 0x800000ff00007221 */ /* 0x000fe20000010200 */
[----:B------:R-:W-:Y:S02]  /*0150*/  HADD2.F32 R11, -RZ, R12.H1_H1 ;  /* 0x3000000cff0b7230 */ /* 0x000fe40000004100 */
[----:B------:R-:W-:Y:S01]  /*0160*/  FADD.FTZ R7, |R4|, -RZ ;  /* 0x800000ff04077221 */ /* 0x000fe20000010200 */
[----:B------:R-:W-:-:S02]  /*0170*/  HADD2.F32 R8, -RZ, R9.H0_H0 ;  /* 0x20000009ff087230 */ /* 0x000fc40000004100 */
[----:B------:R-:W-:Y:S01]  /*0180*/  FADD.FTZ R10, |R10|, -RZ ;  /* 0x800000ff0a0a7221 */ /* 0x000fe20000010200 */
[----:B------:R-:W-:Y:S02]  /*0190*/  HADD2.F32 R12, -RZ, R13.H0_H0 ;  /* 0x2000000dff0c7230 */ /* 0x000fe40000004100 */
[----:B------:R-:W-:Y:S01]  /*01a0*/  FADD.FTZ R11, |R11|, -RZ ;  /* 0x800000ff0b0b7221 */ /* 0x000fe20000010200 */
[----:B------:R-:W-:Y:S02]  /*01b0*/  HADD2.F32 R9, -RZ, R9.H1_H1 ;  /* 0x30000009ff097230 */ /* 0x000fe40000004100 */
[----:B------:R-:W-:Y:S01]  /*01c0*/  FADD.FTZ R8, |R8|, -RZ ;  /* 0x800000ff08087221 */ /* 0x000fe20000010200 */
[----:B------:R-:W-:Y:S02]  /*01d0*/  HADD2.F32 R13, -RZ, R13.H1_H1 ;  /* 0x3000000dff0d7230 */ /* 0x000fe40000004100 */
[----:B------:R-:W-:Y:S01]  /*01e0*/  FADD.FTZ R12, |R12|, -RZ ;  /* 0x800000ff0c0c7221 */ /* 0x000fe20000010200 */
[----:B------:R-:W-:Y:S01]  /*01f0*/  F2FP.F16.F32.PACK_AB R10, R11, R10 ;  /* 0x0000000a0b0a723e */ /* 0x000fe200000000ff */
[----:B------:R-:W-:Y:S01]  /*0200*/  FADD.FTZ R9, |R9|, -RZ ;  /* 0x800000ff09097221 */ /* 0x000fe20000010200 */
[----:B------:R-:W-:Y:S01]  /*0210*/  F2FP.F16.F32.PACK_AB R4, R7, R0 ;  /* 0x000000000704723e */ /* 0x000fe200000000ff */
[----:B------:R-:W-:-:S03]  /*0220*/  FADD.FTZ R13, |R13|, -RZ ;  /* 0x800000ff0d0d7221 */ /* 0x000fc60000010200 */
[----:B------:R-:W-:Y:S02]  /*0230*/  F2FP.F16.F32.PACK_AB R5, R9, R8 ;  /* 0x000000080905723e */ /* 0x000fe400000000ff */
[----:B------:R-:W-:-:S03]  /*0240*/  F2FP.F16.F32.PACK_AB R11, R13, R12 ;  /* 0x0000000c0d0b723e */ /* 0x000fc600000000ff */
[----:B------:R-:W-:Y:S04]  /*0250*/  STG.E.64 desc[UR4][R2.64], R4 ;  /* 0x0000000402007986 */ /* 0x000fe8000c101b04 */
[----:B------:R-:W-:Y:S01]  /*0260*/  STG.E.64 desc[UR4][R2.64+0x400], R10 ;  /* 0x0004000a02007986 */ /* 0x000fe2000c101b04 */
[----:B------:R-:W-:Y:S05]  /*0270*/  EXIT ;  /* 0x000000000000794d */ /* 0x000fea0003800000 */
.L_x_1768:
        /* <DEDUP_REMOVED lines=116> */
.L_x_1771:
[----:B------:R-:W-:-:S13]  /*09c0*/  ISETP.GE.AND P0, PT, R27, R2, PT ;  /* 0x000000021b00720c */ /* 0x000fda0003f06270 */
[----:B------:R-:W-:Y:S05]  /*09d0*/  @P0 BRA `(.L_x_1773) ;  /* 0x0000000000300947 */ /* 0x000fea0003800000 */
[----:B0-----:R-:W0:Y:S01]  /*09e0*/  LDC.64 R10, c[0x0][0x218] ;  /* 0x00008600ff0a7b82 */ /* 0x001e220000000a00 */
[----:B------:R-:W-:Y:S01]  /*09f0*/  IMAD.IADD R3, R0, 0x1, R27 ;  /* 0x0000000100037824 */ /* 0x000fe200078e021b */
[----:B------:R-:W-:-:S03]  /*0a00*/  IADD3 R27, R27, 0x80, RZ ;  /* 0x000000801b1b7810 */ /* 0x000fc60007ffe0ff */
[----:B0-----:R-:W-:-:S05]  /*0a10*/  IMAD.WIDE.U32 R10, R3, 0x2, R10 ;  /* 0x00000002030a7825 */ /* 0x001fca00078e000a */
[----:B------:R1:W-:Y:S02]  /*0a20*/  STG.E.U16 desc[UR4][R10.64], R5 ;  /* 0x000000050a007986 */ /* 0x0003e4000c101504 */
.L_x_1772:
[----:B------:R-:W-:-:S13]  /*0a30*/  ISETP.GE.AND P0, PT, R27, R2, PT ;  /* 0x000000021b00720c */ /* 0x000fda0003f06270 */
[----:B------:R-:W-:Y:S05]  /*0a40*/  @P0 BRA `(.L_x_1774) ;  /* 0x0000000000340947 */ /* 0x000fea0003800000 */
[----:B-1----:R-:W1:Y:S01]  /*0a50*/  LDC.64 R4, c[0x0][0x218] ;  /* 0x00008600ff047b82 */ /* 0x002e620000000a00 */
[----:B0-----:R-:W-:Y:S01]  /*0a60*/  IADD3 R3, R0, R27, RZ ;  /* 0x0000001b00037210 */ /* 0x001fe20007ffe0ff */
[----:B------:R-:W-:-:S04]  /*0a70*/  VIADD R27, R27, 0x80 ;  /* 0x000000801b1b7836 */ /* 0x000fc80000000000 */
[----:B-1----:R-:W-:-:S05]  /*0a80*/  IMAD.WIDE.U32 R4, R3, 0x2, R4 ;  /* 0x0000000203047825 */ /* 0x002fca00078e0004 */
[----:B------:R1:W-:Y:S02]  /*0a90*/  STG.E.U16 desc[UR4][R4.64], R6 ;  /* 0x0000000604007986 */ /* 0x0003e4000c101504 */
.L_x_1773:
        /* <DEDUP_REMOVED lines=8> */
.L_x_1774:
[----:B------:R-:W-:Y:S05]  /*0b20*/  BSYNC B1 ;  /* 0x0000000000017941 */ /* 0x000fea0003800000 */
.L_x_1770:
[----:B------:R-:W-:-:S13]  /*0b30*/  ISETP.GE.AND P0, PT, R27, R2, PT ;  /* 0x000000021b00720c */ /* 0x000fda0003f06270 */
[----:B-12---:R-:W1:Y:S01]  /*0b40*/  @!P0 LDC.64 R4, c[0x0][0x218] ;  /* 0x00008600ff048b82 */ /* 0x006e620000000a00 */
[----:B0-----:R-:W-:Y:S01]  /*0b50*/  @!P0 IMAD.IADD R3, R0, 0x1, R27 ;  /* 0x0000000100038824 */ /* 0x001fe200078e021b */
[----:B------:R-:W-:-:S03]  /*0b60*/  @!P0 IADD3 R27, R27, 0x80, RZ ;  /* 0x000000801b1b8810 */ /* 0x000fc60007ffe0ff */
[----:B-1----:R-:W-:-:S05]  /*0b70*/  @!P0 IMAD.WIDE.U32 R4, R3, 0x2, R4 ;  /* 0x0000000203048825 */ /* 0x002fca00078e0004 */
[----:B------:R2:W-:Y:S02]  /*0b80*/  @!P0 STG.E.U16 desc[UR4][R4.64], R8 ;  /* 0x0000000804008986 */ /* 0x0005e4000c101504 */
.L_x_1775:
[----:B------:R-:W-:Y:S05]  /*0b90*/  BSYNC B0 ;  /* 0x0000000000007941 */ /* 0x000fea0003800000 */
.L_x_1769:
        /* <DEDUP_REMOVED lines=8> */
.L_x_1776:
        /* <DEDUP_REMOVED lines=14> */
.L_x_5921:


//--------------------- .text._ZN2at6native29vectorized_elementwise_kernelILi8ENS0_10AbsFunctorIN3c104HalfEEESt5arrayIPcLm2EEEEviT0_T1_ --------------------------
	.section	.text._ZN2at6native29vectorized_elementwise_kernelILi8ENS0_10AbsFunctorIN3c104HalfEEESt5arrayIPcLm2EEEEviT0_T1_,"ax",@progbits
	.align	128
        .global         _ZN2at6native29vectorized_elementwise_kernelILi8ENS0_10AbsFunctorIN3c104HalfEEESt5arrayIPcLm2EEEEviT0_T1_
        .type           _ZN2at6native29vectorized_elementwise_kernelILi8ENS0_10AbsFunctorIN3c104HalfEEESt5arrayIPcLm2EEEEviT0_T1_,@function
        .size           _ZN2at6native29vectorized_elementwise_kernelILi8ENS0_10AbsFunctorIN3c104HalfEEESt5arrayIPcLm2EEEEviT0_T1_,(.L_x_5922 - _ZN2at6native29vectorized_elementwise_kernelILi8ENS0_10AbsFunctorIN3c104HalfEEESt5arrayIPcLm2EEEEviT0_T1_)
        .other          _ZN2at6native29vectorized_elementwise_kernelILi8ENS0_10AbsFunctorIN3c104HalfEEESt5arrayIPcLm2EEEEviT0_T1_,@"STO_CUDA_ENTRY STV_DEFAULT"
_ZN2at6native29vectorized_elementwise_kernelILi8ENS0_10AbsFunctorIN3c104HalfEEESt5arrayIPcLm2EEEEviT0_T1_:
.text._ZN2at6native29vectorized_elementwise_kernelILi8ENS0_10AbsFunctorIN3c104HalfEEESt5arrayIPcLm2EEEEviT0_T1_:
        /* <DEDUP_REMOVED lines=15> */
[----:B------:R-:W-:-:S04]  /*00f0*/  IMAD.WIDE R2, R9, 0x10, R2 ;  /* 0x0000001009027825 */ /* 0x000fc800078e0202 */
[--C-:B--2---:R-:W-:Y:S02]  /*0100*/  HADD2.F32 R0, -RZ, R4.reuse.H0_H0 ;  /* 0x20000004ff007230 */ /* 0x104fe40000004100 */
[----:B------:R-:W-:Y:S02]  /*0110*/  HADD2.F32 R8, -RZ, R4.H1_H1 ;  /* 0x30000004ff087230 */ /* 0x000fe40000004100 */
[--C-:B------:R-:W-:Y:S02]  /*0120*/  HADD2.F32 R10, -RZ, R5.reuse.H0_H0 ;  /* 0x20000005ff0a7230 */ /* 0x100fe40000004100 */
[----:B------:R-:W-:Y:S01]  /*0130*/  FADD.FTZ R0, |R0|, -RZ ;  /* 0x800000ff00007221 */ /* 0x000fe20000010200 */
[----:B------:R-:W-:Y:S02]  /*0140*/  HADD2.F32 R11, -RZ, R5.H1_H1 ;  /* 0x30000005ff0b7230 */ /* 0x000fe40000004100 */
[----:B------:R-:W-:Y:S01]  /*0150*/  FADD.FTZ R5, |R8|, -RZ ;  /* 0x800000ff08057221 */ /* 0x000fe20000010200 */
[----:B------:R-:W-:-:S02]  /*0160*/  HADD2.F32 R12, -RZ, R6.H0_H0 ;  /* 0x20000006ff0c7230 */ /* 0x000fc40000004100 */
[----:B------:R-:W-:Y:S01]  /*0170*/  FADD.FTZ R10, |R10|, -RZ ;  /* 0x800000ff0a0a7221 */ /* 0x000fe20000010200 */
[----:B------:R-:W-:Y:S02]  /*0180*/  HADD2.F32 R13, -RZ, R6.H1_H1 ;  /* 0x30000006ff0d7230 */ /* 0x000fe40000004100 */
[----:B------:R-:W-:Y:S01]  /*0190*/  FADD.FTZ R11, |R11|, -RZ ;  /* 0x800000ff0b0b7221 */ /* 0x000fe20000010200 */
[--C-:B------:R-:W-:Y:S02]  /*01a0*/  HADD2.F32 R14, -RZ, R7.reuse.H0_H0 ;  /* 0x20000007ff0e7230 */ /* 0x100fe40000004100 */
[----:B------:R-:W-:Y:S01]  /*01b0*/  FADD.FTZ R6, |R12|, -RZ ;  /* 0x800000ff0c067221 */ /* 0x000fe20000010200 */
[----:B------:R-:W-:Y:S02]  /*01c0*/  HADD2.F32 R15, -RZ, R7.H1_H1 ;  /* 0x30000007ff0f7230 */ /* 0x000fe40000004100 */
[----:B------:R-:W-:Y:S01]  /*01d0*/  FADD.FTZ R13, |R13|, -RZ ;  /* 0x800000ff0d0d7221 */ /* 0x000fe20000010200 */
[----:B------:R-:W-:Y:S01]  /*01e0*/  F2FP.F16.F32.PACK_AB R4, R5, R0 ;  /* 0x000000000504723e */ /* 0x000fe200000000ff */
[----:B------:R-:W-:Y:S01]  /*01f0*/  FADD.FTZ R7, |R14|, -RZ ;  /* 0x800000ff0e077221 */ /* 0x000fe20000010200 */
[----:B------:R-:W-:Y:S01]  /*0200*/  F2FP.F16.F32.PACK_AB R5, R11, R10 ;  /* 0x0000000a0b05723e */ /* 0x000fe200000000ff */
[----:B------:R-:W-:Y:S01]  /*0210*/  FADD.FTZ R8, |R15|, -RZ ;  /* 0x800000ff0f087221 */ /* 0x000fe20000010200 */
[----:B------:R-:W-:-:S04]  /*0220*/  F2FP.F16.F32.PACK_AB R6, R13, R6 ;  /* 0x000000060d06723e */ /* 0x000fc800000000ff */
[----:B------:R-:W-:-:S05]  /*0230*/  F2FP.F16.F32.PACK_AB R7, R8, R7 ;  /* 0x000000070807723e */ /* 0x000fca00000000ff */
[----:B------:R-:W-:Y:S01]  /*0240*/  STG.E.128 desc[UR4][R2.64], R4 ;  /* 0x0000000402007986 */ /* 0x000fe2000c101d04 */
[----:B------:R-:W-:Y:S05]  /*0250*/  EXIT ;  /* 0x000000000000794d */ /* 0x000fea0003800000 */
.L_x_1777:
        /* <DEDUP_REMOVED lines=116> */
.L_x_1780:
[----:B------:R-:W-:-:S13]  /*09a0*/  ISETP.GE.AND P0, PT, R27, R2, PT ;  /* 0x000000021b00720c */ /* 0x000fda0003f06270 */
[----:B------:R-:W-:Y:S05]  /*09b0*/  @P0 BRA `(.L_x_1782) ;  /* 0x0000000000300947 */ /* 0x000fea0003800000 */
[----:B0-----:R-:W0:Y:S01]  /*09c0*/  LDC.64 R10, c[0x0][0x218] ;  /* 0x00008600ff0a7b82 */ /* 0x001e220000000a00 */
[----:B------:R-:W-:Y:S01]  /*09d0*/  IMAD.IADD R3, R0, 0x1, R27 ;  /* 0x0000000100037824 */ /* 0x000fe200078e021b */
[----:B------:R-:W-:-:S03]  /*09e0*/  IADD3 R27, R27, 0x80, RZ ;  /* 0x000000801b1b7810 */ /* 0x000fc60007ffe0ff */
[----:B0-----:R-:W-:-:S05]  /*09f0*/  IMAD.WIDE.U32 R10, R3, 0x2, R10 ;  /* 0x00000002030a7825 */ /* 0x001fca00078e000a */
[----:B------:R1:W-:Y:S02]  /*0a00*/  STG.E.U16 desc[UR4][R10.64], R5 ;  /* 0x000000050a007986 */ /* 0x0003e4000c101504 */
.L_x_1781:
[----:B------:R-:W-:-:S13]  /*0a10*/  ISETP.GE.AND P0, PT, R27, R2, PT ;  /* 0x000000021b00720c */ /* 0x000fda0003f06270 */
[----:B------:R-:W-:Y:S05]  /*0a20*/  @P0 BRA `(.L_x_1783) ;  /* 0x0000000000340947 */ /* 0x000fea0003800000 */
[----:B-1----:R-:W1:Y:S01]  /*0a30*/  LDC.64 R4, c[0x0][0x218] ;  /* 0x00008600ff047b82 */ /* 0x002e620000000a00 */
[----:B0-----:R-:W-:Y:S01]  /*0a40*/  IADD3 R3, R0, R27, RZ ;  /* 0x0000001b00037210 */ /* 0x001fe20007ffe0ff */
[----:B------:R-:W-:-:S04]  /*0a50*/  VIADD R27, R27, 0x80 ;  /* 0x000000801b1b7836 */ /* 0x000fc80000000000 */
[----:B-1----:R-:W-:-:S05]  /*0a60*/  IMAD.WIDE.U32 R4, R3, 0x2, R4 ;  /* 0x0000000203047825 */ /* 0x002fca00078e0004 */
[----:B------:R1:W-:Y:S02]  /*0a70*/  STG.E.U16 desc[UR4][R4.64], R6 ;  /* 0x0000000604007986 */ /* 0x0003e4000c101504 */
.L_x_1782:
        /* <DEDUP_REMOVED lines=8> */
.L_x_1783:
[----:B------:R-:W-:Y:S05]  /*0b00*/  BSYNC B1 ;  /* 0x0000000000017941 */ /* 0x000fea0003800000 */
.L_x_1779:
[----:B------:R-:W-:-:S13]  /*0b10*/  ISETP.GE.AND P0, PT, R27, R2, PT ;  /* 0x000000021b00720c */ /* 0x000fda0003f06270 */
[----:B-12---:R-:W1:Y:S01]  /*0b20*/  @!P0 LDC.64 R4, c[0x0][0x218] ;  /* 0x00008600ff048b82 */ /* 0x006e620000000a00 */
[----:B0-----:R-:W-:Y:S01]  /*0b30*/  @!P0 IMAD.IADD R3, R0, 0x1, R27 ;  /* 0x0000000100038824 */ /* 0x001fe200078e021b */
[----:B------:R-:W-:-:S03]  /*0b40*/  @!P0 IADD3 R27, R27, 0x80, RZ ;  /* 0x000000801b1b8810 */ /* 0x000fc60007ffe0ff */
[----:B-1----:R-:W-:-:S05]  /*0b50*/  @!P0 IMAD.WIDE.U32 R4, R3, 0x2, R4 ;  /* 0x0000000203048825 */ /* 0x002fca00078e0004 */
[----:B------:R2:W-:Y:S02]  /*0b60*/  @!P0 STG.E.U16 desc[UR4][R4.64], R8 ;  /* 0x0000000804008986 */ /* 0x0005e4000c101504 */
.L_x_1784:
[----:B------:R-:W-:Y:S05]  /*0b70*/  BSYNC B0 ;  /* 0x0000000000007941 */ /* 0x000fea0003800000 */
.L_x_1778:
        /* <DEDUP_REMOVED lines=8> */
.L_x_1785:
        /* <DEDUP_REMOVED lines=16> */
.L_x_5922:


//--------------------- .text._ZN2at6native18elementwise_kernelILi128ELi4EZNS0_15gpu_kernel_implINS0_10AbsFunctorIfEEEEvRNS_18TensorIteratorBaseERKT_EUliE_EEviT1_ --------------------------
	.section	.text._ZN2at6native18elementwise_kernelILi128ELi4EZNS0_15gpu_kernel_implINS0_10AbsFunctorIfEEEEvRNS_18TensorIteratorBaseERKT_EUliE_EEviT1_,"ax",@progbits
	.align	128
        .global         _ZN2at6native18elementwise_kernelILi128ELi4EZNS0_15gpu_kernel_implINS0_10AbsFunctorIfEEEEvRNS_18TensorIteratorBaseERKT_EUliE_EEviT1_
        .type           _ZN2at6native18elementwise_kernelILi128ELi4EZNS0_15gpu_kernel_implINS0_10AbsFunctorIfEEEEvRNS_18TensorIteratorBaseERKT_EUliE_EEviT1_,@function
        .size           _ZN2at6native18elementwise_kernelILi128ELi4EZNS0_15gpu_kernel_implINS0_10AbsFunctorIfEEEEvRNS_18TensorIteratorBaseERKT_EUliE_EEviT1_,(.L_x_5923 - _ZN2at6native18elementwise_kernelILi128ELi4EZNS0_15gpu_kernel_implINS0_10AbsFunctorIfEEEEvRNS_18TensorIteratorBaseERKT_EUliE_EEviT1_)
        .other          _ZN2at6native18elementwise_kernelILi128ELi4EZNS0_15gpu_kernel_implINS0_10AbsFunctorIfEEEEvRNS_18TensorIteratorBaseERKT_EUliE_EEviT1_,@"STO_CUDA_ENTRY STV_DEFAULT"
_ZN2at6native18elementwise_kernelILi128ELi4EZNS0_15gpu_kernel_implINS0_10AbsFunctorIfEEEEvRNS_18TensorIteratorBaseERKT_EUliE_EEviT1_:
.text._ZN2at6native18elementwise_kernelILi128ELi4EZNS0_15gpu_kernel_implINS0_10AbsFunctorIfEEEEvRNS_18TensorIteratorBaseERKT_EUliE_EEviT1_:
        /* <DEDUP_REMOVED lines=313> */
.L_x_1788:
[----:B------:R-:W0:Y:S01]  /*1390*/  LDC.U8 R5, c[0x0][0x422] ;  /* 0x00010880ff057b82 */ /* 0x000e220000000000 */
[----:B------:R-:W-:Y:S01]  /*13a0*/  ULDC.64 UR4, c[0x0][0x410] ;  /* 0x0001040000047ab9 */ /* 0x000fe20000000a00 */
[----:B------:R-:W-:Y:S01]  /*13b0*/  ULDC.64 UR6, c[0x0][0x418] ;  /* 0x0001060000067ab9 */ /* 0x000fe20000000a00 */
[----:B------:R-:W-:Y:S01]  /*13c0*/  IADD3 R16, P1, R16, UR4, RZ ;  /* 0x0000000410107c10 */ /* 0x000fe2000ff3e0ff */
[----:B------:R-:W-:Y:S01]  /*13d0*/  BSSY B6, `(.L_x_1789) ;  /* 0x00000e0000067945 */ /* 0x000fe20003800000 */
        /* <DEDUP_REMOVED lines=15> */
[----:B--2---:R-:W0:Y:S01]  /*14d0*/  I2F.S16 R0, R0 ;  /* 0x0000000000007306 */ /* 0x004e220000101400 */
[----:B------:R-:W-:Y:S05]  /*14e0*/  BRA `(.L_x_1795) ;  /* 0x0000000c00387947 */ /* 0x000fea0003800000 */
.L_x_1793:
[----:B------:R-:W2:Y:S02]  /*14f0*/  LDG.E.U8 R0, desc[UR36][R2.64] ;  /* 0x0000002402007981 */ /* 0x000ea4000c1e1100 */
[----:B--2---:R-:W-:Y:S01]  /*1500*/  I2FP.F32.U32 R0, R0 ;  /* 0x0000000000007245 */ /* 0x004fe20000201000 */
[----:B------:R-:W-:Y:S06]  /*1510*/  BRA `(.L_x_1795) ;  /* 0x0000000c002c7947 */ /* 0x000fec0003800000 */
.L_x_1792:
[----:B------:R-:W-:-:S13]  /*1520*/  ISETP.NE.AND P0, PT, R4, 0x2, PT ;  /* 0x000000020400780c */ /* 0x000fda0003f05270 */
[----:B------:R-:W-:Y:S05]  /*1530*/  @!P0 BRA `(.L_x_1796) ;  /* 0x0000000000288947 */ /* 0x000fea0003800000 */
[----:B------:R-:W-:-:S13]  /*1540*/  ISETP.NE.AND P0, PT, R4, 0x3, PT ;  /* 0x000000030400780c */ /* 0x000fda0003f05270 */
[----:B------:R-:W-:Y:S05]  /*1550*/  @!P0 BRA `(.L_x_1797) ;  /* 0x0000000000148947 */ /* 0x000fea0003800000 */
[----:B------:R-:W-:-:S13]  /*1560*/  ISETP.NE.AND P0, PT, R4, 0x4, PT ;  /* 0x000000040400780c */ /* 0x000fda0003f05270 */
[----:B------:R-:W-:Y:S05]  /*1570*/  @P0 BRA `(.L_x_1794) ;  /* 0x0000000800b80947 */ /* 0x000fea0003800000 */
[----:B------:R-:W2:Y:S02]  /*1580*/  LDG.E.64 R2, desc[UR36][R2.64] ;  /* 0x0000002402027981 */ /* 0x000ea4000c1e1b00 */
[----:B--2---:R4:W0:Y:S01]  /*1590*/  I2F.S64 R0, R2 ;  /* 0x0000000200007312 */ /* 0x0048220000301400 */
[----:B------:R-:W-:Y:S05]  /*15a0*/  BRA `(.L_x_1795) ;  /* 0x0000000c00087947 */ /* 0x000fea0003800000 */
.L_x_1797:
[----:B------:R-:W2:Y:S02]  /*15b0*/  LDG.E R0, desc[UR36][R2.64] ;  /* 0x0000002402007981 */ /* 0x000ea4000c1e1900 */
[----:B--2---:R-:W-:Y:S01]  /*15c0*/  I2FP.F32.S32 R0, R0 ;  /* 0x0000000000007245 */ /* 0x004fe20000201400 */
[----:B------:R-:W-:Y:S06]  /*15d0*/  BRA `(.L_x_1795) ;  /* 0x0000000800fc7947 */ /* 0x000fec0003800000 */
.L_x_1796:
[----:B------:R-:W2:Y:S02]  /*15e0*/  LDG.E.U16 R0, desc[UR36][R2.64] ;  /* 0x0000002402007981 */ /* 0x000ea4000c1e1500 */
[----:B--2---:R-:W0:Y:S01]  /*15f0*/  I2F.S16 R0, R0 ;  /* 0x0000000000007306 */ /* 0x004e220000101400 */
[----:B------:R-:W-:Y:S05]  /*1600*/  BRA `(.L_x_1795) ;  /* 0x0000000800f07947 */ /* 0x000fea0003800000 */
.L_x_1791:
[----:B------:R-:W-:-:S13]  /*1610*/  ISETP.GT.AND P0, PT, R4, 0x6, PT ;  /* 0x000000060400780c */ /* 0x000fda0003f04270 */
[----:B------:R-:W-:Y:S05]  /*1620*/  @P0 BRA `(.L_x_1798) ;  /* 0x0000000000240947 */ /* 0x000fea0003800000 */
[----:B------:R-:W-:-:S13]  /*1630*/  ISETP.NE.AND P0, PT, R4, 0x5, PT ;  /* 0x000000050400780c */ /* 0x000fda0003f05270 */
[----:B------:R-:W-:Y:S05]  /*1640*/  @!P0 BRA `(.L_x_1799) ;  /* 0x0000000000108947 */ /* 0x000fea0003800000 */
[----:B------:R-:W-:-:S13]  /*1650*/  ISETP.NE.AND P0, PT, R4, 0x6, PT ;  /* 0x000000060400780c */ /* 0x000fda0003f05270 */
[----:B------:R-:W-:Y:S05]  /*1660*/  @P0 BRA `(.L_x_1794) ;  /* 0x00000008007c0947 */ /* 0x000fea0003800000 */
[----:B------:R2:W5:Y:S01]  /*1670*/  LDG.E R0, desc[UR36][R2.64] ;  /* 0x0000002402007981 */ /* 0x000562000c1e1900 */
[----:B------:R-:W-:Y:S05]  /*1680*/  BRA `(.L_x_1795) ;  /* 0x0000000800d07947 */ /* 0x000fea0003800000 */
.L_x_1799:
[----:B------:R-:W2:Y:S02]  /*1690*/  LDG.E.U16 R0, desc[UR36][R2.64] ;  /* 0x0000002402007981 */ /* 0x000ea4000c1e1500 */
[----:B--2---:R-:W-:Y:S01]  /*16a0*/  HADD2.F32 R0, -RZ, R0.H0_H0 ;  /* 0x20000000ff007230 */ /* 0x004fe20000004100 */
[----:B------:R-:W-:Y:S06]  /*16b0*/  BRA `(.L_x_1795) ;  /* 0x0000000800c47947 */ /* 0x000fec0003800000 */
.L_x_1798:
[----:B------:R-:W-:-:S13]  /*16c0*/  ISETP.NE.AND P0, PT, R4, 0x7, PT ;  /* 0x000000070400780c */ /* 0x000fda0003f05270 */
[----:B------:R-:W-:Y:S05]  /*16d0*/  @!P0 BRA `(.L_x_1800) ;  /* 0x0000000000248947 */ /* 0x000fea0003800000 */
[----:B------:R-:W-:-:S13]  /*16e0*/  ISETP.NE.AND P0, PT, R4, 0x8, PT ;  /* 0x000000080400780c */ /* 0x000fda0003f05270 */
[----:B------:R-:W-:Y:S05]  /*16f0*/  @!P0 BRA `(.L_x_1801) ;  /* 0x0000000000108947 */ /* 0x000fea0003800000 */
[----:B------:R-:W-:-:S13]  /*1700*/  ISETP.NE.AND P0, PT, R4, 0x9, PT ;  /* 0x000000090400780c */ /* 0x000fda0003f05270 */
[----:B------:R-:W-:Y:S05]  /*1710*/  @P0 BRA `(.L_x_1794) ;  /* 0x0000000800500947 */ /* 0x000fea0003800000 */
[----:B------:R3:W5:Y:S01]  /*1720*/  LDG.E R0, desc[UR36][R2.64] ;  /* 0x0000002402007981 */ /* 0x000762000c1e1900 */
[----:B------:R-:W-:Y:S05]  /*1730*/  BRA `(.L_x_1795) ;  /* 0x0000000800a47947 */ /* 0x000fea0003800000 */
.L_x_1801:
[----:B------:R-:W2:Y:S02]  /*1740*/  LDG.E.U16 R0, desc[UR36][R2.64] ;  /* 0x0000002402007981 */ /* 0x000ea4000c1e1500 */
[----:B--2---:R-:W-:Y:S01]  /*1750*/  HADD2.F32 R0, -RZ, R0.H0_H0 ;  /* 0x20000000ff007230 */ /* 0x004fe20000004100 */
[----:B------:R-:W-:Y:S06]  /*1760*/  BRA `(.L_x_1795) ;  /* 0x0000000800987947 */ /* 0x000fec0003800000 */
.L_x_1800:
[----:B------:R-:W2:Y:S01]  /*1770*/  LDG.E.64 R2, desc[UR36][R2.64] ;  /* 0x0000002402027981 */ /* 0x000ea2000c1e1b00 */
[----:B------:R-:W-:Y:S01]  /*1780*/  UMOV UR4, 0xf0000000 ;  /* 0xf000000000047882 */ /* 0x000fe20000000000 */
[----:B------:R-:W-:Y:S01]  /*1790*/  UMOV UR5, 0x380fffff ;  /* 0x380fffff00057882 */ /* 0x000fe20000000000 */
[----:B--2---:R-:W0:Y:S01]  /*17a0*/  F2F.F32.F64 R0, R2 ;  /* 0x0000000200007310 */ /* 0x004e220000301000 */
[----:B------:R-:W-:-:S14]  /*17b0*/  DSETP.GEU.AND P0, PT, |R2|, UR4, PT ;  /* 0x0000000402007e2a */ /* 0x000fdc000bf0e200 */
[----:B0-----:R-:W-:Y:S01]  /*17c0*/  @!P0 FMUL R0, R0, 1.175494350822287508e-38 ;  /* 0x0080000000008820 */ /* 0x001fe20000400000 */
[----:B------:R-:W-:Y:S06]  /*17d0*/  BRA `(.L_x_1795) ;  /* 0x00000008007c7947 */ /* 0x000fec0003800000 */
.L_x_1790:
        /* <DEDUP_REMOVED lines=10> */
[----:B------:R-:W-:Y:S01]  /*1880*/  FSEL R0, RZ, 1, !P0 ;  /* 0x3f800000ff007808 */ /* 0x000fe20004000000 */
[----:B------:R-:W-:Y:S08]  /*1890*/  BRA `(.L_x_1795) ;  /* 0x00000008004c7947 */ /* 0x000ff00003800000 */
.L_x_1804:
[----:B------:R-:W2:Y:S01]  /*18a0*/  LDG.E.64 R2, desc[UR36][R2.64] ;  /* 0x0000002402027981 */ /* 0x000ea2000c1e1b00 */
[----:B------:R-:W-:Y:S01]  /*18b0*/  UMOV UR4, 0xf0000000 ;  /* 0xf000000000047882 */ /* 0x000fe20000000000 */
[----:B------:R-:W-:Y:S01]  /*18c0*/  UMOV UR5, 0x380fffff ;  /* 0x380fffff00057882 */ /* 0x000fe20000000000 */
[----:B--2---:R-:W0:Y:S01]  /*18d0*/  F2F.F32.F64 R0, R2 ;  /* 0x0000000200007310 */ /* 0x004e220000301000 */
[----:B------:R-:W-:-:S14]  /*18e0*/  DSETP.GEU.AND P0, PT, |R2|, UR4, PT ;  /* 0x0000000402007e2a */ /* 0x000fdc000bf0e200 */
[----:B0-----:R-:W-:Y:S01]  /*18f0*/  @!P0 FMUL R0, R0, 1.175494350822287508e-38 ;  /* 0x0080000000008820 */ /* 0x001fe20000400000 */
[----:B------:R-:W-:Y:S06]  /*1900*/  BRA `(.L_x_1795) ;  /* 0x0000000800307947 */ /* 0x000fec0003800000 */
.L_x_1803:
        /* <DEDUP_REMOVED lines=24> */
[----:B------:R-:W-:Y:S01]  /*1a90*/  LOP3.LUT R0, R5, 0x80000000, R0, 0xf8, !PT ;  /* 0x8000000005007812 */ /* 0x000fe200078ef800 */
[----:B------:R-:W-:Y:S06]  /*1aa0*/  BRA `(.L_x_1795) ;  /* 0x0000000400c87947 */ /* 0x000fec0003800000 */
.L_x_1806:
        /* <DEDUP_REMOVED lines=11> */
[----:B------:R-:W-:Y:S01]  /*1b60*/  LOP3.LUT R0, R4, 0x80000000, R5, 0xf8, !PT ;  /* 0x8000000004007812 */ /* 0x000fe200078ef805 */
[----:B------:R-:W-:Y:S06]  /*1b70*/  BRA `(.L_x_1795) ;  /* 0x0000000400947947 */ /* 0x000fec0003800000 */
.L_x_1805:
[----:B------:R-:W2:Y:S02]  /*1b80*/  LDG.E.U16 R0, desc[UR36][R2.64] ;  /* 0x0000002402007981 */ /* 0x000ea4000c1e1500 */
[----:B--2---:R-:W-:Y:S01]  /*1b90*/  IMAD.U32 R0, R0, 0x10000, RZ ;  /* 0x0001000000007824 */ /* 0x004fe200078e00ff */
[----:B------:R-:W-:Y:S06]  /*1ba0*/  BRA `(.L_x_1795) ;  /* 0x0000000400887947 */ /* 0x000fec0003800000 */
.L_x_1802:
        /* <DEDUP_REMOVED lines=9> */
[----:B--2---:R-:W-:Y:S01]  /*1c40*/  I2FP.F32.U32 R0, R0 ;  /* 0x0000000000007245 */ /* 0x004fe20000201000 */
[----:B------:R-:W-:Y:S06]  /*1c50*/  BRA `(.L_x_1795) ;  /* 0x00000004005c7947 */ /* 0x000fec0003800000 */
.L_x_1809:
[----:B------:R-:W2:Y:S01]  /*1c60*/  LDG.E.U8 R2, desc[UR36][R2.64] ;  /* 0x0000002402027981 */ /* 0x000ea2000c1e1100 */
        /* <DEDUP_REMOVED lines=19> */
.L_x_1811:
[----:B------:R-:W-:Y:S05]  /*1da0*/  BSYNC B0 ;  /* 0x0000000000007941 */ /* 0x000fea0003800000 */
.L_x_1810:
[----:B------:R-:W-:Y:S01]  /*1db0*/  LEA R3, R0, 0x3b800000, 0x17 ;  /* 0x3b80000000037811 */ /* 0x000fe200078eb8ff */
[----:B------:R-:W-:-:S05]  /*1dc0*/  IMAD.SHL.U32 R0, R2, 0x100000, RZ ;  /* 0x0010000002007824 */ /* 0x000fca00078e00ff */
[----:B------:R-:W-:Y:S01]  /*1dd0*/  LOP3.LUT R0, R3, R0, R4, 0xfe, !PT ;  /* 0x0000000003007212 */ /* 0x000fe200078efe04 */
[----:B------:R-:W-:Y:S06]  /*1de0*/  BRA `(.L_x_1795) ;  /* 0x0000000000f87947 */ /* 0x000fec0003800000 */
.L_x_1808:
        /* <DEDUP_REMOVED lines=20> */
.L_x_1813:
[----:B------:R-:W-:Y:S05]  /*1f30*/  BSYNC B0 ;  /* 0x0000000000007941 */ /* 0x000fea0003800000 */
.L_x_1812:
[----:B------:R-:W-:Y:S01]  /*1f40*/  LEA R3, R0, 0x37800000, 0x17 ;  /* 0x3780000000037811 */ /* 0x000fe200078eb8ff */
[----:B------:R-:W-:-:S05]  /*1f50*/  IMAD.SHL.U32 R0, R2, 0x200000, RZ ;  /* 0x0020000002007824 */ /* 0x000fca00078e00ff */
[----:B------:R-:W-:Y:S01]  /*1f60*/  LOP3.LUT R0, R3, R0, R4, 0xfe, !PT ;  /* 0x0000000003007212 */ /* 0x000fe200078efe04 */
[----:B------:R-:W-:Y:S06]  /*1f70*/  BRA `(.L_x_1795) ;  /* 0x0000000000947947 */ /* 0x000fec0003800000 */
.L_x_1807:
[----:B------:R-:W-:-:S13]  /*1f80*/  ISETP.NE.AND P0, PT, R4, 0x1c, PT ;  /* 0x0000001c0400780c */ /* 0x000fda0003f05270 */
[----:B------:R-:W-:Y:S05]  /*1f90*/  @!P0 BRA `(.L_x_1814) ;  /* 0x0000000000848947 */ /* 0x000fea0003800000 */
[----:B------:R-:W-:-:S13]  /*1fa0*/  ISETP.NE.AND P0, PT, R4, 0x1d, PT ;  /* 0x0000001d0400780c */ /* 0x000fda0003f05270 */
[----:B------:R-:W-:Y:S05]  /*1fb0*/  @!P0 BRA `(.L_x_1815) ;  /* 0x0000000000708947 */ /* 0x000fea0003800000 */
[----:B------:R-:W-:-:S13]  /*1fc0*/  ISETP.NE.AND P0, PT, R4, 0x2c, PT ;  /* 0x0000002c0400780c */ /* 0x000fda0003f05270 */
[----:B------:R-:W-:Y:S05]  /*1fd0*/  @P0 BRA `(.L_x_1794) ;  /* 0x0000000000200947 */ /* 0x000fea0003800000 */
[----:B------:R-:W2:Y:S01]  /*1fe0*/  LDG.E.U8 R2, desc[UR36][R2.64] ;  /* 0x0000002402027981 */ /* 0x000ea2000c1e1100 */
[----:B------:R-:W-:Y:S01]  /*1ff0*/  IMAD.MOV.U32 R0, RZ, RZ, 0x400000 ;  /* 0x00400000ff007424 */ /* 0x000fe200078e00ff */
[----:B--2---:R-:W-:-:S13]  /*2000*/  ISETP.NE.AND P0, PT, R2, RZ, PT ;  /* 0x000000ff0200720c */ /* 0x004fda0003f05270 */
[----:B------:R-:W-:Y:S05]  /*2010*/  @!P0 BRA `(.L_x_1795) ;  /* 0x00000000006c8947 */ /* 0x000fea0003800000 */
[----:B------:R-:W-:-:S13]  /*2020*/  ISETP.NE.AND P0, PT, R2, 0xff, PT ;  /* 0x000000ff0200780c */ /* 0x000fda0003f05270 */
[----:B------:R-:W-:Y:S02]  /*2030*/  @!P0 IMAD.MOV.U32 R0, RZ, RZ, 0x7f800001 ;  /* 0x7f800001ff008424 */ /* 0x000fe400078e00ff */
[----:B------:R-:W-:Y:S01]  /*2040*/  @P0 IMAD.SHL.U32 R0, R2, 0x800000, RZ ;  /* 0x0080000002000824 */ /* 0x000fe200078e00ff */
[----:B------:R-:W-:Y:S06]  /*2050*/  BRA `(.L_x_1795) ;  /* 0x00000000005c7947 */ /* 0x000fec0003800000 */
.L_x_1794:
        /* <DEDUP_REMOVED lines=16> */
.L_x_1816:
[----:B------:R-:W-:Y:S01]  /*2160*/  IMAD.MOV.U32 R0, RZ, RZ, RZ ;  /* 0x000000ffff007224 */ /* 0x000fe200078e00ff */
[----:B------:R-:W-:Y:S06]  /*2170*/  BRA `(.L_x_1795) ;  /* 0x0000000000147947 */ /* 0x000fec0003800000 */
.L_x_1815:
[----:B------:R-:W2:Y:S02]  /*2180*/  LDG.E.64 R2, desc[UR36][R2.64] ;  /* 0x0000002402027981 */ /* 0x000ea4000c1e1b00 */
[----:B--2---:R0:W1:Y:S01]  /*2190*/  I2F.U64 R0, R2 ;  /* 0x0000000200007312 */ /* 0x0040620000301000 */
[----:B------:R-:W-:Y:S05]  /*21a0*/  BRA `(.L_x_1795) ;  /* 0x0000000000087947 */ /* 0x000fea0003800000 */
.L_x_1814:
[----:B------:R-:W2:Y:S02]  /*21b0*/  LDG.E R0, desc[UR36][R2.64] ;  /* 0x0000002402007981 */ /* 0x000ea4000c1e1900 */
[----:B--2---:R-:W-:-:S07]  /*21c0*/  I2FP.F32.U32 R0, R0 ;  /* 0x0000000000007245 */ /* 0x004fce0000201000 */
.L_x_1795:
[----:B------:R-:W-:Y:S05]  /*21d0*/  BSYNC B6 ;  /* 0x0000000000067941 */ /* 0x000fea0003800000 */
.L_x_1789:
[----:B------:R-:W0:Y:S02]  /*21e0*/  LDC.U8 R4, c[0x0][0x421] ;  /* 0x00010840ff047b82 */ /* 0x000e240000000000 */
[----:B012345:R-:W-:Y:S01]  /*21f0*/  FADD.FTZ R2, |R0|, -RZ ;  /* 0x800000ff00027221 */ /* 0x03ffe20000010200 */
[----:B------:R-:W-:-:S04]  /*2200*/  PRMT R3, R4, 0x9910, RZ ;  /* 0x0000991004037816 */ /* 0x000fc800000000ff */
        /* <DEDUP_REMOVED lines=10> */
[----:B------:R-:W0:Y:S02]  /*22b0*/  F2I.FTZ.TRUNC.NTZ R3, |R0| ;  /* 0x4000000000037305 */ /* 0x000e24000021f100 */
[----:B0-----:R0:W-:Y:S01]  /*22c0*/  STG.E.U8 desc[UR36][R16.64], R3 ;  /* 0x0000000310007986 */ /* 0x0011e2000c101124 */
[----:B------:R-:W-:Y:S05]  /*22d0*/  BRA `(.L_x_1822) ;  /* 0x0000000c004c7947 */ /* 0x000fea0003800000 */
.L_x_1820:
[----:B------:R-:W0:Y:S02]  /*22e0*/  F2I.FTZ.S64.TRUNC R2, |R0| ;  /* 0x4000000000027311 */ /* 0x000e24000021d900 */
[----:B0-----:R0:W-:Y:S01]  /*22f0*/  STG.E.U8 desc[UR36][R16.64], R2 ;  /* 0x0000000210007986 */ /* 0x0011e2000c101124 */
[----:B------:R-:W-:Y:S05]  /*2300*/  BRA `(.L_x_1822) ;  /* 0x0000000c00407947 */ /* 0x000fea0003800000 */
.L_x_1819:
[----:B------:R-:W-:-:S13]  /*2310*/  ISETP.NE.AND P0, PT, R3, 0x2, PT ;  /* 0x000000020300780c */ /* 0x000fda0003f05270 */
[----:B------:R-:W-:Y:S05]  /*2320*/  @!P0 BRA `(.L_x_1823) ;  /* 0x0000000000288947 */ /* 0x000fea0003800000 */
[----:B------:R-:W-:-:S13]  /*2330*/  ISETP.NE.AND P0, PT, R3, 0x3, PT ;  /* 0x000000030300780c */ /* 0x000fda0003f05270 */
[----:B------:R-:W-:Y:S05]  /*2340*/  @!P0 BRA `(.L_x_1824) ;  /* 0x0000000000148947 */ /* 0x000fea0003800000 */
[----:B------:R-:W-:-:S13]  /*2350*/  ISETP.NE.AND P0, PT, R3, 0x4, PT ;  /* 0x000000040300780c */ /* 0x000fda0003f05270 */
[----:B------:R-:W-:Y:S05]  /*2360*/  @P0 BRA `(.L_x_1821) ;  /* 0x0000000800d00947 */ /* 0x000fea0003800000 */
[----:B------:R-:W0:Y:S02]  /*2370*/  F2I.FTZ.S64.TRUNC R2, |R0| ;  /* 0x4000000000027311 */ /* 0x000e24000021d900 */
[----:B0-----:R0:W-:Y:S01]  /*2380*/  STG.E.64 desc[UR36][R16.64], R2 ;  /* 0x0000000210007986 */ /* 0x0011e2000c101b24 */
[----:B------:R-:W-:Y:S05]  /*2390*/  BRA `(.L_x_1822) ;  /* 0x0000000c001c7947 */ /* 0x000fea0003800000 */
.L_x_1824:
[----:B------:R-:W0:Y:S02]  /*23a0*/  F2I.FTZ.TRUNC.NTZ R3, |R0| ;  /* 0x4000000000037305 */ /* 0x000e24000021f100 */
[----:B0-----:R0:W-:Y:S01]  /*23b0*/  STG.E desc[UR36][R16.64], R3 ;  /* 0x0000000310007986 */ /* 0x0011e2000c101924 */
[----:B------:R-:W-:Y:S05]  /*23c0*/  BRA `(.L_x_1822) ;  /* 0x0000000c00107947 */ /* 0x000fea0003800000 */
.L_x_1823:
[----:B------:R-:W0:Y:S02]  /*23d0*/  F2I.FTZ.TRUNC.NTZ R3, |R0| ;  /* 0x4000000000037305 */ /* 0x000e24000021f100 */
[----:B0-----:R0:W-:Y:S01]  /*23e0*/  STG.E.U16 desc[UR36][R16.64], R3 ;  /* 0x0000000310007986 */ /* 0x0011e2000c101524 */
[----:B------:R-:W-:Y:S05]  /*23f0*/  BRA `(.L_x_1822) ;  /* 0x0000000c00047947 */ /* 0x000fea0003800000 */
.L_x_1818:
[----:B------:R-:W-:-:S13]  /*2400*/  ISETP.GT.AND P0, PT, R3, 0x6, PT ;  /* 0x000000060300780c */ /* 0x000fda0003f04270 */
[----:B------:R-:W-:Y:S05]  /*2410*/  @P0 BRA `(.L_x_1825) ;  /* 0x0000000000240947 */ /* 0x000fea0003800000 */
[----:B------:R-:W-:-:S13]  /*2420*/  ISETP.NE.AND P0, PT, R3, 0x5, PT ;  /* 0x000000050300780c */ /* 0x000fda0003f05270 */
[----:B------:R-:W-:Y:S05]  /*2430*/  @!P0 BRA `(.L_x_1826) ;  /* 0x0000000000108947 */ /* 0x000fea0003800000 */
[----:B------:R-:W-:-:S13]  /*2440*/  ISETP.NE.AND P0, PT, R3, 0x6, PT ;  /* 0x000000060300780c */ /* 0x000fda0003f05270 */
[----:B------:R-:W-:Y:S05]  /*2450*/  @P0 BRA `(.L_x_1821) ;  /* 0x0000000800940947 */ /* 0x000fea0003800000 */
[----:B------:R0:W-:Y:S01]  /*2460*/  STG.E desc[UR36][R16.64], R2 ;  /* 0x0000000210007986 */ /* 0x0001e2000c101924 */
[----:B------:R-:W-:Y:S05]  /*2470*/  BRA `(.L_x_1822) ;  /* 0x0000000800e47947 */ /* 0x000fea0003800000 */
.L_x_1826:
[----:B------:R-:W-:-:S05]  /*2480*/  F2FP.F16.F32.PACK_AB R2, RZ, R2 ;  /* 0x00000002ff02723e */ /* 0x000fca00000000ff */
[----:B------:R0:W-:Y:S01]  /*2490*/  STG.E.U16 desc[UR36][R16.64], R2 ;  /* 0x0000000210007986 */ /* 0x0001e2000c101524 */
[----:B------:R-:W-:Y:S05]  /*24a0*/  BRA `(.L_x_1822) ;  /* 0x0000000800d87947 */ /* 0x000fea0003800000 */
.L_x_1825:
        /* <DEDUP_REMOVED lines=9> */
.L_x_1828:
[----:B------:R-:W-:-:S04]  /*2540*/  F2FP.F16.F32.PACK_AB R3, RZ, R2 ;  /* 0x00000002ff03723e */ /* 0x000fc800000000ff */
[----:B------:R-:W-:-:S05]  /*2550*/  PRMT R3, R3, 0x5410, RZ ;  /* 0x0000541003037816 */ /* 0x000fca00000000ff */
[----:B------:R0:W-:Y:S01]  /*2560*/  STG.E desc[UR36][R16.64], R3 ;  /* 0x0000000310007986 */ /* 0x0001e2000c101924 */
[----:B------:R-:W-:Y:S05]  /*2570*/  BRA `(.L_x_1822) ;  /* 0x0000000800a47947 */ /* 0x000fea0003800000 */
.L_x_1827:
[----:B------:R-:W-:-:S06]  /*2580*/  FMUL.FTZ R2, |R0|, 1 ;  /* 0x3f80000000027820 */ /* 0x000fcc0000410200 */
[----:B------:R-:W0:Y:S02]  /*2590*/  F2F.F64.F32 R2, R2 ;  /* 0x0000000200027310 */ /* 0x000e240000201800 */
[----:B0-----:R0:W-:Y:S01]  /*25a0*/  STG.E.64 desc[UR36][R16.64], R2 ;  /* 0x0000000210007986 */ /* 0x0011e2000c101b24 */
[----:B------:R-:W-:Y:S05]  /*25b0*/  BRA `(.L_x_1822) ;  /* 0x0000000800947947 */ /* 0x000fea0003800000 */
.L_x_1817:
        /* <DEDUP_REMOVED lines=8> */
[----:B------:R-:W-:-:S04]  /*2640*/  FSETP.NEU.FTZ.AND P0, PT, |R0|, RZ, PT ;  /* 0x000000ff0000720b */ /* 0x000fc80003f1d200 */
[----:B------:R-:W-:-:S05]  /*2650*/  SEL R3, RZ, 0x1, !P0 ;  /* 0x00000001ff037807 */ /* 0x000fca0004000000 */
[----:B------:R0:W-:Y:S01]  /*2660*/  STG.E.U8 desc[UR36][R16.64], R3 ;  /* 0x0000000310007986 */ /* 0x0001e2000c101124 */
[----:B------:R-:W-:Y:S05]  /*2670*/  BRA `(.L_x_1822) ;  /* 0x0000000800647947 */ /* 0x000fea0003800000 */
.L_x_1831:
[----:B------:R-:W-:Y:S01]  /*2680*/  FMUL.FTZ R4, |R0|, 1 ;  /* 0x3f80000000047820 */ /* 0x000fe20000410200 */
[----:B------:R-:W-:-:S05]  /*2690*/  CS2R R6, SRZ ;  /* 0x0000000000067805 */ /* 0x000fca000001ff00 */
[----:B------:R-:W0:Y:S02]  /*26a0*/  F2F.F64.F32 R4, R4 ;  /* 0x0000000400047310 */ /* 0x000e240000201800 */
[----:B0-----:R0:W-:Y:S01]  /*26b0*/  STG.E.128 desc[UR36][R16.64], R4 ;  /* 0x0000000410007986 */ /* 0x0011e2000c101d24 */
[----:B------:R-:W-:Y:S05]  /*26c0*/  BRA `(.L_x_1822) ;  /* 0x0000000800507947 */ /* 0x000fea0003800000 */
.L_x_1830:
[----:B------:R-:W-:-:S13]  /*26d0*/  ISETP.NE.AND P0, PT, R3, 0xf, PT ;  /* 0x0000000f0300780c */ /* 0x000fda0003f05270 */
[----:B------:R-:W-:Y:S05]  /*26e0*/  @!P0 BRA `(.L_x_1832) ;  /* 0x0000000000ac8947 */ /* 0x000fea0003800000 */
[----:B------:R-:W-:-:S13]  /*26f0*/  ISETP.NE.AND P0, PT, R3, 0x17, PT ;  /* 0x000000170300780c */ /* 0x000fda0003f05270 */
[----:B------:R-:W-:Y:S05]  /*2700*/  @!P0 BRA `(.L_x_1833) ;  /* 0x0000000000508947 */ /* 0x000fea0003800000 */
[----:B------:R-:W-:-:S13]  /*2710*/  ISETP.NE.AND P0, PT, R3, 0x18, PT ;  /* 0x000000180300780c */ /* 0x000fda0003f05270 */
[----:B------:R-:W-:Y:S05]  /*2720*/  @P0 BRA `(.L_x_1821) ;  /* 0x0000000400e00947 */ /* 0x000fea0003800000 */
[C---:B------:R-:W-:Y:S01]  /*2730*/  LOP3.LUT R4, R2.reuse, 0x7fffffff, RZ, 0xc0, !PT ;  /* 0x7fffffff02047812 */ /* 0x040fe200078ec0ff */
[----:B------:R-:W-:Y:S01]  /*2740*/  BSSY B0, `(.L_x_1834) ;  /* 0x000000d000007945 */ /* 0x000fe20003800000 */
[----:B------:R-:W-:Y:S02]  /*2750*/  LOP3.LUT R0, R2, 0x80000000, RZ, 0xc0, !PT ;  /* 0x8000000002007812 */ /* 0x000fe400078ec0ff */
[----:B------:R-:W-:Y:S02]  /*2760*/  ISETP.GT.U32.AND P0, PT, R4, 0x43efffff, PT ;  /* 0x43efffff0400780c */ /* 0x000fe40003f04070 */
[----:B------:R-:W-:Y:S01]  /*2770*/  SHF.R.U32.HI R5, RZ, 0x18, R0 ;  /* 0x00000018ff057819 */ /* 0x000fe20000011600 */
[----:B------:R-:W-:-:S10]  /*2780*/  IMAD.MOV.U32 R0, RZ, RZ, 0x7f ;  /* 0x0000007fff007424 */ /* 0x000fd400078e00ff */
[----:B------:R-:W-:Y:S05]  /*2790*/  @P0 BRA `(.L_x_1835) ;  /* 0x00000000001c0947 */ /* 0x000fea0003800000 */
[----:B------:R-:W-:-:S13]  /*27a0*/  ISETP.GE.U32.AND P0, PT, R4, 0x3c800000, PT ;  /* 0x3c8000000400780c */ /* 0x000fda0003f06070 */
[----:B------:R-:W-:-:S04]  /*27b0*/  @P0 SHF.R.U32.HI R0, RZ, 0x14, R2 ;  /* 0x00000014ff000819 */ /* 0x000fc80000011602 */
[----:B------:R-:W-:-:S04]  /*27c0*/  @P0 LOP3.LUT R3, R0, 0x1, RZ, 0xc0, !PT ;  /* 0x0000000100030812 */ /* 0x000fc800078ec0ff */
[----:B------:R-:W-:Y:S01]  /*27d0*/  @P0 IADD3 R3, R2, 0x407ffff, R3 ;  /* 0x0407ffff02030810 */ /* 0x000fe20007ffe003 */
[----:B------:R-:W-:-:S03]  /*27e0*/  @!P0 FADD.FTZ R2, R4, 16384 ;  /* 0x4680000004028421 */ /* 0x000fc60000010000 */
[----:B------:R-:W-:Y:S01]  /*27f0*/  @P0 SHF.R.U32.HI R0, RZ, 0x14, R3 ;  /* 0x00000014ff000819 */ /* 0x000fe20000011603 */
[----:B------:R-:W-:-:S07]  /*2800*/  @!P0 VIADD R0, R2, 0xb9800000 ;  /* 0xb980000002008836 */ /* 0x000fce0000000000 */
.L_x_1835:
[----:B------:R-:W-:Y:S05]  /*2810*/  BSYNC B0 ;  /* 0x0000000000007941 */ /* 0x000fea0003800000 */
.L_x_1834:
[----:B------:R-:W-:-:S05]  /*2820*/  LOP3.LUT R5, R0, R5, RZ, 0xfc, !PT ;  /* 0x0000000500057212 */ /* 0x000fca00078efcff */
[----:B------:R0:W-:Y:S01]  /*2830*/  STG.E.U8 desc[UR36][R16.64], R5 ;  /* 0x0000000510007986 */ /* 0x0001e2000c101124 */
[----:B------:R-:W-:Y:S05]  /*2840*/  BRA `(.L_x_1822) ;  /* 0x0000000400f07947 */ /* 0x000fea0003800000 */
.L_x_1833:
[----:B------:R-:W-:Y:S01]  /*2850*/  LOP3.LUT R4, R2, 0x7fffffff, RZ, 0xc0, !PT ;  /* 0x7fffffff02047812 */ /* 0x000fe200078ec0ff */
[----:B------:R-:W-:Y:S03]  /*2860*/  BSSY B0, `(.L_x_1836) ;  /* 0x000000e000007945 */ /* 0x000fe60003800000 */
[----:B------:R-:W-:-:S13]  /*2870*/  ISETP.GT.U32.AND P0, PT, R4, 0x477fffff, PT ;  /* 0x477fffff0400780c */ /* 0x000fda0003f04070 */
[----:B------:R-:W-:Y:S05]  /*2880*/  @P0 BRA `(.L_x_1837) ;  /* 0x0000000000200947 */ /* 0x000fea0003800000 */
[----:B------:R-:W-:-:S13]  /*2890*/  ISETP.GE.U32.AND P0, PT, R4, 0x38800000, PT ;  /* 0x388000000400780c */ /* 0x000fda0003f06070 */
[----:B------:R-:W-:-:S04]  /*28a0*/  @P0 SHF.R.U32.HI R0, RZ, 0x15, R2 ;  /* 0x00000015ff000819 */ /* 0x000fc80000011602 */
[----:B------:R-:W-:-:S04]  /*28b0*/  @P0 LOP3.LUT R3, R0, 0x1, RZ, 0xc0, !PT ;  /* 0x0000000100030812 */ /* 0x000fc800078ec0ff */
[----:B------:R-:W-:Y:S01]  /*28c0*/  @P0 IADD3 R0, R2, 0x80fffff, R3 ;  /* 0x080fffff02000810 */ /* 0x000fe20007ffe003 */
[----:B------:R-:W-:-:S03]  /*28d0*/  @!P0 FADD.FTZ R3, R4, 128 ;  /* 0x4300000004038421 */ /* 0x000fc60000010000 */
[----:B------:R-:W-:Y:S01]  /*28e0*/  @P0 SHF.R.U32.HI R0, RZ, 0x15, R0 ;  /* 0x00000015ff000819 */ /* 0x000fe20000011600 */
[----:B------:R-:W-:Y:S01]  /*28f0*/  @!P0 VIADD R0, R3, 0xbd000000 ;  /* 0xbd00000003008836 */ /* 0x000fe20000000000 */
[----:B------:R-:W-:Y:S06]  /*2900*/  BRA `(.L_x_1838) ;  /* 0x00000000000c7947 */ /* 0x000fec0003800000 */
.L_x_1837:
[----:B------:R-:W-:Y:S01]  /*2910*/  IMAD.MOV.U32 R0, RZ, RZ, 0x7f ;  /* 0x0000007fff007424 */ /* 0x000fe200078e00ff */
[----:B------:R-:W-:-:S04]  /*2920*/  ISETP.GT.U32.AND P0, PT, R4, 0x7f800000, PT ;  /* 0x7f8000000400780c */ /* 0x000fc80003f04070 */
[----:B------:R-:W-:-:S09]  /*2930*/  SEL R0, R0, 0x7c, P0 ;  /* 0x0000007c00007807 */ /* 0x000fd20000000000 */
.L_x_1838:
[----:B------:R-:W-:Y:S05]  /*2940*/  BSYNC B0 ;  /* 0x0000000000007941 */ /* 0x000fea0003800000 */
.L_x_1836:
[----:B------:R-:W-:-:S04]  /*2950*/  LOP3.LUT R2, R2, 0x80000000, RZ, 0xc0, !PT ;  /* 0x8000000002027812 */ /* 0x000fc800078ec0ff */
[----:B------:R-:W-:-:S04]  /*2960*/  SHF.R.U32.HI R3, RZ, 0x18, R2 ;  /* 0x00000018ff037819 */ /* 0x000fc80000011602 */
[----:B------:R-:W-:-:S05]  /*2970*/  LOP3.LUT R3, R0, R3, RZ, 0xfc, !PT ;  /* 0x0000000300037212 */ /* 0x000fca00078efcff */
[----:B------:R0:W-:Y:S01]  /*2980*/  STG.E.U8 desc[UR36][R16.64], R3 ;  /* 0x0000000310007986 */ /* 0x0001e2000c101124 */
[----:B------:R-:W-:Y:S05]  /*2990*/  BRA `(.L_x_1822) ;  /* 0x00000004009c7947 */ /* 0x000fea0003800000 */
.L_x_1832:
[----:B------:R-:W-:-:S05]  /*29a0*/  F2FP.BF16.F32.PACK_AB R2, RZ, R2 ;  /* 0x00000002ff02723e */ /* 0x000fca00000010ff */
[----:B------:R0:W-:Y:S01]  /*29b0*/  STG.E.U16 desc[UR36][R16.64], R2 ;  /* 0x0000000210007986 */ /* 0x0001e2000c101524 */
[----:B------:R-:W-:Y:S05]  /*29c0*/  BRA `(.L_x_1822) ;  /* 0x0000000400907947 */ /* 0x000fea0003800000 */
.L_x_1829:
        /* <DEDUP_REMOVED lines=8> */
[----:B------:R-:W0:Y:S02]  /*2a50*/  F2I.FTZ.U32.TRUNC.NTZ R3, |R0| ;  /* 0x4000000000037305 */ /* 0x000e24000021f000 */
[----:B0-----:R4:W-:Y:S01]  /*2a60*/  STG.E.U16 desc[UR36][R16.64], R3 ;  /* 0x0000000310007986 */ /* 0x0019e2000c101524 */
[----:B------:R-:W-:Y:S05]  /*2a70*/  BRA `(.L_x_1822) ;  /* 0x0000000400647947 */ /* 0x000fea0003800000 */
.L_x_1841:
[----:B------:R-:W-:Y:S01]  /*2a80*/  LOP3.LUT R3, R2, 0x7fffffff, RZ, 0xc0, !PT ;  /* 0x7fffffff02037812 */ /* 0x000fe200078ec0ff */
[----:B------:R-:W-:Y:S01]  /*2a90*/  BSSY B0, `(.L_x_1842) ;  /* 0x0000013000007945 */ /* 0x000fe20003800000 */
[----:B------:R-:W-:Y:S02]  /*2aa0*/  IMAD.MOV.U32 R8, RZ, RZ, 0x80 ;  /* 0x00000080ff087424 */ /* 0x000fe400078e00ff */
        /* <DEDUP_REMOVED lines=13> */
.L_x_1844:
[----:B------:R-:W-:-:S04]  /*2b80*/  LOP3.LUT R2, R2, 0x80000000, RZ, 0xc0, !PT ;  /* 0x8000000002027812 */ /* 0x000fc800078ec0ff */
[----:B------:R-:W-:-:S04]  /*2b90*/  SHF.R.U32.HI R3, RZ, 0x18, R2 ;  /* 0x00000018ff037819 */ /* 0x000fc80000011602 */
[----:B------:R-:W-:-:S04]  /*2ba0*/  LOP3.LUT R0, R0, R3, RZ, 0xfc, !PT ;  /* 0x0000000300007212 */ /* 0x000fc800078efcff */
[----:B------:R-:W-:-:S07]  /*2bb0*/  PRMT R8, R0, 0x7610, R8 ;  /* 0x0000761000087816 */ /* 0x000fce0000000008 */
.L_x_1843:
[----:B------:R-:W-:Y:S05]  /*2bc0*/  BSYNC B0 ;  /* 0x0000000000007941 */ /* 0x000fea0003800000 */
.L_x_1842:
[----:B------:R0:W-:Y:S01]  /*2bd0*/  STG.E.U8 desc[UR36][R16.64], R8 ;  /* 0x0000000810007986 */ /* 0x0001e2000c101124 */
[----:B------:R-:W-:Y:S05]  /*2be0*/  BRA `(.L_x_1822) ;  /* 0x0000000400087947 */ /* 0x000fea0003800000 */
.L_x_1840:
        /* <DEDUP_REMOVED lines=16> */
.L_x_1847:
[----:B------:R-:W-:-:S04]  /*2cf0*/  LOP3.LUT R2, R2, 0x80000000, RZ, 0xc0, !PT ;  /* 0x8000000002027812 */ /* 0x000fc800078ec0ff */
[----:B------:R-:W-:-:S04]  /*2d00*/  SHF.R.U32.HI R3, RZ, 0x18, R2 ;  /* 0x00000018ff037819 */ /* 0x000fc80000011602 */
[----:B------:R-:W-:-:S04]  /*2d10*/  LOP3.LUT R0, R0, R3, RZ, 0xfc, !PT ;  /* 0x0000000300007212 */ /* 0x000fc800078efcff */
[----:B------:R-:W-:-:S07]  /*2d20*/  PRMT R8, R0, 0x7610, R8 ;  /* 0x0000761000087816 */ /* 0x000fce0000000008 */
.L_x_1846:
[----:B------:R-:W-:Y:S05]  /*2d30*/  BSYNC B0 ;  /* 0x0000000000007941 */ /* 0x000fea0003800000 */
.L_x_1845:
[----:B------:R3:W-:Y:S01]  /*2d40*/  STG.E.U8 desc[UR36][R16.64], R8 ;  /* 0x0000000810007986 */ /* 0x0007e2000c101124 */
[----:B------:R-:W-:Y:S05]  /*2d50*/  BRA `(.L_x_1822) ;  /* 0x0000000000ac7947 */ /* 0x000fea0003800000 */
.L_x_1839:
[----:B------:R-:W-:-:S13]  /*2d60*/  ISETP.NE.AND P0, PT, R3, 0x1c, PT ;  /* 0x0000001c0300780c */ /* 0x000fda0003f05270 */
[----:B------:R-:W-:Y:S05]  /*2d70*/  @!P0 BRA `(.L_x_1848) ;  /* 0x00000000009c8947 */ /* 0x000fea0003800000 */
[----:B------:R-:W-:-:S13]  /*2d80*/  ISETP.NE.AND P0, PT, R3, 0x1d, PT ;  /* 0x0000001d0300780c */ /* 0x000fda0003f05270 */
[----:B------:R-:W-:Y:S05]  /*2d90*/  @!P0 BRA `(.L_x_1849) ;  /* 0x0000000000888947 */ /* 0x000fea0003800000 */
[----:B------:R-:W-:-:S13]  /*2da0*/  ISETP.NE.AND P0, PT, R3, 0x2c, PT ;  /* 0x0000002c0300780c */ /* 0x000fda0003f05270 */
[----:B------:R-:W-:Y:S05]  /*2db0*/  @P0 BRA `(.L_x_1821) ;  /* 0x00000000003c0947 */ /* 0x000fea0003800000 */
        /* <DEDUP_REMOVED lines=15> */
.L_x_1821:
        /* <DEDUP_REMOVED lines=16> */
.L_x_1850:
[----:B------:R-:W-:Y:S05]  /*2fb0*/  BRA `(.L_x_1822) ;  /* 0x0000000000147947 */ /* 0x000fea0003800000 */
.L_x_1849:
[----:B------:R-:W0:Y:S02]  /*2fc0*/  F2I.FTZ.U64.TRUNC R2, |R0| ;  /* 0x4000000000027311 */ /* 0x000e24000021d800 */
[----:B0-----:R2:W-:Y:S01]  /*2fd0*/  STG.E.64 desc[UR36][R16.64], R2 ;  /* 0x0000000210007986 */ /* 0x0015e2000c101b24 */
[----:B------:R-:W-:Y:S05]  /*2fe0*/  BRA `(.L_x_1822) ;  /* 0x0000000000087947 */ /* 0x000fea0003800000 */
.L_x_1848:
[----:B------:R-:W0:Y:S02]  /*2ff0*/  F2I.FTZ.U32.TRUNC.NTZ R3, |R0| ;  /* 0x4000000000037305 */ /* 0x000e24000021f000 */
[----:B0-----:R0:W-:Y:S02]  /*3000*/  STG.E desc[UR36][R16.64], R3 ;  /* 0x0000000310007986 */ /* 0x0011e4000c101924 */
.L_x_1822:
[----:B------:R-:W-:-:S04]  /*3010*/  IMAD R18, R23, 0x200, R18 ;  /* 0x0000020017127824 */ /* 0x000fc800078e0212 */
[----:B------:R-:W-:-:S07]  /*3020*/  VIADD R19, R18, 0x80 ;  /* 0x0000008012137836 */ /* 0x000fce0000000000 */
.L_x_1787:
[----:B------:R-:W-:Y:S05]  /*3030*/  BSYNC B7 ;  /* 0x0000000000077941 */ /* 0x000fea0003800000 */
.L_x_1786:
        /* <DEDUP_REMOVED lines=307> */
.L_x_1853:
        /* <DEDUP_REMOVED lines=22> */
.L_x_1858:
[----:B------:R-:W2:Y:S02]  /*44d0*/  LDG.E.U8 R0, desc[UR36][R2.64] ;  /* 0x0000002402007981 */ /* 0x000ea4000c1e1100 */
[----:B--2---:R-:W-:Y:S01]  /*44e0*/  I2FP.F32.U32 R0, R0 ;  /* 0x0000000000007245 */ /* 0x004fe20000201000 */
[----:B------:R-:W-:Y:S06]  /*44f0*/  BRA `(.L_x_1860) ;  /* 0x0000000c002c7947 */ /* 0x000fec0003800000 */
.L_x_1857:
[----:B------:R-:W-:-:S13]  /*4500*/  ISETP.NE.AND P0, PT, R4, 0x2, PT ;  /* 0x000000020400780c */ /* 0x000fda0003f05270 */
[----:B------:R-:W-:Y:S05]  /*4510*/  @!P0 BRA `(.L_x_1861) ;  /* 0x0000000000288947 */ /* 0x000fea0003800000 */
[----:B------:R-:W-:-:S13]  /*4520*/  ISETP.NE.AND P0, PT, R4, 0x3, PT ;  /* 0x000000030400780c */ /* 0x000fda0003f05270 */
[----:B------:R-:W-:Y:S05]  /*4530*/  @!P0 BRA `(.L_x_1862) ;  /* 0x0000000000148947 */ /* 0x000fea0003800000 */
[----:B------:R-:W-:-:S13]  /*4540*/  ISETP.NE.AND P0, PT, R4, 0x4, PT ;  /* 0x000000040400780c */ /* 0x000fda0003f05270 */
[----:B------:R-:W-:Y:S05]  /*4550*/  @P0 BRA `(.L_x_1859) ;  /* 0x0000000800b80947 */ /* 0x000fea0003800000 */
[----:B------:R-:W2:Y:S02]  /*4560*/  LDG.E.64 R2, desc[UR36][R2.64] ;  /* 0x0000002402027981 */ /* 0x000ea4000c1e1b00 */
[----:B--2---:R2:W3:Y:S01]  /*4570*/  I2F.S64 R0, R2 ;  /* 0x0000000200007312 */ /* 0x0044e20000301400 */
[----:B------:R-:W-:Y:S05]  /*4580*/  BRA `(.L_x_1860) ;  /* 0x0000000c00087947 */ /* 0x000fea0003800000 */
.L_x_1862:
[----:B------:R-:W2:Y:S02]  /*4590*/  LDG.E R0, desc[UR36][R2.64] ;  /* 0x0000002402007981 */ /* 0x000ea4000c1e1900 */
[----:B--2---:R-:W-:Y:S01]  /*45a0*/  I2FP.F32.S32 R0, R0 ;  /* 0x0000000000007245 */ /* 0x004fe20000201400 */
[----:B------:R-:W-:Y:S06]  /*45b0*/  BRA `(.L_x_1860) ;  /* 0x0000000800fc7947 */ /* 0x000fec0003800000 */
.L_x_1861:
[----:B------:R-:W2:Y:S02]  /*45c0*/  LDG.E.U16 R0, desc[UR36][R2.64] ;  /* 0x0000002402007981 */ /* 0x000ea4000c1e1500 */
[----:B--2---:R-:W1:Y:S01]  /*45d0*/  I2F.S16 R0, R0 ;  /* 0x0000000000007306 */ /* 0x004e620000101400 */
[----:B------:R-:W-:Y:S05]  /*45e0*/  BRA `(.L_x_1860) ;  /* 0x0000000800f07947 */ /* 0x000fea0003800000 */
.L_x_1856:
        /* <DEDUP_REMOVED lines=8> */
.L_x_1864:
[----:B------:R-:W2:Y:S02]  /*4670*/  LDG.E.U16 R0, desc[UR36][R2.64] ;  /* 0x0000002402007981 */ /* 0x000ea4000c1e1500 */
[----:B--2---:R-:W-:Y:S01]  /*4680*/  HADD2.F32 R0, -RZ, R0.H0_H0 ;  /* 0x20000000ff007230 */ /* 0x004fe20000004100 */
[----:B------:R-:W-:Y:S06]  /*4690*/  BRA `(.L_x_1860) ;  /* 0x0000000800c47947 */ /* 0x000fec0003800000 */
.L_x_1863:
        /* <DEDUP_REMOVED lines=8> */
.L_x_1866:
[----:B------:R-:W2:Y:S02]  /*4720*/  LDG.E.U16 R0, desc[UR36][R2.64] ;  /* 0x0000002402007981 */ /* 0x000ea4000c1e1500 */
[----:B--2---:R-:W-:Y:S01]  /*4730*/  HADD2.F32 R0, -RZ, R0.H0_H0 ;  /* 0x20000000ff007230 */ /* 0x004fe20000004100 */
[----:B------:R-:W-:Y:S06]  /*4740*/  BRA `(.L_x_1860) ;  /* 0x0000000800987947 */ /* 0x000fec0003800000 */
.L_x_1865:
[----:B------:R-:W2:Y:S01]  /*4750*/  LDG.E.64 R2, desc[UR36][R2.64] ;  /* 0x0000002402027981 */ /* 0x000ea2000c1e1b00 */
[----:B------:R-:W-:Y:S01]  /*4760*/  UMOV UR4, 0xf0000000 ;  /* 0xf000000000047882 */ /* 0x000fe20000000000 */
[----:B------:R-:W-:Y:S01]  /*4770*/  UMOV UR5, 0x380fffff ;  /* 0x380fffff00057882 */ /* 0x000fe20000000000 */
[----:B--2---:R-:W0:Y:S01]  /*4780*/  F2F.F32.F64 R0, R2 ;  /* 0x0000000200007310 */ /* 0x004e220000301000 */
[----:B------:R-:W-:-:S14]  /*4790*/  DSETP.GEU.AND P0, PT, |R2|, UR4, PT ;  /* 0x0000000402007e2a */ /* 0x000fdc000bf0e200 */
[----:B0-----:R-:W-:Y:S01]  /*47a0*/  @!P0 FMUL R0, R0, 1.175494350822287508e-38 ;  /* 0x0080000000008820 */ /* 0x001fe20000400000 */
[----:B------:R-:W-:Y:S06]  /*47b0*/  BRA `(.L_x_1860) ;  /* 0x00000008007c7947 */ /* 0x000fec0003800000 */
.L_x_1855:
        /* <DEDUP_REMOVED lines=12> */
.L_x_1869:
[----:B------:R-:W2:Y:S01]  /*4880*/  LDG.E.64 R2, desc[UR36][R2.64] ;  /* 0x0000002402027981 */ /* 0x000ea2000c1e1b00 */
[----:B------:R-:W-:Y:S01]  /*4890*/  UMOV UR4, 0xf0000000 ;  /* 0xf000000000047882 */ /* 0x000fe20000000000 */
[----:B------:R-:W-:Y:S01]  /*48a0*/  UMOV UR5, 0x380fffff ;  /* 0x380fffff00057882 */ /* 0x000fe20000000000 */
[----:B--2---:R-:W0:Y:S01]  /*48b0*/  F2F.F32.F64 R0, R2 ;  /* 0x0000000200007310 */ /* 0x004e220000301000 */
[----:B------:R-:W-:-:S14]  /*48c0*/  DSETP.GEU.AND P0, PT, |R2|, UR4, PT ;  /* 0x0000000402007e2a */ /* 0x000fdc000bf0e200 */
[----:B0-----:R-:W-:Y:S01]  /*48d0*/  @!P0 FMUL R0, R0, 1.175494350822287508e-38 ;  /* 0x0080000000008820 */ /* 0x001fe20000400000 */
[----:B------:R-:W-:Y:S06]  /*48e0*/  BRA `(.L_x_1860) ;  /* 0x0000000800307947 */ /* 0x000fec0003800000 */
.L_x_1868:
        /* <DEDUP_REMOVED lines=26> */
.L_x_1871:
        /* <DEDUP_REMOVED lines=13> */
.L_x_1870:
[----:B------:R-:W2:Y:S02]  /*4b60*/  LDG.E.U16 R0, desc[UR36][R2.64] ;  /* 0x0000002402007981 */ /* 0x000ea4000c1e1500 */
[----:B--2---:R-:W-:Y:S01]  /*4b70*/  IMAD.U32 R0, R0, 0x10000, RZ ;  /* 0x0001000000007824 */ /* 0x004fe200078e00ff */
[----:B------:R-:W-:Y:S06]  /*4b80*/  BRA `(.L_x_1860) ;  /* 0x0000000400887947 */ /* 0x000fec0003800000 */
.L_x_1867:
        /* <DEDUP_REMOVED lines=11> */
.L_x_1874:
        /* <DEDUP_REMOVED lines=20> */
.L_x_1876:
[----:B------:R-:W-:Y:S05]  /*4d80*/  BSYNC B0 ;  /* 0x0000000000007941 */ /* 0x000fea0003800000 */
.L_x_1875:
[----:B------:R-:W-:Y:S01]  /*4d90*/  LEA R3, R0, 0x3b800000, 0x17 ;  /* 0x3b80000000037811 */ /* 0x000fe200078eb8ff */
[----:B------:R-:W-:-:S05]  /*4da0*/  IMAD.SHL.U32 R0, R2, 0x100000, RZ ;  /* 0x0010000002007824 */ /* 0x000fca00078e00ff */
[----:B------:R-:W-:Y:S01]  /*4db0*/  LOP3.LUT R0, R3, R0, R4, 0xfe, !PT ;  /* 0x0000000003007212 */ /* 0x000fe200078efe04 */
[----:B------:R-:W-:Y:S06]  /*4dc0*/  BRA `(.L_x_1860) ;  /* 0x0000000000f87947 */ /* 0x000fec0003800000 */
.L_x_1873:
        /* <DEDUP_REMOVED lines=20> */
.L_x_1878:
[----:B------:R-:W-:Y:S05]  /*4f10*/  BSYNC B0 ;  /* 0x0000000000007941 */ /* 0x000fea0003800000 */
.L_x_1877:
[----:B------:R-:W-:Y:S01]  /*4f20*/  LEA R3, R0, 0x37800000, 0x17 ;  /* 0x3780000000037811 */ /* 0x000fe200078eb8ff */
[----:B------:R-:W-:-:S05]  /*4f30*/  IMAD.SHL.U32 R0, R2, 0x200000, RZ ;  /* 0x0020000002007824 */ /* 0x000fca00078e00ff */
[----:B------:R-:W-:Y:S01]  /*4f40*/  LOP3.LUT R0, R3, R0, R4, 0xfe, !PT ;  /* 0x0000000003007212 */ /* 0x000fe200078efe04 */
[----:B------:R-:W-:Y:S06]  /*4f50*/  BRA `(.L_x_1860) ;  /* 0x0000000000947947 */ /* 0x000fec0003800000 */
.L_x_1872:
        /* <DEDUP_REMOVED lines=14> */
.L_x_1859:
        /* <DEDUP_REMOVED lines=16> */
.L_x_1881:
[----:B------:R-:W-:Y:S01]  /*5140*/  IMAD.MOV.U32 R0, RZ, RZ, RZ ;  /* 0x000000ffff007224 */ /* 0x000fe200078e00ff */
[----:B------:R-:W-:Y:S06]  /*5150*/  BRA `(.L_x_1860) ;  /* 0x0000000000147947 */ /* 0x000fec0003800000 */
.L_x_1880:
[----:B------:R-:W2:Y:S02]  /*5160*/  LDG.E.64 R2, desc[UR36][R2.64] ;  /* 0x0000002402027981 */ /* 0x000ea4000c1e1b00 */
[----:B--2---:R0:W1:Y:S01]  /*5170*/  I2F.U64 R0, R2 ;  /* 0x0000000200007312 */ /* 0x0040620000301000 */
[----:B------:R-:W-:Y:S05]  /*5180*/  BRA `(.L_x_1860) ;  /* 0x0000000000087947 */ /* 0x000fea0003800000 */
.L_x_1879:
[----:B------:R-:W2:Y:S02]  /*5190*/  LDG.E R0, desc[UR36][R2.64] ;  /* 0x0000002402007981 */ /* 0x000ea4000c1e1900 */
[----:B--2---:R-:W-:-:S07]  /*51a0*/  I2FP.F32.U32 R0, R0 ;  /* 0x0000000000007245 */ /* 0x004fce0000201000 */
.L_x_1860:
[----:B------:R-:W-:Y:S05]  /*51b0*/  BSYNC B6 ;  /* 0x0000000000067941 */ /* 0x000fea0003800000 */
.L_x_1854:
        /* <DEDUP_REMOVED lines=16> */
.L_x_1885:
[----:B------:R-:W0:Y:S02]  /*52c0*/  F2I.FTZ.S64.TRUNC R2, |R0| ;  /* 0x4000000000027311 */ /* 0x000e24000021d900 */
[----:B0-----:R4:W-:Y:S01]  /*52d0*/  STG.E.U8 desc[UR36][R16.64], R2 ;  /* 0x0000000210007986 */ /* 0x0019e2000c101124 */
[----:B------:R-:W-:Y:S05]  /*52e0*/  BRA `(.L_x_1887) ;  /* 0x0000000c00407947 */ /* 0x000fea0003800000 */
.L_x_1884:
        /* <DEDUP_REMOVED lines=9> */
.L_x_1889:
[----:B------:R-:W0:Y:S02]  /*5380*/  F2I.FTZ.TRUNC.NTZ R3, |R0| ;  /* 0x4000000000037305 */ /* 0x000e24000021f100 */
[----:B0-----:R2:W-:Y:S01]  /*5390*/  STG.E desc[UR36][R16.64], R3 ;  /* 0x0000000310007986 */ /* 0x0015e2000c101924 */
[----:B------:R-:W-:Y:S05]  /*53a0*/  BRA `(.L_x_1887) ;  /* 0x0000000c00107947 */ /* 0x000fea0003800000 */
.L_x_1888:
[----:B------:R-:W0:Y:S02]  /*53b0*/  F2I.FTZ.TRUNC.NTZ R3, |R0| ;  /* 0x4000000000037305 */ /* 0x000e24000021f100 */
[----:B0-----:R0:W-:Y:S01]  /*53c0*/  STG.E.U16 desc[UR36][R16.64], R3 ;  /* 0x0000000310007986 */ /* 0x0011e2000c101524 */
[----:B------:R-:W-:Y:S05]  /*53d0*/  BRA `(.L_x_1887) ;  /* 0x0000000c00047947 */ /* 0x000fea0003800000 */
.L_x_1883:
        /* <DEDUP_REMOVED lines=8> */
.L_x_1891:
[----:B------:R-:W-:-:S05]  /*5460*/  F2FP.F16.F32.PACK_AB R2, RZ, R2 ;  /* 0x00000002ff02723e */ /* 0x000fca00000000ff */
[----:B------:R0:W-:Y:S01]  /*5470*/  STG.E.U16 desc[UR36][R16.64], R2 ;  /* 0x0000000210007986 */ /* 0x0001e2000c101524 */
[----:B------:R-:W-:Y:S05]  /*5480*/  BRA `(.L_x_1887) ;  /* 0x0000000800d87947 */ /* 0x000fea0003800000 */
.L_x_1890:
        /* <DEDUP_REMOVED lines=9> */
.L_x_1893:
[----:B------:R-:W-:-:S04]  /*5520*/  F2FP.F16.F32.PACK_AB R3, RZ, R2 ;  /* 0x00000002ff03723e */ /* 0x000fc800000000ff */
[----:B------:R-:W-:-:S05]  /*5530*/  PRMT R3, R3, 0x5410, RZ ;  /* 0x0000541003037816 */ /* 0x000fca00000000ff */
[----:B------:R0:W-:Y:S01]  /*5540*/  STG.E desc[UR36][R16.64], R3 ;  /* 0x0000000310007986 */ /* 0x0001e2000c101924 */
[----:B------:R-:W-:Y:S05]  /*5550*/  BRA `(.L_x_1887) ;  /* 0x0000000800a47947 */ /* 0x000fea0003800000 */
.L_x_1892:
[----:B------:R-:W-:-:S06]  /*5560*/  FMUL.FTZ R2, |R0|, 1 ;  /* 0x3f80000000027820 */ /* 0x000fcc0000410200 */
[----:B------:R-:W0:Y:S02]  /*5570*/  F2F.F64.F32 R2, R2 ;  /* 0x0000000200027310 */ /* 0x000e240000201800 */
[----:B0-----:R0:W-:Y:S01]  /*5580*/  STG.E.64 desc[UR36][R16.64], R2 ;  /* 0x0000000210007986 */ /* 0x0011e2000c101b24 */
[----:B------:R-:W-:Y:S05]  /*5590*/  BRA `(.L_x_1887) ;  /* 0x0000000800947947 */ /* 0x000fea0003800000 */
.L_x_1882:
        /* <DEDUP_REMOVED lines=12> */
.L_x_1896:
[----:B------:R-:W-:Y:S01]  /*5660*/  FMUL.FTZ R4, |R0|, 1 ;  /* 0x3f80000000047820 */ /* 0x000fe20000410200 */
[----:B------:R-:W-:-:S05]  /*5670*/  CS2R R6, SRZ ;  /* 0x0000000000067805 */ /* 0x000fca000001ff00 */
[----:B------:R-:W0:Y:S02]  /*5680*/  F2F.F64.F32 R4, R4 ;  /* 0x0000000400047310 */ /* 0x000e240000201800 */
[----:B0-----:R0:W-:Y:S01]  /*5690*/  STG.E.128 desc[UR36][R16.64], R4 ;  /* 0x0000000410007986 */ /* 0x0011e2000c101d24 */
[----:B------:R-:W-:Y:S05]  /*56a0*/  BRA `(.L_x_1887) ;  /* 0x0000000800507947 */ /* 0x000fea0003800000 */
.L_x_1895:
        /* <DEDUP_REMOVED lines=20> */
.L_x_1900:
[----:B------:R-:W-:Y:S05]  /*57f0*/  BSYNC B0 ;  /* 0x0000000000007941 */ /* 0x000fea0003800000 */
.L_x_1899:
[----:B------:R-:W-:-:S05]  /*5800*/  LOP3.LUT R5, R0, R5, RZ, 0xfc, !PT ;  /* 0x0000000500057212 */ /* 0x000fca00078efcff */
[----:B------:R0:W-:Y:S01]  /*5810*/  STG.E.U8 desc[UR36][R16.64], R5 ;  /* 0x0000000510007986 */ /* 0x0001e2000c101124 */
[----:B------:R-:W-:Y:S05]  /*5820*/  BRA `(.L_x_1887) ;  /* 0x0000000400f07947 */ /* 0x000fea0003800000 */
.L_x_1898:
        /* <DEDUP_REMOVED lines=12> */
.L_x_1902:
[----:B------:R-:W-:Y:S01]  /*58f0*/  IMAD.MOV.U32 R0, RZ, RZ, 0x7f ;  /* 0x0000007fff007424 */ /* 0x000fe200078e00ff */
[----:B------:R-:W-:-:S04]  /*5900*/  ISETP.GT.U32.AND P0, PT, R4, 0x7f800000, PT ;  /* 0x7f8000000400780c */ /* 0x000fc80003f04070 */
[----:B------:R-:W-:-:S09]  /*5910*/  SEL R0, R0, 0x7c, P0 ;  /* 0x0000007c00007807 */ /* 0x000fd20000000000 */
.L_x_1903:
[----:B------:R-:W-:Y:S05]  /*5920*/  BSYNC B0 ;  /* 0x0000000000007941 */ /* 0x000fea0003800000 */
.L_x_1901:
[----:B------:R-:W-:-:S04]  /*5930*/  LOP3.LUT R2, R2, 0x80000000, RZ, 0xc0, !PT ;  /* 0x8000000002027812 */ /* 0x000fc800078ec0ff */
[----:B------:R-:W-:-:S04]  /*5940*/  SHF.R.U32.HI R3, RZ, 0x18, R2 ;  /* 0x00000018ff037819 */ /* 0x000fc80000011602 */
[----:B------:R-:W-:-:S05]  /*5950*/  LOP3.LUT R3, R0, R3, RZ, 0xfc, !PT ;  /* 0x0000000300037212 */ /* 0x000fca00078efcff */
[----:B------:R0:W-:Y:S01]  /*5960*/  STG.E.U8 desc[UR36][R16.64], R3 ;  /* 0x0000000310007986 */ /* 0x0001e2000c101124 */
[----:B------:R-:W-:Y:S05]  /*5970*/  BRA `(.L_x_1887) ;  /* 0x00000004009c7947 */ /* 0x000fea0003800000 */
.L_x_1897:
[----:B------:R-:W-:-:S05]  /*5980*/  F2FP.BF16.F32.PACK_AB R2, RZ, R2 ;  /* 0x00000002ff02723e */ /* 0x000fca00000010ff */
[----:B------:R0:W-:Y:S01]  /*5990*/  STG.E.U16 desc[UR36][R16.64], R2 ;  /* 0x0000000210007986 */ /* 0x0001e2000c101524 */
[----:B------:R-:W-:Y:S05]  /*59a0*/  BRA `(.L_x_1887) ;  /* 0x0000000400907947 */ /* 0x000fea0003800000 */
.L_x_1894:
        /* <DEDUP_REMOVED lines=11> */
.L_x_1906:
        /* <DEDUP_REMOVED lines=16> */
.L_x_1909:
[----:B------:R-:W-:-:S04]  /*5b60*/  LOP3.LUT R2, R2, 0x80000000, RZ, 0xc0, !PT ;  /* 0x8000000002027812 */ /* 0x000fc800078ec0ff */
[----:B------:R-:W-:-:S04]  /*5b70*/  SHF.R.U32.HI R3, RZ, 0x18, R2 ;  /* 0x00000018ff037819 */ /* 0x000fc80000011602 */
[----:B------:R-:W-:-:S04]  /*5b80*/  LOP3.LUT R0, R0, R3, RZ, 0xfc, !PT ;  /* 0x0000000300007212 */ /* 0x000fc800078efcff */
[----:B------:R-:W-:-:S07]  /*5b90*/  PRMT R8, R0, 0x7610, R8 ;  /* 0x0000761000087816 */ /* 0x000fce0000000008 */
.L_x_1908:
[----:B------:R-:W-:Y:S05]  /*5ba0*/  BSYNC B0 ;  /* 0x0000000000007941 */ /* 0x000fea0003800000 */
.L_x_1907:
[----:B------:R0:W-:Y:S01]  /*5bb0*/  STG.E.U8 desc[UR36][R16.64], R8 ;  /* 0x0000000810007986 */ /* 0x0001e2000c101124 */
[----:B------:R-:W-:Y:S05]  /*5bc0*/  BRA `(.L_x_1887) ;  /* 0x0000000400087947 */ /* 0x000fea0003800000 */
.L_x_1905:
        /* <DEDUP_REMOVED lines=16> */
.L_x_1912:
[----:B------:R-:W-:-:S04]  /*5cd0*/  LOP3.LUT R2, R2, 0x80000000, RZ, 0xc0, !PT ;  /* 0x8000000002027812 */ /* 0x000fc800078ec0ff */
[----:B------:R-:W-:-:S04]  /*5ce0*/  SHF.R.U32.HI R3, RZ, 0x18, R2 ;  /* 0x00000018ff037819 */ /* 0x000fc80000011602 */
[----:B------:R-:W-:-:S04]  /*5cf0*/  LOP3.LUT R0, R0, R3, RZ, 0xfc, !PT ;  /* 0x0000000300007212 */ /* 0x000fc800078efcff */
[----:B------:R-:W-:-:S07]  /*5d00*/  PRMT R8, R0, 0x7610, R8 ;  /* 0x0000761000087816 */ /* 0x000fce0000000008 */
.L_x_1911:
[----:B------:R-:W-:Y:S05]  /*5d10*/  BSYNC B0 ;  /* 0x0000000000007941 */ /* 0x000fea0003800000 */
.L_x_1910:
[----:B------:R0:W-:Y:S01]  /*5d20*/  STG.E.U8 desc[UR36][R16.64], R8 ;  /* 0x0000000810007986 */ /* 0x0001e2000c101124 */
[----:B------:R-:W-:Y:S05]  /*5d30*/  BRA `(.L_x_1887) ;  /* 0x0000000000ac7947 */ /* 0x000fea0003800000 */
.L_x_1904:
        /* <DEDUP_REMOVED lines=21> */
.L_x_1886:
        /* <DEDUP_REMOVED lines=16> */
.L_x_1915:
[----:B------:R-:W-:Y:S05]  /*5f90*/  BRA `(.L_x_1887) ;  /* 0x0000000000147947 */ /* 0x000fea0003800000 */
.L_x_1914:
[----:B------:R-:W0:Y:S02]  /*5fa0*/  F2I.FTZ.U64.TRUNC R2, |R0| ;  /* 0x4000000000027311 */ /* 0x000e24000021d800 */
[----:B0-----:R0:W-:Y:S01]  /*5fb0*/  STG.E.64 desc[UR36][R16.64], R2 ;  /* 0x0000000210007986 */ /* 0x0011e2000c101b24 */
[----:B------:R-:W-:Y:S05]  /*5fc0*/  BRA `(.L_x_1887) ;  /* 0x0000000000087947 */ /* 0x000fea0003800000 */
.L_x_1913:
[----:B------:R-:W0:Y:S02]  /*5fd0*/  F2I.FTZ.U32.TRUNC.NTZ R3, |R0| ;  /* 0x4000000000037305 */ /* 0x000e24000021f000 */
[----:B0-----:R0:W-:Y:S02]  /*5fe0*/  STG.E desc[UR36][R16.64], R3 ;  /* 0x0000000310007986 */ /* 0x0011e4000c101924 */
.L_x_1887:
[----:B------:R-:W-:-:S07]  /*5ff0*/  VIADD R19, R19, 0x80 ;  /* 0x0000008013137836 */ /* 0x000fce0000000000 */
.L_x_1852:
[----:B------:R-:W-:Y:S05]  /*6000*/  BSYNC B7 ;  /* 0x0000000000077941 */ /* 0x000fea0003800000 */
.L_x_1851:
        /* <DEDUP_REMOVED lines=307> */
.L_x_1918:
        /* <DEDUP_REMOVED lines=20> */
[----:B--2---:R-:W3:Y:S01]  /*7480*/  I2F.S16 R0, R0 ;  /* 0x0000000000007306 */ /* 0x004ee20000101400 */
[----:B------:R-:W-:Y:S05]  /*7490*/  BRA `(.L_x_1925) ;  /* 0x0000000c00387947 */ /* 0x000fea0003800000 */
.L_x_1923:
[----:B------:R-:W2:Y:S02]  /*74a0*/  LDG.E.U8 R0, desc[UR36][R2.64] ;  /* 0x0000002402007981 */ /* 0x000ea4000c1e1100 */
[----:B--2---:R-:W-:Y:S01]  /*74b0*/  I2FP.F32.U32 R0, R0 ;  /* 0x0000000000007245 */ /* 0x004fe20000201000 */
[----:B------:R-:W-:Y:S06]  /*74c0*/  BRA `(.L_x_1925) ;  /* 0x0000000c002c7947 */ /* 0x000fec0003800000 */
.L_x_1922:
[----:B------:R-:W-:-:S13]  /*74d0*/  ISETP.NE.AND P0, PT, R4, 0x2, PT ;  /* 0x000000020400780c */ /* 0x000fda0003f05270 */
[----:B------:R-:W-:Y:S05]  /*74e0*/  @!P0 BRA `(.L_x_1926) ;  /* 0x0000000000288947 */ /* 0x000fea0003800000 */
[----:B------:R-:W-:-:S13]  /*74f0*/  ISETP.NE.AND P0, PT, R4, 0x3, PT ;  /* 0x000000030400780c */ /* 0x000fda0003f05270 */
[----:B------:R-:W-:Y:S05]  /*7500*/  @!P0 BRA `(.L_x_1927) ;  /* 0x0000000000148947 */ /* 0x000fea0003800000 */
[----:B------:R-:W-:-:S13]  /*7510*/  ISETP.NE.AND P0, PT, R4, 0x4, PT ;  /* 0x000000040400780c */ /* 0x000fda0003f05270 */
[----:B------:R-:W-:Y:S05]  /*7520*/  @P0 BRA `(.L_x_1924) ;  /* 0x0000000800b80947 */ /* 0x000fea0003800000 */
[----:B------:R-:W2:Y:S02]  /*7530*/  LDG.E.64 R2, desc[UR36][R2.64] ;  /* 0x0000002402027981 */ /* 0x000ea4000c1e1b00 */
[----:B--2---:R1:W2:Y:S01]  /*7540*/  I2F.S64 R0, R2 ;  /* 0x0000000200007312 */ /* 0x0042a20000301400 */
[----:B------:R-:W-:Y:S05]  /*7550*/  BRA `(.L_x_1925) ;  /* 0x0000000c00087947 */ /* 0x000fea0003800000 */
.L_x_1927:
[----:B------:R-:W2:Y:S02]  /*7560*/  LDG.E R0, desc[UR36][R2.64] ;  /* 0x0000002402007981 */ /* 0x000ea4000c1e1900 */
[----:B--2---:R-:W-:Y:S01]  /*7570*/  I2FP.F32.S32 R0, R0 ;  /* 0x0000000000007245 */ /* 0x004fe20000201400 */
[----:B------:R-:W-:Y:S06]  /*7580*/  BRA `(.L_x_1925) ;  /* 0x0000000800fc7947 */ /* 0x000fec0003800000 */
.L_x_1926:
[----:B------:R-:W2:Y:S02]  /*7590*/  LDG.E.U16 R0, desc[UR36][R2.64] ;  /* 0x0000002402007981 */ /* 0x000ea4000c1e1500 */
[----:B--2---:R-:W0:Y:S01]  /*75a0*/  I2F.S16 R0, R0 ;  /* 0x0000000000007306 */ /* 0x004e220000101400 */
[----:B------:R-:W-:Y:S05]  /*75b0*/  BRA `(.L_x_1925) ;  /* 0x0000000800f07947 */ /* 0x000fea0003800000 */
.L_x_1921:
        /* <DEDUP_REMOVED lines=8> */
.L_x_1929:
[----:B------:R-:W2:Y:S02]  /*7640*/  LDG.E.U16 R0, desc[UR36][R2.64] ;  /* 0x0000002402007981 */ /* 0x000ea4000c1e1500 */
[----:B--2---:R-:W-:Y:S01]  /*7650*/  HADD2.F32 R0, -RZ, R0.H0_H0 ;  /* 0x20000000ff007230 */ /* 0x004fe20000004100 */
[----:B------:R-:W-:Y:S06]  /*7660*/  BRA `(.L_x_1925) ;  /* 0x0000000800c47947 */ /* 0x000fec0003800000 */
.L_x_1928:
        /* <DEDUP_REMOVED lines=8> */
.L_x_1931:
[----:B------:R-:W2:Y:S02]  /*76f0*/  LDG.E.U16 R0, desc[UR36][R2.64] ;  /* 0x0000002402007981 */ /* 0x000ea4000c1e1500 */
[----:B--2---:R-:W-:Y:S01]  /*7700*/  HADD2.F32 R0, -RZ, R0.H0_H0 ;  /* 0x20000000ff007230 */ /* 0x004fe20000004100 */
[----:B------:R-:W-:Y:S06]  /*7710*/  BRA `(.L_x_1925) ;  /* 0x0000000800987947 */ /* 0x000fec0003800000 */
.L_x_1930:
[----:B------:R-:W2:Y:S01]  /*7720*/  LDG.E.64 R2, desc[UR36][R2.64] ;  /* 0x0000002402027981 */ /* 0x000ea2000c1e1b00 */
[----:B------:R-:W-:Y:S01]  /*7730*/  UMOV UR4, 0xf0000000 ;  /* 0xf000000000047882 */ /* 0x000fe20000000000 */
[----:B------:R-:W-:Y:S01]  /*7740*/  UMOV UR5, 0x380fffff ;  /* 0x380fffff00057882 */ /* 0x000fe20000000000 */
[----:B--2---:R-:W0:Y:S01]  /*7750*/  F2F.F32.F64 R0, R2 ;  /* 0x0000000200007310 */ /* 0x004e220000301000 */
[----:B------:R-:W-:-:S14]  /*7760*/  DSETP.GEU.AND P0, PT, |R2|, UR4, PT ;  /* 0x0000000402007e2a */ /* 0x000fdc000bf0e200 */
[----:B0-----:R-:W-:Y:S01]  /*7770*/  @!P0 FMUL R0, R0, 1.175494350822287508e-38 ;  /* 0x0080000000008820 */ /* 0x001fe20000400000 */
[----:B------:R-:W-:Y:S06]  /*7780*/  BRA `(.L_x_1925) ;  /* 0x00000008007c7947 */ /* 0x000fec0003800000 */
.L_x_1920:
        /* <DEDUP_REMOVED lines=12> */
.L_x_1934:
[----:B------:R-:W2:Y:S01]  /*7850*/  LDG.E.64 R2, desc[UR36][R2.64] ;  /* 0x0000002402027981 */ /* 0x000ea2000c1e1b00 */
[----:B------:R-:W-:Y:S01]  /*7860*/  UMOV UR4, 0xf0000000 ;  /* 0xf000000000047882 */ /* 0x000fe20000000000 */
[----:B------:R-:W-:Y:S01]  /*7870*/  UMOV UR5, 0x380fffff ;  /* 0x380fffff00057882 */ /* 0x000fe20000000000 */
[----:B--2---:R-:W0:Y:S01]  /*7880*/  F2F.F32.F64 R0, R2 ;  /* 0x0000000200007310 */ /* 0x004e220000301000 */
[----:B------:R-:W-:-:S14]  /*7890*/  DSETP.GEU.AND P0, PT, |R2|, UR4, PT ;  /* 0x0000000402007e2a */ /* 0x000fdc000bf0e200 */
[----:B0-----:R-:W-:Y:S01]  /*78a0*/  @!P0 FMUL R0, R0, 1.175494350822287508e-38 ;  /* 0x0080000000008820 */ /* 0x001fe20000400000 */
[----:B------:R-:W-:Y:S06]  /*78b0*/  BRA `(.L_x_1925) ;  /* 0x0000000800307947 */ /* 0x000fec0003800000 */
.L_x_1933:
        /* <DEDUP_REMOVED lines=26> */
.L_x_1936:
        /* <DEDUP_REMOVED lines=13> */
.L_x_1935:
[----:B------:R-:W2:Y:S02]  /*7b30*/  LDG.E.U16 R0, desc[UR36][R2.64] ;  /* 0x0000002402007981 */ /* 0x000ea4000c1e1500 */
[----:B--2---:R-:W-:Y:S01]  /*7b40*/  IMAD.U32 R0, R0, 0x10000, RZ ;  /* 0x0001000000007824 */ /* 0x004fe200078e00ff */
[----:B------:R-:W-:Y:S06]  /*7b50*/  BRA `(.L_x_1925) ;  /* 0x0000000400887947 */ /* 0x000fec0003800000 */
.L_x_1932:
        /* <DEDUP_REMOVED lines=11> */
.L_x_1939:
        /* <DEDUP_REMOVED lines=20> */
.L_x_1941:
[----:B------:R-:W-:Y:S05]  /*7d50*/  BSYNC B0 ;  /* 0x0000000000007941 */ /* 0x000fea0003800000 */
.L_x_1940:
[----:B------:R-:W-:Y:S01]  /*7d60*/  LEA R3, R0, 0x3b800000, 0x17 ;  /* 0x3b80000000037811 */ /* 0x000fe200078eb8ff */
[----:B------:R-:W-:-:S05]  /*7d70*/  IMAD.SHL.U32 R0, R2, 0x100000, RZ ;  /* 0x0010000002007824 */ /* 0x000fca00078e00ff */
[----:B------:R-:W-:Y:S01]  /*7d80*/  LOP3.LUT R0, R3, R0, R4, 0xfe, !PT ;  /* 0x0000000003007212 */ /* 0x000fe200078efe04 */
[----:B------:R-:W-:Y:S06]  /*7d90*/  BRA `(.L_x_1925) ;  /* 0x0000000000f87947 */ /* 0x000fec0003800000 */
.L_x_1938:
        /* <DEDUP_REMOVED lines=20> */
.L_x_1943:
[----:B------:R-:W-:Y:S05]  /*7ee0*/  BSYNC B0 ;  /* 0x0000000000007941 */ /* 0x000fea0003800000 */
.L_x_1942:
[----:B------:R-:W-:Y:S01]  /*7ef0*/  LEA R3, R0, 0x37800000, 0x17 ;  /* 0x3780000000037811 */ /* 0x000fe200078eb8ff */
[----:B------:R-:W-:-:S05]  /*7f00*/  IMAD.SHL.U32 R0, R2, 0x200000, RZ ;  /* 0x0020000002007824 */ /* 0x000fca00078e00ff */
[----:B------:R-:W-:Y:S01]  /*7f10*/  LOP3.LUT R0, R3, R0, R4, 0xfe, !PT ;  /* 0x0000000003007212 */ /* 0x000fe200078efe04 */
[----:B------:R-:W-:Y:S06]  /*7f20*/  BRA `(.L_x_1925) ;  /* 0x0000000000947947 */ /* 0x000fec0003800000 */
.L_x_1937:
        /* <DEDUP_REMOVED lines=14> */
.L_x_1924:
        /* <DEDUP_REMOVED lines=16> */
.L_x_1946:
[----:B------:R-:W-:Y:S01]  /*8110*/  IMAD.MOV.U32 R0, RZ, RZ, RZ ;  /* 0x000000ffff007224 */ /* 0x000fe200078e00ff */
[----:B------:R-:W-:Y:S06]  /*8120*/  BRA `(.L_x_1925) ;  /* 0x0000000000147947 */ /* 0x000fec0003800000 */
.L_x_1945:
[----:B------:R-:W2:Y:S02]  /*8130*/  LDG.E.64 R2, desc[UR36][R2.64] ;  /* 0x0000002402027981 */ /* 0x000ea4000c1e1b00 */
[----:B--2---:R0:W1:Y:S01]  /*8140*/  I2F.U64 R0, R2 ;  /* 0x0000000200007312 */ /* 0x0040620000301000 */
[----:B------:R-:W-:Y:S05]  /*8150*/  BRA `(.L_x_1925) ;  /* 0x0000000000087947 */ /* 0x000fea0003800000 */
.L_x_1944:
[----:B------:R-:W2:Y:S02]  /*8160*/  LDG.E R0, desc[UR36][R2.64] ;  /* 0x0000002402007981 */ /* 0x000ea4000c1e1900 */
[----:B--2---:R-:W-:-:S07]  /*8170*/  I2FP.F32.U32 R0, R0 ;  /* 0x0000000000007245 */ /* 0x004fce0000201000 */
.L_x_1925:
[----:B------:R-:W-:Y:S05]  /*8180*/  BSYNC B6 ;  /* 0x0000000000067941 */ /* 0x000fea0003800000 */
.L_x_1919:
        /* <DEDUP_REMOVED lines=16> */
.L_x_1950:
[----:B------:R-:W0:Y:S02]  /*8290*/  F2I.FTZ.S64.TRUNC R2, |R0| ;  /* 0x4000000000027311 */ /* 0x000e24000021d900 */
[----:B0-----:R0:W-:Y:S01]  /*82a0*/  STG.E.U8 desc[UR36][R16.64], R2 ;  /* 0x0000000210007986 */ /* 0x0011e2000c101124 */
[----:B------:R-:W-:Y:S05]  /*82b0*/  BRA `(.L_x_1952) ;  /* 0x0000000c00407947 */ /* 0x000fea0003800000 */
.L_x_1949:
        /* <DEDUP_REMOVED lines=9> */
.L_x_1954:
[----:B------:R-:W0:Y:S02]  /*8350*/  F2I.FTZ.TRUNC.NTZ R3, |R0| ;  /* 0x4000000000037305 */ /* 0x000e24000021f100 */
[----:B0-----:R0:W-:Y:S01]  /*8360*/  STG.E desc[UR36][R16.64], R3 ;  /* 0x0000000310007986 */ /* 0x0011e2000c101924 */
[----:B------:R-:W-:Y:S05]  /*8370*/  BRA `(.L_x_1952) ;  /* 0x0000000c00107947 */ /* 0x000fea0003800000 */
.L_x_1953:
[----:B------:R-:W0:Y:S02]  /*8380*/  F2I.FTZ.TRUNC.NTZ R3, |R0| ;  /* 0x4000000000037305 */ /* 0x000e24000021f100 */
[----:B0-----:R0:W-:Y:S01]  /*8390*/  STG.E.U16 desc[UR36][R16.64], R3 ;  /* 0x0000000310007986 */ /* 0x0011e2000c101524 */
[----:B------:R-:W-:Y:S05]  /*83a0*/  BRA `(.L_x_1952) ;  /* 0x0000000c00047947 */ /* 0x000fea0003800000 */
.L_x_1948:
        /* <DEDUP_REMOVED lines=8> */
.L_x_1956:
[----:B------:R-:W-:-:S05]  /*8430*/  F2FP.F16.F32.PACK_AB R2, RZ, R2 ;  /* 0x00000002ff02723e */ /* 0x000fca00000000ff */
[----:B------:R0:W-:Y:S01]  /*8440*/  STG.E.U16 desc[UR36][R16.64], R2 ;  /* 0x0000000210007986 */ /* 0x0001e2000c101524 */
[----:B------:R-:W-:Y:S05]  /*8450*/  BRA `(.L_x_1952) ;  /* 0x0000000800d87947 */ /* 0x000fea0003800000 */
.L_x_1955:
        /* <DEDUP_REMOVED lines=9> */
.L_x_1958:
[----:B------:R-:W-:-:S04]  /*84f0*/  F2FP.F16.F32.PACK_AB R3, RZ, R2 ;  /* 0x00000002ff03723e */ /* 0x000fc800000000ff */
[----:B------:R-:W-:-:S05]  /*8500*/  PRMT R3, R3, 0x5410, RZ ;  /* 0x0000541003037816 */ /* 0x000fca00000000ff */
[----:B------:R0:W-:Y:S01]  /*8510*/  STG.E desc[UR36][R16.64], R3 ;  /* 0x0000000310007986 */ /* 0x0001e2000c101924 */
[----:B------:R-:W-:Y:S05]  /*8520*/  BRA `(.L_x_1952) ;  /* 0x0000000800a47947 */ /* 0x000fea0003800000 */
.L_x_1957:
[----:B------:R-:W-:-:S06]  /*8530*/  FMUL.FTZ R2, |R0|, 1 ;  /* 0x3f80000000027820 */ /* 0x000fcc0000410200 */
[----:B------:R-:W0:Y:S02]  /*8540*/  F2F.F64.F32 R2, R2 ;  /* 0x0000000200027310 */ /* 0x000e240000201800 */
[----:B0-----:R0:W-:Y:S01]  /*8550*/  STG.E.64 desc[UR36][R16.64], R2 ;  /* 0x0000000210007986 */ /* 0x0011e2000c101b24 */
[----:B------:R-:W-:Y:S05]  /*8560*/  BRA `(.L_x_1952) ;  /* 0x0000000800947947 */ /* 0x000fea0003800000 */
.L_x_1947:
        /* <DEDUP_REMOVED lines=12> */
.L_x_1961:
[----:B------:R-:W-:Y:S01]  /*8630*/  FMUL.FTZ R4, |R0|, 1 ;  /* 0x3f80000000047820 */ /* 0x000fe20000410200 */
[----:B------:R-:W-:-:S05]  /*8640*/  CS2R R6, SRZ ;  /* 0x0000000000067805 */ /* 0x000fca000001ff00 */
[----:B------:R-:W0:Y:S02]  /*8650*/  F2F.F64.F32 R4, R4 ;  /* 0x0000000400047310 */ /* 0x000e240000201800 */
[----:B0-----:R0:W-:Y:S01]  /*8660*/  STG.E.128 desc[UR36][R16.64], R4 ;  /* 0x0000000410007986 */ /* 0x0011e2000c101d24 */
[----:B------:R-:W-:Y:S05]  /*8670*/  BRA `(.L_x_1952) ;  /* 0x0000000800507947 */ /* 0x000fea0003800000 */
.L_x_1960:
        /* <DEDUP_REMOVED lines=20> */
.L_x_1965:
[----:B------:R-:W-:Y:S05]  /*87c0*/  BSYNC B0 ;  /* 0x0000000000007941 */ /* 0x000fea0003800000 */
.L_x_1964:
[----:B------:R-:W-:-:S05]  /*87d0*/  LOP3.LUT R5, R0, R5, RZ, 0xfc, !PT ;  /* 0x0000000500057212 */ /* 0x000fca00078efcff */
[----:B------:R0:W-:Y:S01]  /*87e0*/  STG.E.U8 desc[UR36][R16.64], R5 ;  /* 0x0000000510007986 */ /* 0x0001e2000c101124 */
[----:B------:R-:W-:Y:S05]  /*87f0*/  BRA `(.L_x_1952) ;  /* 0x0000000400f07947 */ /* 0x000fea0003800000 */
.L_x_1963:
        /* <DEDUP_REMOVED lines=12> */
.L_x_1967:
[----:B------:R-:W-:Y:S01]  /*88c0*/  IMAD.MOV.U32 R0, RZ, RZ, 0x7f ;  /* 0x0000007fff007424 */ /* 0x000fe200078e00ff */
[----:B------:R-:W-:-:S04]  /*88d0*/  ISETP.GT.U32.AND P0, PT, R4, 0x7f800000, PT ;  /* 0x7f8000000400780c */ /* 0x000fc80003f04070 */
[----:B------:R-:W-:-:S09]  /*88e0*/  SEL R0, R0, 0x7c, P0 ;  /* 0x0000007c00007807 */ /* 0x000fd20000000000 */
.L_x_1968:
[----:B------:R-:W-:Y:S05]  /*88f0*/  BSYNC B0 ;  /* 0x0000000000007941 */ /* 0x000fea0003800000 */
.L_x_1966:
[----:B------:R-:W-:-:S04]  /*8900*/  LOP3.LUT R2, R2, 0x80000000, RZ, 0xc0, !PT ;  /* 0x8000000002027812 */ /* 0x000fc800078ec0ff */
[----:B------:R-:W-:-:S04]  /*8910*/  SHF.R.U32.HI R3, RZ, 0x18, R2 ;  /* 0x00000018ff037819 */ /* 0x000fc80000011602 */
[----:B------:R-:W-:-:S05]  /*8920*/  LOP3.LUT R3, R0, R3, RZ, 0xfc, !PT ;  /* 0x0000000300037212 */ /* 0x000fca00078efcff */
[----:B------:R0:W-:Y:S01]  /*8930*/  STG.E.U8 desc[UR36][R16.64], R3 ;  /* 0x0000000310007986 */ /* 0x0001e2000c101124 */
[----:B------:R-:W-:Y:S05]  /*8940*/  BRA `(.L_x_1952) ;  /* 0x00000004009c7947 */ /* 0x000fea0003800000 */
.L_x_1962:
[----:B------:R-:W-:-:S05]  /*8950*/  F2FP.BF16.F32.PACK_AB R2, RZ, R2 ;  /* 0x00000002ff02723e */ /* 0x000fca00000010ff */
[----:B------:R0:W-:Y:S01]  /*8960*/  STG.E.U16 desc[UR36][R16.64], R2 ;  /* 0x0000000210007986 */ /* 0x0001e2000c101524 */
[----:B------:R-:W-:Y:S05]  /*8970*/  BRA `(.L_x_1952) ;  /* 0x0000000400907947 */ /* 0x000fea0003800000 */
.L_x_1959:
        /* <DEDUP_REMOVED lines=11> */
.L_x_1971:
        /* <DEDUP_REMOVED lines=16> */
.L_x_1974:
[----:B------:R-:W-:-:S04]  /*8b30*/  LOP3.LUT R2, R2, 0x80000000, RZ, 0xc0, !PT ;  /* 0x8000000002027812 */ /* 0x000fc800078ec0ff */
[----:B------:R-:W-:-:S04]  /*8b40*/  SHF.R.U32.HI R3, RZ, 0x18, R2 ;  /* 0x00000018ff037819 */ /* 0x000fc80000011602 */
[----:B------:R-:W-:-:S04]  /*8b50*/  LOP3.LUT R0, R0, R3, RZ, 0xfc, !PT ;  /* 0x0000000300007212 */ /* 0x000fc800078efcff */
[----:B------:R-:W-:-:S07]  /*8b60*/  PRMT R8, R0, 0x7610, R8 ;  /* 0x0000761000087816 */ /* 0x000fce0000000008 */
.L_x_1973:
[----:B------:R-:W-:Y:S05]  /*8b70*/  BSYNC B0 ;  /* 0x0000000000007941 */ /* 0x000fea0003800000 */
.L_x_1972:
[----:B------:R3:W-:Y:S01]  /*8b80*/  STG.E.U8 desc[UR36][R16.64], R8 ;  /* 0x0000000810007986 */ /* 0x0007e2000c101124 */
[----:B------:R-:W-:Y:S05]  /*8b90*/  BRA `(.L_x_1952) ;  /* 0x0000000400087947 */ /* 0x000fea0003800000 */
.L_x_1970:
        /* <DEDUP_REMOVED lines=16> */
.L_x_1977:
[----:B------:R-:W-:-:S04]  /*8ca0*/  LOP3.LUT R2, R2, 0x80000000, RZ, 0xc0, !PT ;  /* 0x8000000002027812 */ /* 0x000fc800078ec0ff */
[----:B------:R-:W-:-:S04]  /*8cb0*/  SHF.R.U32.HI R3, RZ, 0x18, R2 ;  /* 0x00000018ff037819 */ /* 0x000fc80000011602 */
[----:B------:R-:W-:-:S04]  /*8cc0*/  LOP3.LUT R0, R0, R3, RZ, 0xfc, !PT ;  /* 0x0000000300007212 */ /* 0x000fc800078efcff */
[----:B------:R-:W-:-:S07]  /*8cd0*/  PRMT R8, R0, 0x7610, R8 ;  /* 0x0000761000087816 */ /* 0x000fce0000000008 */
.L_x_1976:
[----:B------:R-:W-:Y:S05]  /*8ce0*/  BSYNC B0 ;  /* 0x0000000000007941 */ /* 0x000fea0003800000 */
.L_x_1975:
[----:B------:R0:W-:Y:S01]  /*8cf0*/  STG.E.U8 desc[UR36][R16.64], R8 ;  /* 0x0000000810007986 */ /* 0x0001e2000c101124 */
[----:B------:R-:W-:Y:S05]  /*8d00*/  BRA `(.L_x_1952) ;  /* 0x0000000000ac7947 */ /* 0x000fea0003800000 */
.L_x_1969:
        /* <DEDUP_REMOVED lines=21> */
.L_x_1951:
        /* <DEDUP_REMOVED lines=16> */
.L_x_1980:
[----:B------:R-:W-:Y:S05]  /*8f60*/  BRA `(.L_x_1952) ;  /* 0x0000000000147947 */ /* 0x000fea0003800000 */
.L_x_1979:
[----:B------:R-:W0:Y:S02]  /*8f70*/  F2I.FTZ.U64.TRUNC R2, |R0| ;  /* 0x4000000000027311 */ /* 0x000e24000021d800 */
[----:B0-----:R2:W-:Y:S01]  /*8f80*/  STG.E.64 desc[UR36][R16.64], R2 ;  /* 0x0000000210007986 */ /* 0x0015e2000c101b24 */
[----:B------:R-:W-:Y:S05]  /*8f90*/  BRA `(.L_x_1952) ;  /* 0x0000000000087947 */ /* 0x000fea0003800000 */
.L_x_1978:
[----:B------:R-:W0:Y:S02]  /*8fa0*/  F2I.FTZ.U32.TRUNC.NTZ R3, |R0| ;  /* 0x4000000000037305 */ /* 0x000e24000021f000 */
[----:B0-----:R0:W-:Y:S02]  /*8fb0*/  STG.E desc[UR36][R16.64], R3 ;  /* 0x0000000310007986 */ /* 0x0011e4000c101924 */
.L_x_1952:
[----:B------:R-:W-:-:S07]  /*8fc0*/  VIADD R19, R19, 0x80 ;  /* 0x0000008013137836 */ /* 0x000fce0000000000 */
.L_x_1917:
[----:B------:R-:W-:Y:S05]  /*8fd0*/  BSYNC B7 ;  /* 0x0000000000077941 */ /* 0x000fea0003800000 */
.L_x_1916:
        /* <DEDUP_REMOVED lines=306> */
.L_x_1981:
        /* <DEDUP_REMOVED lines=20> */
[----:B--2---:R-:W2:Y:S01]  /*a440*/  I2F.S16 R0, R0 ;  /* 0x0000000000007306 */ /* 0x004ea20000101400 */
[----:B------:R-:W-:Y:S05]  /*a450*/  BRA `(.L_x_1988) ;  /* 0x0000000c00387947 */ /* 0x000fea0003800000 */
.L_x_1986:
[----:B------:R-:W2:Y:S02]  /*a460*/  LDG.E.U8 R0, desc[UR36][R2.64] ;  /* 0x0000002402007981 */ /* 0x000ea4000c1e1100 */
[----:B--2---:R-:W-:Y:S01]  /*a470*/  I2FP.F32.U32 R0, R0 ;  /* 0x0000000000007245 */ /* 0x004fe20000201000 */
[----:B------:R-:W-:Y:S06]  /*a480*/  BRA `(.L_x_1988) ;  /* 0x0000000c002c7947 */ /* 0x000fec0003800000 */
.L_x_1985:
[----:B------:R-:W-:-:S13]  /*a490*/  ISETP.NE.AND P0, PT, R4, 0x2, PT ;  /* 0x000000020400780c */ /* 0x000fda0003f05270 */
[----:B------:R-:W-:Y:S05]  /*a4a0*/  @!P0 BRA `(.L_x_1989) ;  /* 0x0000000000288947 */ /* 0x000fea0003800000 */
[----:B------:R-:W-:-:S13]  /*a4b0*/  ISETP.NE.AND P0, PT, R4, 0x3, PT ;  /* 0x000000030400780c */ /* 0x000fda0003f05270 */
[----:B------:R-:W-:Y:S05]  /*a4c0*/  @!P0 BRA `(.L_x_1990) ;  /* 0x0000000000148947 */ /* 0x000fea0003800000 */
[----:B------:R-:W-:-:S13]  /*a4d0*/  ISETP.NE.AND P0, PT, R4, 0x4, PT ;  /* 0x000000040400780c */ /* 0x000fda0003f05270 */
[----:B------:R-:W-:Y:S05]  /*a4e0*/  @P0 BRA `(.L_x_1987) ;  /* 0x0000000800b80947 */ /* 0x000fea0003800000 */
[----:B------:R-:W2:Y:S02]  /*a4f0*/  LDG.E.64 R2, desc[UR36][R2.64] ;  /* 0x0000002402027981 */ /* 0x000ea4000c1e1b00 */
[----:B--2---:R3:W4:Y:S01]  /*a500*/  I2F.S64 R0, R2 ;  /* 0x0000000200007312 */ /* 0x0047220000301400 */
[----:B------:R-:W-:Y:S05]  /*a510*/  BRA `(.L_x_1988) ;  /* 0x0000000c00087947 */ /* 0x000fea0003800000 */
.L_x_1990:
[----:B------:R-:W2:Y:S02]  /*a520*/  LDG.E R0, desc[UR36][R2.64] ;  /* 0x0000002402007981 */ /* 0x000ea4000c1e1900 */
[----:B--2---:R-:W-:Y:S01]  /*a530*/  I2FP.F32.S32 R0, R0 ;  /* 0x0000000000007245 */ /* 0x004fe20000201400 */
[----:B------:R-:W-:Y:S06]  /*a540*/  BRA `(.L_x_1988) ;  /* 0x0000000800fc7947 */ /* 0x000fec0003800000 */
.L_x_1989:
[----:B------:R-:W2:Y:S02]  /*a550*/  LDG.E.U16 R0, desc[UR36][R2.64] ;  /* 0x0000002402007981 */ /* 0x000ea4000c1e1500 */
[----:B--2---:R-:W0:Y:S01]  /*a560*/  I2F.S16 R0, R0 ;  /* 0x0000000000007306 */ /* 0x004e220000101400 */
[----:B------:R-:W-:Y:S05]  /*a570*/  BRA `(.L_x_1988) ;  /* 0x0000000800f07947 */ /* 0x000fea0003800000 */
.L_x_1984:
        /* <DEDUP_REMOVED lines=8> */
.L_x_1992:
[----:B------:R-:W2:Y:S02]  /*a600*/  LDG.E.U16 R0, desc[UR36][R2.64] ;  /* 0x0000002402007981 */ /* 0x000ea4000c1e1500 */
[----:B--2---:R-:W-:Y:S01]  /*a610*/  HADD2.F32 R0, -RZ, R0.H0_H0 ;  /* 0x20000000ff007230 */ /* 0x004fe20000004100 */
[----:B------:R-:W-:Y:S06]  /*a620*/  BRA `(.L_x_1988) ;  /* 0x0000000800c47947 */ /* 0x000fec0003800000 */
.L_x_1991:
        /* <DEDUP_REMOVED lines=8> */
.L_x_1994:
[----:B------:R-:W2:Y:S02]  /*a6b0*/  LDG.E.U16 R0, desc[UR36][R2.64] ;  /* 0x0000002402007981 */ /* 0x000ea4000c1e1500 */
[----:B--2---:R-:W-:Y:S01]  /*a6c0*/  HADD2.F32 R0, -RZ, R0.H0_H0 ;  /* 0x20000000ff007230 */ /* 0x004fe20000004100 */
[----:B------:R-:W-:Y:S06]  /*a6d0*/  BRA `(.L_x_1988) ;  /* 0x0000000800987947 */ /* 0x000fec0003800000 */
.L_x_1993:
[----:B------:R-:W2:Y:S01]  /*a6e0*/  LDG.E.64 R2, desc[UR36][R2.64] ;  /* 0x0000002402027981 */ /* 0x000ea2000c1e1b00 */
[----:B------:R-:W-:Y:S01]  /*a6f0*/  UMOV UR4, 0xf0000000 ;  /* 0xf000000000047882 */ /* 0x000fe20000000000 */
[----:B------:R-:W-:Y:S01]  /*a700*/  UMOV UR5, 0x380fffff ;  /* 0x380fffff00057882 */ /* 0x000fe20000000000 */
[----:B--2---:R-:W0:Y:S01]  /*a710*/  F2F.F32.F64 R0, R2 ;  /* 0x0000000200007310 */ /* 0x004e220000301000 */
[----:B------:R-:W-:-:S14]  /*a720*/  DSETP.GEU.AND P0, PT, |R2|, UR4, PT ;  /* 0x0000000402007e2a */ /* 0x000fdc000bf0e200 */
[----:B0-----:R-:W-:Y:S01]  /*a730*/  @!P0 FMUL R0, R0, 1.175494350822287508e-38 ;  /* 0x0080000000008820 */ /* 0x001fe20000400000 */
[----:B------:R-:W-:Y:S06]  /*a740*/  BRA `(.L_x_1988) ;  /* 0x00000008007c7947 */ /* 0x000fec0003800000 */
.L_x_1983:
        /* <DEDUP_REMOVED lines=12> */
.L_x_1997:
[----:B------:R-:W2:Y:S01]  /*a810*/  LDG.E.64 R2, desc[UR36][R2.64] ;  /* 0x0000002402027981 */ /* 0x000ea2000c1e1b00 */
[----:B------:R-:W-:Y:S01]  /*a820*/  UMOV UR4, 0xf0000000 ;  /* 0xf000000000047882 */ /* 0x000fe20000000000 */
[----:B------:R-:W-:Y:S01]  /*a830*/  UMOV UR5, 0x380fffff ;  /* 0x380fffff00057882 */ /* 0x000fe20000000000 */
[----:B--2---:R-:W0:Y:S01]  /*a840*/  F2F.F32.F64 R0, R2 ;  /* 0x0000000200007310 */ /* 0x004e220000301000 */
[----:B------:R-:W-:-:S14]  /*a850*/  DSETP.GEU.AND P0, PT, |R2|, UR4, PT ;  /* 0x0000000402007e2a */ /* 0x000fdc000bf0e200 */
[----:B0-----:R-:W-:Y:S01]  /*a860*/  @!P0 FMUL R0, R0, 1.175494350822287508e-38 ;  /* 0x0080000000008820 */ /* 0x001fe20000400000 */
[----:B------:R-:W-:Y:S06]  /*a870*/  BRA `(.L_x_1988) ;  /* 0x0000000800307947 */ /* 0x000fec0003800000 */
.L_x_1996:
        /* <DEDUP_REMOVED lines=26> */
.L_x_1999:
        /* <DEDUP_REMOVED lines=13> */
.L_x_1998:
[----:B------:R-:W2:Y:S02]  /*aaf0*/  LDG.E.U16 R0, desc[UR36][R2.64] ;  /* 0x0000002402007981 */ /* 0x000ea4000c1e1500 */
[----:B--2---:R-:W-:Y:S01]  /*ab00*/  IMAD.U32 R0, R0, 0x10000, RZ ;  /* 0x0001000000007824 */ /* 0x004fe200078e00ff */
[----:B------:R-:W-:Y:S06]  /*ab10*/  BRA `(.L_x_1988) ;  /* 0x0000000400887947 */ /* 0x000fec0003800000 */
.L_x_1995:
        /* <DEDUP_REMOVED lines=11> */
.L_x_2002:
        /* <DEDUP_REMOVED lines=20> */
.L_x_2004:
[----:B------:R-:W-:Y:S05]  /*ad10*/  BSYNC B0 ;  /* 0x0000000000007941 */ /* 0x000fea0003800000 */
.L_x_2003:
[----:B------:R-:W-:Y:S01]  /*ad20*/  LEA R3, R0, 0x3b800000, 0x17 ;  /* 0x3b80000000037811 */ /* 0x000fe200078eb8ff */
[----:B------:R-:W-:-:S05]  /*ad30*/  IMAD.SHL.U32 R0, R2, 0x100000, RZ ;  /* 0x0010000002007824 */ /* 0x000fca00078e00ff */
[----:B------:R-:W-:Y:S01]  /*ad40*/  LOP3.LUT R0, R3, R0, R4, 0xfe, !PT ;  /* 0x0000000003007212 */ /* 0x000fe200078efe04 */
[----:B------:R-:W-:Y:S06]  /*ad50*/  BRA `(.L_x_1988) ;  /* 0x0000000000f87947 */ /* 0x000fec0003800000 */
.L_x_2001:
        /* <DEDUP_REMOVED lines=20> */
.L_x_2006:
[----:B------:R-:W-:Y:S05]  /*aea0*/  BSYNC B0 ;  /* 0x0000000000007941 */ /* 0x000fea0003800000 */
.L_x_2005:
[----:B------:R-:W-:Y:S01]  /*aeb0*/  LEA R3, R0, 0x37800000, 0x17 ;  /* 0x3780000000037811 */ /* 0x000fe200078eb8ff */
[----:B------:R-:W-:-:S05]  /*aec0*/  IMAD.SHL.U32 R0, R2, 0x200000, RZ ;  /* 0x0020000002007824 */ /* 0x000fca00078e00ff */
[----:B------:R-:W-:Y:S01]  /*aed0*/  LOP3.LUT R0, R3, R0, R4, 0xfe, !PT ;  /* 0x0000000003007212 */ /* 0x000fe200078efe04 */
[----:B------:R-:W-:Y:S06]  /*aee0*/  BRA `(.L_x_1988) ;  /* 0x0000000000947947 */ /* 0x000fec0003800000 */
.L_x_2000:
        /* <DEDUP_REMOVED lines=14> */
.L_x_1987:
        /* <DEDUP_REMOVED lines=16> */
.L_x_2009:
[----:B------:R-:W-:Y:S01]  /*b0d0*/  IMAD.MOV.U32 R0, RZ, RZ, RZ ;  /* 0x000000ffff007224 */ /* 0x000fe200078e00ff */
[----:B------:R-:W-:Y:S06]  /*b0e0*/  BRA `(.L_x_1988) ;  /* 0x0000000000147947 */ /* 0x000fec0003800000 */
.L_x_2008:
[----:B------:R-:W2:Y:S02]  /*b0f0*/  LDG.E.64 R2, desc[UR36][R2.64] ;  /* 0x0000002402027981 */ /* 0x000ea4000c1e1b00 */
[----:B--2---:R0:W1:Y:S01]  /*b100*/  I2F.U64 R0, R2 ;  /* 0x0000000200007312 */ /* 0x0040620000301000 */
[----:B------:R-:W-:Y:S05]  /*b110*/  BRA `(.L_x_1988) ;  /* 0x0000000000087947 */ /* 0x000fea0003800000 */
.L_x_2007:
[----:B------:R-:W2:Y:S02]  /*b120*/  LDG.E R0, desc[UR36][R2.64] ;  /* 0x0000002402007981 */ /* 0x000ea4000c1e1900 */
[----:B--2---:R-:W-:-:S07]  /*b130*/  I2FP.F32.U32 R0, R0 ;  /* 0x0000000000007245 */ /* 0x004fce0000201000 */
.L_x_1988:
[----:B------:R-:W-:Y:S05]  /*b140*/  BSYNC B6 ;  /* 0x0000000000067941 */ /* 0x000fea0003800000 */
.L_x_1982:
        /* <DEDUP_REMOVED lines=14> */
[----:B0-----:R-:W-:Y:S01]  /*b230*/  STG.E.U8 desc[UR36][R16.64], R3 ;  /* 0x0000000310007986 */ /* 0x001fe2000c101124 */
[----:B------:R-:W-:Y:S05]  /*b240*/  EXIT ;  /* 0x000000000000794d */ /* 0x000fea0003800000 */
.L_x_2013:
[----:B------:R-:W0:Y:S02]  /*b250*/  F2I.FTZ.S64.TRUNC R2, |R0| ;  /* 0x4000000000027311 */ /* 0x000e24000021d900 */
[----:B0-----:R-:W-:Y:S01]  /*b260*/  STG.E.U8 desc[UR36][R16.64], R2 ;  /* 0x0000000210007986 */ /* 0x001fe2000c101124 */
[----:B------:R-:W-:Y:S05]  /*b270*/  EXIT ;  /* 0x000000000000794d */ /* 0x000fea0003800000 */
.L_x_2012:
[----:B------:R-:W-:-:S13]  /*b280*/  ISETP.NE.AND P0, PT, R3, 0x2, PT ;  /* 0x000000020300780c */ /* 0x000fda0003f05270 */
[----:B------:R-:W-:Y:S05]  /*b290*/  @!P0 BRA `(.L_x_2015) ;  /* 0x0000000000288947 */ /* 0x000fea0003800000 */
[----:B------:R-:W-:-:S13]  /*b2a0*/  ISETP.NE.AND P0, PT, R3, 0x3, PT ;  /* 0x000000030300780c */ /* 0x000fda0003f05270 */
[----:B------:R-:W-:Y:S05]  /*b2b0*/  @!P0 BRA `(.L_x_2016) ;  /* 0x0000000000148947 */ /* 0x000fea0003800000 */
[----:B------:R-:W-:-:S13]  /*b2c0*/  ISETP.NE.AND P0, PT, R3, 0x4, PT ;  /* 0x000000040300780c */ /* 0x000fda0003f05270 */
[----:B------:R-:W-:Y:S05]  /*b2d0*/  @P0 BRA `(.L_x_2014) ;  /* 0x0000000800d00947 */ /* 0x000fea0003800000 */
[----:B------:R-:W0:Y:S02]  /*b2e0*/  F2I.FTZ.S64.TRUNC R2, |R0| ;  /* 0x4000000000027311 */ /* 0x000e24000021d900 */
[----:B0-----:R-:W-:Y:S01]  /*b2f0*/  STG.E.64 desc[UR36][R16.64], R2 ;  /* 0x0000000210007986 */ /* 0x001fe2000c101b24 */
[----:B------:R-:W-:Y:S05]  /*b300*/  EXIT ;  /* 0x000000000000794d */ /* 0x000fea0003800000 */
.L_x_2016:
[----:B------:R-:W0:Y:S02]  /*b310*/  F2I.FTZ.TRUNC.NTZ R3, |R0| ;  /* 0x4000000000037305 */ /* 0x000e24000021f100 */
[----:B0-----:R-:W-:Y:S01]  /*b320*/  STG.E desc[UR36][R16.64], R3 ;  /* 0x0000000310007986 */ /* 0x001fe2000c101924 */
[----:B------:R-:W-:Y:S05]  /*b330*/  EXIT ;  /* 0x000000000000794d */ /* 0x000fea0003800000 */
.L_x_2015:
[----:B------:R-:W0:Y:S02]  /*b340*/  F2I.FTZ.TRUNC.NTZ R3, |R0| ;  /* 0x4000000000037305 */ /* 0x000e24000021f100 */
[----:B0-----:R-:W-:Y:S01]  /*b350*/  STG.E.U16 desc[UR36][R16.64], R3 ;  /* 0x0000000310007986 */ /* 0x001fe2000c101524 */
[----:B------:R-:W-:Y:S05]  /*b360*/  EXIT ;  /* 0x000000000000794d */ /* 0x000fea0003800000 */
.L_x_2011:
[----:B------:R-:W-:-:S13]  /*b370*/  ISETP.GT.AND P0, PT, R3, 0x6, PT ;  /* 0x000000060300780c */ /* 0x000fda0003f04270 */
[----:B------:R-:W-:Y:S05]  /*b380*/  @P0 BRA `(.L_x_2017) ;  /* 0x0000000000240947 */ /* 0x000fea0003800000 */
[----:B------:R-:W-:-:S13]  /*b390*/  ISETP.NE.AND P0, PT, R3, 0x5, PT ;  /* 0x000000050300780c */ /* 0x000fda0003f05270 */
[----:B------:R-:W-:Y:S05]  /*b3a0*/  @!P0 BRA `(.L_x_2018) ;  /* 0x0000000000108947 */ /* 0x000fea0003800000 */
[----:B------:R-:W-:-:S13]  /*b3b0*/  ISETP.NE.AND P0, PT, R3, 0x6, PT ;  /* 0x000000060300780c */ /* 0x000fda0003f05270 */
[----:B------:R-:W-:Y:S05]  /*b3c0*/  @P0 BRA `(.L_x_2014) ;  /* 0x0000000800940947 */ /* 0x000fea0003800000 */
[----:B------:R-:W-:Y:S01]  /*b3d0*/  STG.E desc[UR36][R16.64], R2 ;  /* 0x0000000210007986 */ /* 0x000fe2000c101924 */
[----:B------:R-:W-:Y:S05]  /*b3e0*/  EXIT ;  /* 0x000000000000794d */ /* 0x000fea0003800000 */
.L_x_2018:
[----:B------:R-:W-:-:S05]  /*b3f0*/  F2FP.F16.F32.PACK_AB R2, RZ, R2 ;  /* 0x00000002ff02723e */ /* 0x000fca00000000ff */
[----:B------:R-:W-:Y:S01]  /*b400*/  STG.E.U16 desc[UR36][R16.64], R2 ;  /* 0x0000000210007986 */ /* 0x000fe2000c101524 */
[----:B------:R-:W-:Y:S05]  /*b410*/  EXIT ;  /* 0x000000000000794d */ /* 0x000fea0003800000 */
.L_x_2017:
        /* <DEDUP_REMOVED lines=9> */
.L_x_2020:
[----:B------:R-:W-:-:S04]  /*b4b0*/  F2FP.F16.F32.PACK_AB R3, RZ, R2 ;  /* 0x00000002ff03723e */ /* 0x000fc800000000ff */
[----:B------:R-:W-:-:S05]  /*b4c0*/  PRMT R3, R3, 0x5410, RZ ;  /* 0x0000541003037816 */ /* 0x000fca00000000ff */
[----:B------:R-:W-:Y:S01]  /*b4d0*/  STG.E desc[UR36][R16.64], R3 ;  /* 0x0000000310007986 */ /* 0x000fe2000c101924 */
[----:B------:R-:W-:Y:S05]  /*b4e0*/  EXIT ;  /* 0x000000000000794d */ /* 0x000fea0003800000 */
.L_x_2019:
[----:B------:R-:W-:-:S06]  /*b4f0*/  FMUL.FTZ R2, |R0|, 1 ;  /* 0x3f80000000027820 */ /* 0x000fcc0000410200 */
[----:B------:R-:W0:Y:S02]  /*b500*/  F2F.F64.F32 R2, R2 ;  /* 0x0000000200027310 */ /* 0x000e240000201800 */
[----:B0-----:R-:W-:Y:S01]  /*b510*/  STG.E.64 desc[UR36][R16.64], R2 ;  /* 0x0000000210007986 */ /* 0x001fe2000c101b24 */
[----:B------:R-:W-:Y:S05]  /*b520*/  EXIT ;  /* 0x000000000000794d */ /* 0x000fea0003800000 */
.L_x_2010:
        /* <DEDUP_REMOVED lines=10> */
[----:B------:R-:W-:Y:S01]  /*b5d0*/  STG.E.U8 desc[UR36][R16.64], R3 ;  /* 0x0000000310007986 */ /* 0x000fe2000c101124 */
[----:B------:R-:W-:Y:S05]  /*b5e0*/  EXIT ;  /* 0x000000000000794d */ /* 0x000fea0003800000 */
.L_x_2023:
[----:B------:R-:W-:Y:S01]  /*b5f0*/  FMUL.FTZ R4, |R0|, 1 ;  /* 0x3f80000000047820 */ /* 0x000fe20000410200 */
[----:B------:R-:W-:-:S05]  /*b600*/  CS2R R6, SRZ ;  /* 0x0000000000067805 */ /* 0x000fca000001ff00 */
[----:B------:R-:W0:Y:S02]  /*b610*/  F2F.F64.F32 R4, R4 ;  /* 0x0000000400047310 */ /* 0x000e240000201800 */
[----:B0-----:R-:W-:Y:S01]  /*b620*/  STG.E.128 desc[UR36][R16.64], R4 ;  /* 0x0000000410007986 */ /* 0x001fe2000c101d24 */
[----:B------:R-:W-:Y:S05]  /*b630*/  EXIT ;  /* 0x000000000000794d */ /* 0x000fea0003800000 */
.L_x_2022:
        /* <DEDUP_REMOVED lines=20> */
.L_x_2027:
[----:B------:R-:W-:Y:S05]  /*b780*/  BSYNC B0 ;  /* 0x0000000000007941 */ /* 0x000fea0003800000 */
.L_x_2026:
[----:B------:R-:W-:-:S05]  /*b790*/  LOP3.LUT R5, R0, R5, RZ, 0xfc, !PT ;  /* 0x0000000500057212 */ /* 0x000fca00078efcff */
[----:B------:R-:W-:Y:S01]  /*b7a0*/  STG.E.U8 desc[UR36][R16.64], R5 ;  /* 0x0000000510007986 */ /* 0x000fe2000c101124 */
[----:B------:R-:W-:Y:S05]  /*b7b0*/  EXIT ;  /* 0x000000000000794d */ /* 0x000fea0003800000 */
.L_x_2025:
        /* <DEDUP_REMOVED lines=12> */
.L_x_2029:
[----:B------:R-:W-:Y:S01]  /*b880*/  IMAD.MOV.U32 R0, RZ, RZ, 0x7f ;  /* 0x0000007fff007424 */ /* 0x000fe200078e00ff */
[----:B------:R-:W-:-:S04]  /*b890*/  ISETP.GT.U32.AND P0, PT, R4, 0x7f800000, PT ;  /* 0x7f8000000400780c */ /* 0x000fc80003f04070 */
[----:B------:R-:W-:-:S09]  /*b8a0*/  SEL R0, R0, 0x7c, P0 ;  /* 0x0000007c00007807 */ /* 0x000fd20000000000 */
.L_x_2030:
[----:B------:R-:W-:Y:S05]  /*b8b0*/  BSYNC B0 ;  /* 0x0000000000007941 */ /* 0x000fea0003800000 */
.L_x_2028:
[----:B------:R-:W-:-:S04]  /*b8c0*/  LOP3.LUT R2, R2, 0x80000000, RZ, 0xc0, !PT ;  /* 0x8000000002027812 */ /* 0x000fc800078ec0ff */
[----:B------:R-:W-:-:S04]  /*b8d0*/  SHF.R.U32.HI R3, RZ, 0x18, R2 ;  /* 0x00000018ff037819 */ /* 0x000fc80000011602 */
[----:B------:R-:W-:-:S05]  /*b8e0*/  LOP3.LUT R3, R0, R3, RZ, 0xfc, !PT ;  /* 0x0000000300037212 */ /* 0x000fca00078efcff */
[----:B------:R-:W-:Y:S01]  /*b8f0*/  STG.E.U8 desc[UR36][R16.64], R3 ;  /* 0x0000000310007986 */ /* 0x000fe2000c101124 */
[----:B------:R-:W-:Y:S05]  /*b900*/  EXIT ;  /* 0x000000000000794d */ /* 0x000fea0003800000 */
.L_x_2024:
[----:B------:R-:W-:-:S05]  /*b910*/  F2FP.BF16.F32.PACK_AB R2, RZ, R2 ;  /* 0x00000002ff02723e */ /* 0x000fca00000010ff */
[----:B------:R-:W-:Y:S01]  /*b920*/  STG.E.U16 desc[UR36][R16.64], R2 ;  /* 0x0000000210007986 */ /* 0x000fe2000c101524 */
[----:B------:R-:W-:Y:S05]  /*b930*/  EXIT ;  /* 0x000000000000794d */ /* 0x000fea0003800000 */
.L_x_2021:
        /* <DEDUP_REMOVED lines=9> */
[----:B0-----:R-:W-:Y:S01]  /*b9d0*/  STG.E.U16 desc[UR36][R16.64], R3 ;  /* 0x0000000310007986 */ /* 0x001fe2000c101524 */
[----:B------:R-:W-:Y:S05]  /*b9e0*/  EXIT ;  /* 0x000000000000794d */ /* 0x000fea0003800000 */
.L_x_2033:
        /* <DEDUP_REMOVED lines=16> */
.L_x_2036:
[----:B------:R-:W-:-:S04]  /*baf0*/  LOP3.LUT R2, R2, 0x80000000, RZ, 0xc0, !PT ;  /* 0x8000000002027812 */ /* 0x000fc800078ec0ff */
[----:B------:R-:W-:-:S04]  /*bb00*/  SHF.R.U32.HI R3, RZ, 0x18, R2 ;  /* 0x00000018ff037819 */ /* 0x000fc80000011602 */
[----:B------:R-:W-:-:S04]  /*bb10*/  LOP3.LUT R0, R0, R3, RZ, 0xfc, !PT ;  /* 0x0000000300007212 */ /* 0x000fc800078efcff */
[----:B------:R-:W-:-:S07]  /*bb20*/  PRMT R8, R0, 0x7610, R8 ;  /* 0x0000761000087816 */ /* 0x000fce0000000008 */
.L_x_2035:
[----:B------:R-:W-:Y:S05]  /*bb30*/  BSYNC B0 ;  /* 0x0000000000007941 */ /* 0x000fea0003800000 */
.L_x_2034:
[----:B------:R-:W-:Y:S01]  /*bb40*/  STG.E.U8 desc[UR36][R16.64], R8 ;  /* 0x0000000810007986 */ /* 0x000fe2000c101124 */
[----:B------:R-:W-:Y:S05]  /*bb50*/  EXIT ;  /* 0x000000000000794d */ /* 0x000fea0003800000 */
.L_x_2032:
        /* <DEDUP_REMOVED lines=16> */
.L_x_2039:
[----:B------:R-:W-:-:S04]  /*bc60*/  LOP3.LUT R2, R2, 0x80000000, RZ, 0xc0, !PT ;  /* 0x8000000002027812 */ /* 0x000fc800078ec0ff */
[----:B------:R-:W-:-:S04]  /*bc70*/  SHF.R.U32.HI R3, RZ, 0x18, R2 ;  /* 0x00000018ff037819 */ /* 0x000fc80000011602 */
[----:B------:R-:W-:-:S04]  /*bc80*/  LOP3.LUT R0, R0, R3, RZ, 0xfc, !PT ;  /* 0x0000000300007212 */ /* 0x000fc800078efcff */
[----:B------:R-:W-:-:S07]  /*bc90*/  PRMT R8, R0, 0x7610, R8 ;  /* 0x0000761000087816 */ /* 0x000fce0000000008 */
.L_x_2038:
[----:B------:R-:W-:Y:S05]  /*bca0*/  BSYNC B0 ;  /* 0x0000000000007941 */ /* 0x000fea0003800000 */
.L_x_2037:
[----:B------:R-:W-:Y:S01]  /*bcb0*/  STG.E.U8 desc[UR36][R16.64], R8 ;  /* 0x0000000810007986 */ /* 0x000fe2000c101124 */
[----:B------:R-:W-:Y:S05]  /*bcc0*/  EXIT ;  /* 0x000000000000794d */ /* 0x000fea0003800000 */
.L_x_2031:
        /* <DEDUP_REMOVED lines=21> */
.L_x_2014:
        /* <DEDUP_REMOVED lines=16> */
.L_x_2042:
[----:B------:R-:W-:Y:S05]  /*bf20*/  EXIT ;  /* 0x000000000000794d */ /* 0x000fea0003800000 */
.L_x_2041:
[----:B------:R-:W0:Y:S02]  /*bf30*/  F2I.FTZ.U64.TRUNC R2, |R0| ;  /* 0x4000000000027311 */ /* 0x000e24000021d800 */
[----:B0-----:R-:W-:Y:S01]  /*bf40*/  STG.E.64 desc[UR36][R16.64], R2 ;  /* 0x0000000210007986 */ /* 0x001fe2000c101b24 */
[----:B------:R-:W-:Y:S05]  /*bf50*/  EXIT ;  /* 0x000000000000794d */ /* 0x000fea0003800000 */
.L_x_2040:
[----:B------:R-:W0:Y:S02]  /*bf60*/  F2I.FTZ.U32.TRUNC.NTZ R3, |R0| ;  /* 0x4000000000037305 */ /* 0x000e24000021f000 */
[----:B0-----:R-:W-:Y:S01]  /*bf70*/  STG.E desc[UR36][R16.64], R3 ;  /* 0x0000000310007986 */ /* 0x001fe2000c101924 */
[----:B------:R-:W-:Y:S05]  /*bf80*/  EXIT ;  /* 0x000000000000794d */ /* 0x000fea0003800000 */
.L_x_2043:
        /* <DEDUP_REMOVED lines=15> */
.L_x_5923:


//--------------------- .text._ZN2at6native27unrolled_elementwise_kernelINS0_10AbsFunctorIfEESt5arrayIPcLm2EELi4E23TrivialOffsetCalculatorILi1EjES8_NS0_6memory12LoadWithCastILi1EEENS9_13StoreWithCastILi1EEEEEviT_T0_T2_T3_T4_T5_ --------------------------
	.section	.text._ZN2at6native27unrolled_elementwise_kernelINS0_10AbsFunctorIfEESt5arrayIPcLm2EELi4E23TrivialOffsetCalculatorILi1EjES8_NS0_6memory12LoadWithCastILi1EEENS9_13StoreWithCastILi1EEEEEviT_T0_T2_T3_T4_T5_,"ax",@progbits
	.align	128
        .global         _ZN2at6native27unrolled_elementwise_kernelINS0_10AbsFunctorIfEESt5arrayIPcLm2EELi4E23TrivialOffsetCalculatorILi1EjES8_NS0_6memory12LoadWithCastILi1EEENS9_13StoreWithCastILi1EEEEEviT_T0_T2_T3_T4_T5_
        .type           _ZN2at6native27unrolled_elementwise_kernelINS0_10AbsFunctorIfEESt5arrayIPcLm2EELi4E23TrivialOffsetCalculatorILi1EjES8_NS0_6memory12LoadWithCastILi1EEENS9_13StoreWithCastILi1EEEEEviT_T0_T2_T3_T4_T5_,@function
        .size           _ZN2at6native27unrolled_elementwise_kernelINS0_10AbsFunctorIfEESt5arrayIPcLm2EELi4E23TrivialOffsetCalculatorILi1EjES8_NS0_6memory12LoadWithCastILi1EEENS9_13StoreWithCastILi1EEEEEviT_T0_T2_T3_T4_T5_,(.L_x_5924 - _ZN2at6native27unrolled_elementwise_kernelINS0_10AbsFunctorIfEESt5arrayIPcLm2EELi4E23TrivialOffsetCalculatorILi1EjES8_NS0_6memory12LoadWithCastILi1EEENS9_13StoreWithCastILi1EEEEEviT_T0_T2_T3_T4_T5_)
        .other          _ZN2at6native27unrolled_elementwise_kernelINS0_10AbsFunctorIfEESt5arrayIPcLm2EELi4E23TrivialOffsetCalculatorILi1EjES8_NS0_6memory12LoadWithCastILi1EEENS9_13StoreWithCastILi1EEEEEviT_T0_T2_T3_T4_T5_,@"STO_CUDA_ENTRY STV_DEFAULT"
_ZN2at6native27unrolled_elementwise_kernelINS0_10AbsFunctorIfEESt5arrayIPcLm2EELi4E23TrivialOffsetCalculatorILi1EjES8_NS0_6memory12LoadWithCastILi1EEENS9_13StoreWithCastILi1EEEEEviT_T0_T2_T3_T4_T5_:
.text._ZN2at6native27unrolled_elementwise_kernelINS0_10AbsFunctorIfEESt5arrayIPcLm2EELi4E23TrivialOffsetCalculatorILi1EjES8_NS0_6memory12LoadWithCastILi1EEENS9_13StoreWithCastILi1EEEEEviT_T0_T2_T3_T4_T5_:
[----:B------:R-:W0:Y:S01]  /*0000*/  LDC R1, c[0x0][0x28] ;  /* 0x00000a00ff017b82 */ /* 0x000e220000000800 */
[----:B------:R-:W1:Y:S07]  /*0010*/  S2R R2, SR_CTAID.X ;  /* 0x0000000000027919 */ /* 0x000e6e0000002500 */
[----:B------:R-:W1:Y:S01]  /*0020*/  LDC R25, c[0x0][0x210] ;  /* 0x00008400ff197b82 */ /* 0x000e620000000800 */
[----:B------:R-:W-:Y:S01]  /*0030*/  ULDC.64 UR36, c[0x0][0x208] ;  /* 0x0000820000247ab9 */ /* 0x000fe20000000a00 */
[----:B------:R-:W-:Y:S01]  /*0040*/  BSSY B7, `(.L_x_2044) ;  /* 0x00000ef000077945 */ /* 0x000fe20003800000 */
[----:B------:R-:W2:Y:S01]  /*0050*/  S2R R16, SR_TID.X ;  /* 0x0000000000107919 */ /* 0x000ea20000002100 */
[----:B------:R-:W-:-:S02]  /*0060*/  IMAD.MOV.U32 R19, RZ, RZ, RZ ;  /* 0x000000ffff137224 */ /* 0x000fc400078e00ff */
[----:B------:R-:W-:Y:S02]  /*0070*/  IMAD.MOV.U32 R27, RZ, RZ, RZ ;  /* 0x000000ffff1b7224 */ /* 0x000fe400078e00ff */
[----:B------:R-:W3:Y:S01]  /*0080*/  LDC.U8 R18, c[0x0][0x22c] ;  /* 0x00008b00ff127b82 */ /* 0x000ee20000000000 */
[----:B-1----:R-:W-:-:S05]  /*0090*/  IMAD R25, R2, -0x200, R25 ;  /* 0xfffffe0002197824 */ /* 0x002fca00078e0219 */
[----:B--2---:R-:W-:-:S13]  /*00a0*/  ISETP.GE.AND P0, PT, R16, R25, PT ;  /* 0x000000191000720c */ /* 0x004fda0003f06270 */
[----:B0--3--:R-:W-:Y:S05]  /*00b0*/  @P0 BRA `(.L_x_2045) ;  /* 0x0000000c009c0947 */ /* 0x009fea0003800000 */
[----:B------:R-:W0:Y:S01]  /*00c0*/  LDC.64 R4, c[0x0][0x220] ;  /* 0x00008800ff047b82 */ /* 0x000e220000000a00 */
[----:B------:R-:W-:Y:S01]  /*00d0*/  PRMT R0, R18, 0x9910, RZ ;  /* 0x0000991012007816 */ /* 0x000fe200000000ff */
[----:B------:R-:W-:Y:S01]  /*00e0*/  IMAD R16, R2, 0x200, R16 ;  /* 0x0000020002107824 */ /* 0x000fe200078e0210 */
[----:B------:R-:W-:Y:S01]  /*00f0*/  ULDC UR4, c[0x0][0x230] ;  /* 0x00008c0000047ab9 */ /* 0x000fe20000000800 */
[----:B------:R-:W-:Y:S01]  /*0100*/  BSSY B6, `(.L_x_2046) ;  /* 0x00000e0000067945 */ /* 0x000fe20003800000 */
        /* <DEDUP_REMOVED lines=14> */
[----:B--2---:R4:W0:Y:S01]  /*01f0*/  I2F.S16 R27, R4 ;  /* 0x00000004001b7306 */ /* 0x0048220000101400 */
[----:B------:R-:W-:Y:S05]  /*0200*/  BRA `(.L_x_2052) ;  /* 0x0000000c003c7947 */ /* 0x000fea0003800000 */
.L_x_2050:
[----:B------:R-:W2:Y:S02]  /*0210*/  LDG.E.U8 R4, desc[UR36][R4.64] ;  /* 0x0000002404047981 */ /* 0x000ea4000c1e1100 */
[----:B--2---:R-:W-:Y:S01]  /*0220*/  I2FP.F32.U32 R27, R4 ;  /* 0x00000004001b7245 */ /* 0x004fe20000201000 */
[----:B------:R-:W-:Y:S06]  /*0230*/  BRA `(.L_x_2052) ;  /* 0x0000000c00307947 */ /* 0x000fec0003800000 */
.L_x_2049:
[----:B------:R-:W-:-:S13]  /*0240*/  ISETP.NE.AND P0, PT, R0, 0x2, PT ;  /* 0x000000020000780c */ /* 0x000fda0003f05270 */
[----:B------:R-:W-:Y:S05]  /*0250*/  @!P0 BRA `(.L_x_2053) ;  /* 0x0000000000288947 */ /* 0x000fea0003800000 */
[----:B------:R-:W-:-:S13]  /*0260*/  ISETP.NE.AND P0, PT, R0, 0x3, PT ;  /* 0x000000030000780c */ /* 0x000fda0003f05270 */
[----:B------:R-:W-:Y:S05]  /*0270*/  @!P0 BRA `(.L_x_2054) ;  /* 0x0000000000148947 */ /* 0x000fea0003800000 */
[----:B------:R-:W-:-:S13]  /*0280*/  ISETP.NE.AND P0, PT, R0, 0x4, PT ;  /* 0x000000040000780c */ /* 0x000fda0003f05270 */
[----:B------:R-:W-:Y:S05]  /*0290*/  @P0 BRA `(.L_x_2051) ;  /* 0x0000000800bc0947 */ /* 0x000fea0003800000 */
[----:B------:R-:W2:Y:S02]  /*02a0*/  LDG.E.64 R4, desc[UR36][R4.64] ;  /* 0x0000002404047981 */ /* 0x000ea4000c1e1b00 */
[----:B--2---:R0:W1:Y:S01]  /*02b0*/  I2F.S64 R27, R4 ;  /* 0x00000004001b7312 */ /* 0x0040620000301400 */
[----:B------:R-:W-:Y:S05]  /*02c0*/  BRA `(.L_x_2052) ;  /* 0x0000000c000c7947 */ /* 0x000fea0003800000 */
.L_x_2054:
[----:B------:R-:W2:Y:S02]  /*02d0*/  LDG.E R4, desc[UR36][R4.64] ;  /* 0x0000002404047981 */ /* 0x000ea4000c1e1900 */
[----:B--2---:R-:W-:Y:S01]  /*02e0*/  I2FP.F32.S32 R27, R4 ;  /* 0x00000004001b7245 */ /* 0x004fe20000201400 */
[----:B------:R-:W-:Y:S06]  /*02f0*/  BRA `(.L_x_2052) ;  /* 0x0000000c00007947 */ /* 0x000fec0003800000 */
.L_x_2053:
[----:B------:R-:W2:Y:S02]  /*0300*/  LDG.E.U16 R4, desc[UR36][R4.64] ;  /* 0x0000002404047981 */ /* 0x000ea4000c1e1500 */
[----:B--2---:R2:W3:Y:S01]  /*0310*/  I2F.S16 R27, R4 ;  /* 0x00000004001b7306 */ /* 0x0044e20000101400 */
[----:B------:R-:W-:Y:S05]  /*0320*/  BRA `(.L_x_2052) ;  /* 0x0000000800f47947 */ /* 0x000fea0003800000 */
.L_x_2048:
        /* <DEDUP_REMOVED lines=8> */
.L_x_2056:
[----:B------:R-:W2:Y:S02]  /*03b0*/  LDG.E.U16 R4, desc[UR36][R4.64] ;  /* 0x0000002404047981 */ /* 0x000ea4000c1e1500 */
[----:B--2---:R-:W-:Y:S01]  /*03c0*/  HADD2.F32 R27, -RZ, R4.H0_H0 ;  /* 0x20000004ff1b7230 */ /* 0x004fe20000004100 */
[----:B------:R-:W-:Y:S06]  /*03d0*/  BRA `(.L_x_2052) ;  /* 0x0000000800c87947 */ /* 0x000fec0003800000 */
.L_x_2055:
        /* <DEDUP_REMOVED lines=8> */
.L_x_2058:
[----:B------:R-:W2:Y:S02]  /*0460*/  LDG.E.U16 R4, desc[UR36][R4.64] ;  /* 0x0000002404047981 */ /* 0x000ea4000c1e1500 */
[----:B--2---:R-:W-:Y:S01]  /*0470*/  HADD2.F32 R27, -RZ, R4.H0_H0 ;  /* 0x20000004ff1b7230 */ /* 0x004fe20000004100 */
[----:B------:R-:W-:Y:S06]  /*0480*/  BRA `(.L_x_2052) ;  /* 0x00000008009c7947 */ /* 0x000fec0003800000 */
.L_x_2057:
[----:B------:R-:W2:Y:S01]  /*0490*/  LDG.E.64 R4, desc[UR36][R4.64] ;  /* 0x0000002404047981 */ /* 0x000ea2000c1e1b00 */
[----:B------:R-:W-:Y:S01]  /*04a0*/  UMOV UR4, 0xf0000000 ;  /* 0xf000000000047882 */ /* 0x000fe20000000000 */
[----:B------:R-:W-:Y:S01]  /*04b0*/  UMOV UR5, 0x380fffff ;  /* 0x380fffff00057882 */ /* 0x000fe20000000000 */
[----:B--2---:R-:W0:Y:S01]  /*04c0*/  F2F.F32.F64 R27, R4 ;  /* 0x00000004001b7310 */ /* 0x004e220000301000 */
[----:B------:R-:W-:-:S14]  /*04d0*/  DSETP.GEU.AND P0, PT, |R4|, UR4, PT ;  /* 0x0000000404007e2a */ /* 0x000fdc000bf0e200 */
[----:B0-----:R-:W-:Y:S01]  /*04e0*/  @!P0 FMUL R27, R27, 1.175494350822287508e-38 ;  /* 0x008000001b1b8820 */ /* 0x001fe20000400000 */
[----:B------:R-:W-:Y:S06]  /*04f0*/  BRA `(.L_x_2052) ;  /* 0x0000000800807947 */ /* 0x000fec0003800000 */
.L_x_2047:
        /* <DEDUP_REMOVED lines=12> */
.L_x_2061:
[----:B------:R-:W2:Y:S01]  /*05c0*/  LDG.E.64 R4, desc[UR36][R4.64] ;  /* 0x0000002404047981 */ /* 0x000ea2000c1e1b00 */
[----:B------:R-:W-:Y:S01]  /*05d0*/  UMOV UR4, 0xf0000000 ;  /* 0xf000000000047882 */ /* 0x000fe20000000000 */
[----:B------:R-:W-:Y:S01]  /*05e0*/  UMOV UR5, 0x380fffff ;  /* 0x380fffff00057882 */ /* 0x000fe20000000000 */
[----:B--2---:R-:W0:Y:S01]  /*05f0*/  F2F.F32.F64 R27, R4 ;  /* 0x00000004001b7310 */ /* 0x004e220000301000 */
[----:B------:R-:W-:-:S14]  /*0600*/  DSETP.GEU.AND P0, PT, |R4|, UR4, PT ;  /* 0x0000000404007e2a */ /* 0x000fdc000bf0e200 */
[----:B0-----:R-:W-:Y:S01]  /*0610*/  @!P0 FMUL R27, R27, 1.175494350822287508e-38 ;  /* 0x008000001b1b8820 */ /* 0x001fe20000400000 */
[----:B------:R-:W-:Y:S06]  /*0620*/  BRA `(.L_x_2052) ;  /* 0x0000000800347947 */ /* 0x000fec0003800000 */
.L_x_2060:
        /* <DEDUP_REMOVED lines=11> */
[----:B------:R-:W-:-:S05]  /*06e0*/  VIADD R6, R0, 0x1000000 ;  /* 0x0100000000067836 */ /* 0x000fca0000000000 */
[----:B------:R-:W-:Y:S02]  /*06f0*/  SHF.R.S32.HI R6, RZ, 0x8, R6 ;  /* 0x00000008ff067819 */ /* 0x000fe40000011406 */
[----:B0-----:R-:W-:-:S04]  /*0700*/  IADD3 R3, -R3, 0x1f, RZ ;  /* 0x0000001f03037810 */ /* 0x001fc80007ffe1ff */
[C---:B------:R-:W-:Y:S01]  /*0710*/  ISETP.GT.U32.AND P0, PT, R3.reuse, 0x4, PT ;  /* 0x000000040300780c */ /* 0x040fe20003f04070 */
[----:B------:R-:W-:-:S05]  /*0720*/  VIADD R3, R3, 0xfffffffc ;  /* 0xfffffffc03037836 */ /* 0x000fca0000000000 */
[----:B------:R-:W-:-:S04]  /*0730*/  SEL R3, R3, RZ, P0 ;  /* 0x000000ff03037207 */ /* 0x000fc80000000000 */
[C---:B------:R-:W-:Y:S01]  /*0740*/  SHF.L.U32 R4, R0.reuse, R3, RZ ;  /* 0x0000000300047219 */ /* 0x040fe200000006ff */
[----:B------:R-:W-:Y:S02]  /*0750*/  IMAD R7, R3, R8, 0x3c000000 ;  /* 0x3c00000003077424 */ /* 0x000fe400078e0208 */
[----:B------:R-:W-:-:S03]  /*0760*/  VIADD R3, R0, 0xffffffff ;  /* 0xffffffff00037836 */ /* 0x000fc60000000000 */
[----:B------:R-:W-:Y:S02]  /*0770*/  LEA.HI R7, R4, R7, RZ, 0x1c ;  /* 0x0000000704077211 */ /* 0x000fe400078fe0ff */
[----:B------:R-:W-:Y:S02]  /*0780*/  SHF.R.S32.HI R3, RZ, 0x1f, R3 ;  /* 0x0000001fff037819 */ /* 0x000fe40000011403 */
[----:B------:R-:W-:-:S04]  /*0790*/  LOP3.LUT R6, R7, 0x7f800000, R6, 0xf8, !PT ;  /* 0x7f80000007067812 */ /* 0x000fc800078ef806 */
[----:B------:R-:W-:-:S04]  /*07a0*/  LOP3.LUT R6, R6, R3, RZ, 0x30, !PT ;  /* 0x0000000306067212 */ /* 0x000fc800078e30ff */
[----:B------:R-:W-:Y:S01]  /*07b0*/  LOP3.LUT R27, R6, 0x80000000, R27, 0xf8, !PT ;  /* 0x80000000061b7812 */ /* 0x000fe200078ef81b */
[----:B------:R-:W-:Y:S06]  /*07c0*/  BRA `(.L_x_2052) ;  /* 0x0000000400cc7947 */ /* 0x000fec0003800000 */
.L_x_2063:
        /* <DEDUP_REMOVED lines=12> */
[----:B------:R-:W-:Y:S01]  /*0890*/  LOP3.LUT R27, R27, 0x80000000, R0, 0xf8, !PT ;  /* 0x800000001b1b7812 */ /* 0x000fe200078ef800 */
[----:B------:R-:W-:Y:S06]  /*08a0*/  BRA `(.L_x_2052) ;  /* 0x0000000400947947 */ /* 0x000fec0003800000 */
.L_x_2062:
[----:B------:R-:W2:Y:S02]  /*08b0*/  LDG.E.U16 R4, desc[UR36][R4.64] ;  /* 0x0000002404047981 */ /* 0x000ea4000c1e1500 */
[----:B--2---:R-:W-:Y:S01]  /*08c0*/  IMAD.U32 R27, R4, 0x10000, RZ ;  /* 0x00010000041b7824 */ /* 0x004fe200078e00ff */
[----:B------:R-:W-:Y:S06]  /*08d0*/  BRA `(.L_x_2052) ;  /* 0x0000000400887947 */ /* 0x000fec0003800000 */
.L_x_2059:
        /* <DEDUP_REMOVED lines=11> */
.L_x_2066:
        /* <DEDUP_REMOVED lines=20> */
.L_x_2068:
[----:B------:R-:W-:Y:S05]  /*0ad0*/  BSYNC B0 ;  /* 0x0000000000007941 */ /* 0x000fea0003800000 */
.L_x_2067:
[----:B------:R-:W-:Y:S01]  /*0ae0*/  IMAD.SHL.U32 R3, R3, 0x100000, RZ ;  /* 0x0010000003037824 */ /* 0x000fe200078e00ff */
[----:B------:R-:W-:-:S04]  /*0af0*/  LEA R0, R0, 0x3b800000, 0x17 ;  /* 0x3b80000000007811 */ /* 0x000fc800078eb8ff */
[----:B------:R-:W-:Y:S01]  /*0b00*/  LOP3.LUT R27, R0, R3, R27, 0xfe, !PT ;  /* 0x00000003001b7212 */ /* 0x000fe200078efe1b */
[----:B------:R-:W-:Y:S06]  /*0b10*/  BRA `(.L_x_2052) ;  /* 0x0000000000f87947 */ /* 0x000fec0003800000 */
.L_x_2065:
        /* <DEDUP_REMOVED lines=20> */
.L_x_2070:
[----:B------:R-:W-:Y:S05]  /*0c60*/  BSYNC B0 ;  /* 0x0000000000007941 */ /* 0x000fea0003800000 */
.L_x_2069:
[----:B------:R-:W-:Y:S01]  /*0c70*/  IMAD.SHL.U32 R3, R3, 0x200000, RZ ;  /* 0x0020000003037824 */ /* 0x000fe200078e00ff */
[----:B------:R-:W-:-:S04]  /*0c80*/  LEA R0, R0, 0x37800000, 0x17 ;  /* 0x3780000000007811 */ /* 0x000fc800078eb8ff */
[----:B------:R-:W-:Y:S01]  /*0c90*/  LOP3.LUT R27, R0, R3, R27, 0xfe, !PT ;  /* 0x00000003001b7212 */ /* 0x000fe200078efe1b */
[----:B------:R-:W-:Y:S06]  /*0ca0*/  BRA `(.L_x_2052) ;  /* 0x0000000000947947 */ /* 0x000fec0003800000 */
.L_x_2064:
        /* <DEDUP_REMOVED lines=14> */
.L_x_2051:
        /* <DEDUP_REMOVED lines=16> */
.L_x_2073:
[----:B------:R-:W-:Y:S01]  /*0e90*/  IMAD.MOV.U32 R27, RZ, RZ, RZ ;  /* 0x000000ffff1b7224 */ /* 0x000fe200078e00ff */
[----:B------:R-:W-:Y:S06]  /*0ea0*/  BRA `(.L_x_2052) ;  /* 0x0000000000147947 */ /* 0x000fec0003800000 */
.L_x_2072:
[----:B------:R-:W2:Y:S02]  /*0eb0*/  LDG.E.64 R4, desc[UR36][R4.64] ;  /* 0x0000002404047981 */ /* 0x000ea4000c1e1b00 */
[----:B--2---:R0:W1:Y:S01]  /*0ec0*/  I2F.U64 R27, R4 ;  /* 0x00000004001b7312 */ /* 0x0040620000301000 */
[----:B------:R-:W-:Y:S05]  /*0ed0*/  BRA `(.L_x_2052) ;  /* 0x0000000000087947 */ /* 0x000fea0003800000 */
.L_x_2071:
[----:B------:R-:W2:Y:S02]  /*0ee0*/  LDG.E R4, desc[UR36][R4.64] ;  /* 0x0000002404047981 */ /* 0x000ea4000c1e1900 */
[----:B--2---:R-:W-:-:S07]  /*0ef0*/  I2FP.F32.U32 R27, R4 ;  /* 0x00000004001b7245 */ /* 0x004fce0000201000 */
.L_x_2052:
[----:B------:R-:W-:Y:S05]  /*0f00*/  BSYNC B6 ;  /* 0x0000000000067941 */ /* 0x000fea0003800000 */
.L_x_2046:
[----:B------:R-:W2:Y:S02]  /*0f10*/  S2R R16, SR_TID.X ;  /* 0x0000000000107919 */ /* 0x000ea40000002100 */
[----:B--2---:R-:W-:-:S07]  /*0f20*/  VIADD R16, R16, 0x80 ;  /* 0x0000008010107836 */ /* 0x004fce0000000000 */
.L_x_2045:
[----:B------:R-:W-:Y:S05]  /*0f30*/  BSYNC B7 ;  /* 0x0000000000077941 */ /* 0x000fea0003800000 */
.L_x_2044:
[----:B------:R-:W-:Y:S01]  /*0f40*/  ISETP.GE.AND P0, PT, R16, R25, PT ;  /* 0x000000191000720c */ /* 0x000fe20003f06270 */
[----:B------:R-:W-:-:S12]  /*0f50*/  BSSY B7, `(.L_x_2074) ;  /* 0x00000e8000077945 */ /* 0x000fd80003800000 */
[----:B------:R-:W-:Y:S05]  /*0f60*/  @P0 BRA `(.L_x_2075) ;  /* 0x0000000c00980947 */ /* 0x000fea0003800000 */
[----:B0---4-:R-:W0:Y:S01]  /*0f70*/  LDC.64 R4, c[0x0][0x220] ;  /* 0x00008800ff047b82 */ /* 0x011e220000000a00 */
[----:B------:R-:W-:Y:S01]  /*0f80*/  IMAD R0, R2, 0x200, R16 ;  /* 0x0000020002007824 */ /* 0x000fe200078e0210 */
[----:B------:R-:W-:Y:S01]  /*0f90*/  PRMT R6, R18, 0x9910, RZ ;  /* 0x0000991012067816 */ /* 0x000fe200000000ff */
[----:B------:R-:W-:Y:S01]  /*0fa0*/  ULDC UR4, c[0x0][0x230] ;  /* 0x00008c0000047ab9 */ /* 0x000fe20000000800 */
[----:B------:R-:W-:Y:S01]  /*0fb0*/  BSSY B6, `(.L_x_2076) ;  /* 0x00000e0000067945 */ /* 0x000fe20003800000 */
        /* <DEDUP_REMOVED lines=17> */
.L_x_2080:
[----:B------:R-:W2:Y:S02]  /*10d0*/  LDG.E.U8 R4, desc[UR36][R4.64] ;  /* 0x0000002404047981 */ /* 0x000ea4000c1e1100 */
[----:B--2---:R-:W-:Y:S01]  /*10e0*/  I2FP.F32.U32 R19, R4 ;  /* 0x0000000400137245 */ /* 0x004fe20000201000 */
[----:B------:R-:W-:Y:S06]  /*10f0*/  BRA `(.L_x_2082) ;  /* 0x0000000c002c7947 */ /* 0x000fec0003800000 */
.L_x_2079:
        /* <DEDUP_REMOVED lines=9> */
.L_x_2084:
[----:B------:R-:W2:Y:S02]  /*1190*/  LDG.E R4, desc[UR36][R4.64] ;  /* 0x0000002404047981 */ /* 0x000ea4000c1e1900 */
[----:B--2---:R-:W-:Y:S01]  /*11a0*/  I2FP.F32.S32 R19, R4 ;  /* 0x0000000400137245 */ /* 0x004fe20000201400 */
[----:B------:R-:W-:Y:S06]  /*11b0*/  BRA `(.L_x_2082) ;  /* 0x0000000800fc7947 */ /* 0x000fec0003800000 */
.L_x_2083:
[----:B------:R-:W2:Y:S02]  /*11c0*/  LDG.E.U16 R4, desc[UR36][R4.64] ;  /* 0x0000002404047981 */ /* 0x000ea4000c1e1500 */
[----:B--2---:R0:W2:Y:S01]  /*11d0*/  I2F.S16 R19, R4 ;  /* 0x0000000400137306 */ /* 0x0040a20000101400 */
[----:B------:R-:W-:Y:S05]  /*11e0*/  BRA `(.L_x_2082) ;  /* 0x0000000800f07947 */ /* 0x000fea0003800000 */
.L_x_2078:
        /* <DEDUP_REMOVED lines=8> */
.L_x_2086:
[----:B------:R-:W2:Y:S02]  /*1270*/  LDG.E.U16 R4, desc[UR36][R4.64] ;  /* 0x0000002404047981 */ /* 0x000ea4000c1e1500 */
[----:B--2---:R-:W-:Y:S01]  /*1280*/  HADD2.F32 R19, -RZ, R4.H0_H0 ;  /* 0x20000004ff137230 */ /* 0x004fe20000004100 */
[----:B------:R-:W-:Y:S06]  /*1290*/  BRA `(.L_x_2082) ;  /* 0x0000000800c47947 */ /* 0x000fec0003800000 */
.L_x_2085:
        /* <DEDUP_REMOVED lines=8> */
.L_x_2088:
[----:B------:R-:W2:Y:S02]  /*1320*/  LDG.E.U16 R4, desc[UR36][R4.64] ;  /* 0x0000002404047981 */ /* 0x000ea4000c1e1500 */
[----:B--2---:R-:W-:Y:S01]  /*1330*/  HADD2.F32 R19, -RZ, R4.H0_H0 ;  /* 0x20000004ff137230 */ /* 0x004fe20000004100 */
[----:B------:R-:W-:Y:S06]  /*1340*/  BRA `(.L_x_2082) ;  /* 0x0000000800987947 */ /* 0x000fec0003800000 */
.L_x_2087:
[----:B------:R-:W2:Y:S01]  /*1350*/  LDG.E.64 R4, desc[UR36][R4.64] ;  /* 0x0000002404047981 */ /* 0x000ea2000c1e1b00 */
[----:B------:R-:W-:Y:S01]  /*1360*/  UMOV UR4, 0xf0000000 ;  /* 0xf000000000047882 */ /* 0x000fe20000000000 */
[----:B------:R-:W-:Y:S01]  /*1370*/  UMOV UR5, 0x380fffff ;  /* 0x380fffff00057882 */ /* 0x000fe20000000000 */
[----:B--2---:R-:W0:Y:S01]  /*1380*/  F2F.F32.F64 R19, R4 ;  /* 0x0000000400137310 */ /* 0x004e220000301000 */
[----:B------:R-:W-:-:S14]  /*1390*/  DSETP.GEU.AND P0, PT, |R4|, UR4, PT ;  /* 0x0000000404007e2a */ /* 0x000fdc000bf0e200 */
[----:B0-----:R-:W-:Y:S01]  /*13a0*/  @!P0 FMUL R19, R19, 1.175494350822287508e-38 ;  /* 0x0080000013138820 */ /* 0x001fe20000400000 */
[----:B------:R-:W-:Y:S06]  /*13b0*/  BRA `(.L_x_2082) ;  /* 0x00000008007c7947 */ /* 0x000fec0003800000 */
.L_x_2077:
        /* <DEDUP_REMOVED lines=12> */
.L_x_2091:
[----:B------:R-:W2:Y:S01]  /*1480*/  LDG.E.64 R4, desc[UR36][R4.64] ;  /* 0x0000002404047981 */ /* 0x000ea2000c1e1b00 */
[----:B------:R-:W-:Y:S01]  /*1490*/  UMOV UR4, 0xf0000000 ;  /* 0xf000000000047882 */ /* 0x000fe20000000000 */
[----:B------:R-:W-:Y:S01]  /*14a0*/  UMOV UR5, 0x380fffff ;  /* 0x380fffff00057882 */ /* 0x000fe20000000000 */
[----:B--2---:R-:W0:Y:S01]  /*14b0*/  F2F.F32.F64 R19, R4 ;  /* 0x0000000400137310 */ /* 0x004e220000301000 */
[----:B------:R-:W-:-:S14]  /*14c0*/  DSETP.GEU.AND P0, PT, |R4|, UR4, PT ;  /* 0x0000000404007e2a */ /* 0x000fdc000bf0e200 */
[----:B0-----:R-:W-:Y:S01]  /*14d0*/  @!P0 FMUL R19, R19, 1.175494350822287508e-38 ;  /* 0x0080000013138820 */ /* 0x001fe20000400000 */
[----:B------:R-:W-:Y:S06]  /*14e0*/  BRA `(.L_x_2082) ;  /* 0x0000000800307947 */ /* 0x000fec0003800000 */
.L_x_2090:
        /* <DEDUP_REMOVED lines=26> */
.L_x_2093:
        /* <DEDUP_REMOVED lines=13> */
.L_x_2092:
[----:B------:R-:W2:Y:S02]  /*1760*/  LDG.E.U16 R4, desc[UR36][R4.64] ;  /* 0x0000002404047981 */ /* 0x000ea4000c1e1500 */
[----:B--2---:R-:W-:Y:S01]  /*1770*/  IMAD.U32 R19, R4, 0x10000, RZ ;  /* 0x0001000004137824 */ /* 0x004fe200078e00ff */
[----:B------:R-:W-:Y:S06]  /*1780*/  BRA `(.L_x_2082) ;  /* 0x0000000400887947 */ /* 0x000fec0003800000 */
.L_x_2089:
        /* <DEDUP_REMOVED lines=11> */
.L_x_2096:
        /* <DEDUP_REMOVED lines=20> */
.L_x_2098:
[----:B------:R-:W-:Y:S05]  /*1980*/  BSYNC B0 ;  /* 0x0000000000007941 */ /* 0x000fea0003800000 */
.L_x_2097:
[----:B------:R-:W-:Y:S01]  /*1990*/  IMAD.SHL.U32 R3, R3, 0x100000, RZ ;  /* 0x0010000003037824 */ /* 0x000fe200078e00ff */
[----:B------:R-:W-:-:S04]  /*19a0*/  LEA R0, R0, 0x3b800000, 0x17 ;  /* 0x3b80000000007811 */ /* 0x000fc800078eb8ff */
[----:B------:R-:W-:Y:S01]  /*19b0*/  LOP3.LUT R19, R0, R3, R19, 0xfe, !PT ;  /* 0x0000000300137212 */ /* 0x000fe200078efe13 */
[----:B------:R-:W-:Y:S06]  /*19c0*/  BRA `(.L_x_2082) ;  /* 0x0000000000f87947 */ /* 0x000fec0003800000 */
.L_x_2095:
        /* <DEDUP_REMOVED lines=20> */
.L_x_2100:
[----:B------:R-:W-:Y:S05]  /*1b10*/  BSYNC B0 ;  /* 0x0000000000007941 */ /* 0x000fea0003800000 */
.L_x_2099:
[----:B------:R-:W-:Y:S01]  /*1b20*/  IMAD.SHL.U32 R3, R3, 0x200000, RZ ;  /* 0x0020000003037824 */ /* 0x000fe200078e00ff */
[----:B------:R-:W-:-:S04]  /*1b30*/  LEA R0, R0, 0x37800000, 0x17 ;  /* 0x3780000000007811 */ /* 0x000fc800078eb8ff */
[----:B------:R-:W-:Y:S01]  /*1b40*/  LOP3.LUT R19, R0, R3, R19, 0xfe, !PT ;  /* 0x0000000300137212 */ /* 0x000fe200078efe13 */
[----:B------:R-:W-:Y:S06]  /*1b50*/  BRA `(.L_x_2082) ;  /* 0x0000000000947947 */ /* 0x000fec0003800000 */
.L_x_2094:
        /* <DEDUP_REMOVED lines=14> */
.L_x_2081:
        /* <DEDUP_REMOVED lines=15> */
[----:B01-3-5:R-:W-:Y:S05]  /*1d30*/  CALL.ABS.NOINC R14 ;  /* 0x000000000e007343 */ /* 0x02bfea0003c00000 */
.L_x_2103:
[----:B------:R-:W-:Y:S01]  /*1d40*/  IMAD.MOV.U32 R19, RZ, RZ, RZ ;  /* 0x000000ffff137224 */ /* 0x000fe200078e00ff */
[----:B------:R-:W-:Y:S06]  /*1d50*/  BRA `(.L_x_2082) ;  /* 0x0000000000147947 */ /* 0x000fec0003800000 */
.L_x_2102:
[----:B------:R-:W2:Y:S02]  /*1d60*/  LDG.E.64 R4, desc[UR36][R4.64] ;  /* 0x0000002404047981 */ /* 0x000ea4000c1e1b00 */
[----:B--2---:R0:W2:Y:S01]  /*1d70*/  I2F.U64 R19, R4 ;  /* 0x0000000400137312 */ /* 0x0040a20000301000 */
[----:B------:R-:W-:Y:S05]  /*1d80*/  BRA `(.L_x_2082) ;  /* 0x0000000000087947 */ /* 0x000fea0003800000 */
.L_x_2101:
[----:B------:R-:W2:Y:S02]  /*1d90*/  LDG.E R4, desc[UR36][R4.64] ;  /* 0x0000002404047981 */ /* 0x000ea4000c1e1900 */
[----:B--2---:R-:W-:-:S07]  /*1da0*/  I2FP.F32.U32 R19, R4 ;  /* 0x0000000400137245 */ /* 0x004fce0000201000 */
.L_x_2082:
[----:B------:R-:W-:Y:S05]  /*1db0*/  BSYNC B6 ;  /* 0x0000000000067941 */ /* 0x000fea0003800000 */
.L_x_2076:
[----:B------:R-:W-:-:S07]  /*1dc0*/  VIADD R16, R16, 0x80 ;  /* 0x0000008010107836 */ /* 0x000fce0000000000 */
.L_x_2075:
[----:B------:R-:W-:Y:S05]  /*1dd0*/  BSYNC B7 ;  /* 0x0000000000077941 */ /* 0x000fea0003800000 */
.L_x_2074:
[----:B------:R-:W-:Y:S01]  /*1de0*/  ISETP.GE.AND P0, PT, R16, R25, PT ;  /* 0x000000191000720c */ /* 0x000fe20003f06270 */
[----:B------:R-:W-:Y:S01]  /*1df0*/  BSSY B7, `(.L_x_2104) ;  /* 0x00000ea000077945 */ /* 0x000fe20003800000 */
[----:B------:R-:W-:Y:S02]  /*1e00*/  IMAD.MOV.U32 R17, RZ, RZ, RZ ;  /* 0x000000ffff117224 */ /* 0x000fe400078e00ff */
[----:B------:R-:W-:-:S09]  /*1e10*/  IMAD.MOV.U32 R23, RZ, RZ, RZ ;  /* 0x000000ffff177224 */ /* 0x000fd200078e00ff */
[----:B------:R-:W-:Y:S05]  /*1e20*/  @P0 BRA `(.L_x_2105) ;  /* 0x0000000c00980947 */ /* 0x000fea0003800000 */
[----:B0-2-4-:R-:W0:Y:S01]  /*1e30*/  LDC.64 R4, c[0x0][0x220] ;  /* 0x00008800ff047b82 */ /* 0x015e220000000a00 */
        /* <DEDUP_REMOVED lines=19> */
[----:B--2---:R0:W2:Y:S01]  /*1f70*/  I2F.S16 R23, R4 ;  /* 0x0000000400177306 */ /* 0x0040a20000101400 */
[----:B------:R-:W-:Y:S05]  /*1f80*/  BRA `(.L_x_2112) ;  /* 0x0000000c00387947 */ /* 0x000fea0003800000 */
.L_x_2110:
[----:B------:R-:W2:Y:S02]  /*1f90*/  LDG.E.U8 R4, desc[UR36][R4.64] ;  /* 0x0000002404047981 */ /* 0x000ea4000c1e1100 */
[----:B--2---:R-:W-:Y:S01]  /*1fa0*/  I2FP.F32.U32 R23, R4 ;  /* 0x0000000400177245 */ /* 0x004fe20000201000 */
[----:B------:R-:W-:Y:S06]  /*1fb0*/  BRA `(.L_x_2112) ;  /* 0x0000000c002c7947 */ /* 0x000fec0003800000 */
.L_x_2109:
        /* <DEDUP_REMOVED lines=9> */
.L_x_2114:
[----:B------:R-:W2:Y:S02]  /*2050*/  LDG.E R4, desc[UR36][R4.64] ;  /* 0x0000002404047981 */ /* 0x000ea4000c1e1900 */
[----:B--2---:R-:W-:Y:S01]  /*2060*/  I2FP.F32.S32 R23, R4 ;  /* 0x0000000400177245 */ /* 0x004fe20000201400 */
[----:B------:R-:W-:Y:S06]  /*2070*/  BRA `(.L_x_2112) ;  /* 0x0000000800fc7947 */ /* 0x000fec0003800000 */
.L_x_2113:
[----:B------:R-:W2:Y:S02]  /*2080*/  LDG.E.U16 R4, desc[UR36][R4.64] ;  /* 0x0000002404047981 */ /* 0x000ea4000c1e1500 */
[----:B--2---:R4:W0:Y:S01]  /*2090*/  I2F.S16 R23, R4 ;  /* 0x0000000400177306 */ /* 0x0048220000101400 */
[----:B------:R-:W-:Y:S05]  /*20a0*/  BRA `(.L_x_2112) ;  /* 0x0000000800f07947 */ /* 0x000fea0003800000 */
.L_x_2108:
        /* <DEDUP_REMOVED lines=8> */
.L_x_2116:
[----:B------:R-:W2:Y:S02]  /*2130*/  LDG.E.U16 R4, desc[UR36][R4.64] ;  /* 0x0000002404047981 */ /* 0x000ea4000c1e1500 */
[----:B--2---:R-:W-:Y:S01]  /*2140*/  HADD2.F32 R23, -RZ, R4.H0_H0 ;  /* 0x20000004ff177230 */ /* 0x004fe20000004100 */
[----:B------:R-:W-:Y:S06]  /*2150*/  BRA `(.L_x_2112) ;  /* 0x0000000800c47947 */ /* 0x000fec0003800000 */
.L_x_2115:
        /* <DEDUP_REMOVED lines=8> */
.L_x_2118:
[----:B------:R-:W2:Y:S02]  /*21e0*/  LDG.E.U16 R4, desc[UR36][R4.64] ;  /* 0x0000002404047981 */ /* 0x000ea4000c1e1500 */
[----:B--2---:R-:W-:Y:S01]  /*21f0*/  HADD2.F32 R23, -RZ, R4.H0_H0 ;  /* 0x20000004ff177230 */ /* 0x004fe20000004100 */
[----:B------:R-:W-:Y:S06]  /*2200*/  BRA `(.L_x_2112) ;  /* 0x0000000800987947 */ /* 0x000fec0003800000 */
.L_x_2117:
[----:B------:R-:W2:Y:S01]  /*2210*/  LDG.E.64 R4, desc[UR36][R4.64] ;  /* 0x0000002404047981 */ /* 0x000ea2000c1e1b00 */
[----:B------:R-:W-:Y:S01]  /*2220*/  UMOV UR4, 0xf0000000 ;  /* 0xf000000000047882 */ /* 0x000fe20000000000 */
[----:B------:R-:W-:Y:S01]  /*2230*/  UMOV UR5, 0x380fffff ;  /* 0x380fffff00057882 */ /* 0x000fe20000000000 */
[----:B--2---:R-:W0:Y:S01]  /*2240*/  F2F.F32.F64 R23, R4 ;  /* 0x0000000400177310 */ /* 0x004e220000301000 */
[----:B------:R-:W-:-:S14]  /*2250*/  DSETP.GEU.AND P0, PT, |R4|, UR4, PT ;  /* 0x0000000404007e2a */ /* 0x000fdc000bf0e200 */
[----:B0-----:R-:W-:Y:S01]  /*2260*/  @!P0 FMUL R23, R23, 1.175494350822287508e-38 ;  /* 0x0080000017178820 */ /* 0x001fe20000400000 */
[----:B------:R-:W-:Y:S06]  /*2270*/  BRA `(.L_x_2112) ;  /* 0x00000008007c7947 */ /* 0x000fec0003800000 */
.L_x_2107:
        /* <DEDUP_REMOVED lines=12> */
.L_x_2121:
[----:B------:R-:W2:Y:S01]  /*2340*/  LDG.E.64 R4, desc[UR36][R4.64] ;  /* 0x0000002404047981 */ /* 0x000ea2000c1e1b00 */
[----:B------:R-:W-:Y:S01]  /*2350*/  UMOV UR4, 0xf0000000 ;  /* 0xf000000000047882 */ /* 0x000fe20000000000 */
[----:B------:R-:W-:Y:S01]  /*2360*/  UMOV UR5, 0x380fffff ;  /* 0x380fffff00057882 */ /* 0x000fe20000000000 */
[----:B--2---:R-:W0:Y:S01]  /*2370*/  F2F.F32.F64 R23, R4 ;  /* 0x0000000400177310 */ /* 0x004e220000301000 */
[----:B------:R-:W-:-:S14]  /*2380*/  DSETP.GEU.AND P0, PT, |R4|, UR4, PT ;  /* 0x0000000404007e2a */ /* 0x000fdc000bf0e200 */
[----:B0-----:R-:W-:Y:S01]  /*2390*/  @!P0 FMUL R23, R23, 1.175494350822287508e-38 ;  /* 0x0080000017178820 */ /* 0x001fe20000400000 */
[----:B------:R-:W-:Y:S06]  /*23a0*/  BRA `(.L_x_2112) ;  /* 0x0000000800307947 */ /* 0x000fec0003800000 */
.L_x_2120:
        /* <DEDUP_REMOVED lines=26> */
.L_x_2123:
        /* <DEDUP_REMOVED lines=13> */
.L_x_2122:
[----:B------:R-:W2:Y:S02]  /*2620*/  LDG.E.U16 R4, desc[UR36][R4.64] ;  /* 0x0000002404047981 */ /* 0x000ea4000c1e1500 */
[----:B--2---:R-:W-:Y:S01]  /*2630*/  IMAD.U32 R23, R4, 0x10000, RZ ;  /* 0x0001000004177824 */ /* 0x004fe200078e00ff */
[----:B------:R-:W-:Y:S06]  /*2640*/  BRA `(.L_x_2112) ;  /* 0x0000000400887947 */ /* 0x000fec0003800000 */
.L_x_2119:
        /* <DEDUP_REMOVED lines=11> */
.L_x_2126:
        /* <DEDUP_REMOVED lines=20> */
.L_x_2128:
[----:B------:R-:W-:Y:S05]  /*2840*/  BSYNC B0 ;  /* 0x0000000000007941 */ /* 0x000fea0003800000 */
.L_x_2127:
[----:B------:R-:W-:Y:S01]  /*2850*/  IMAD.SHL.U32 R3, R3, 0x100000, RZ ;  /* 0x0010000003037824 */ /* 0x000fe200078e00ff */
[----:B------:R-:W-:-:S04]  /*2860*/  LEA R0, R0, 0x3b800000, 0x17 ;  /* 0x3b80000000007811 */ /* 0x000fc800078eb8ff */
[----:B------:R-:W-:Y:S01]  /*2870*/  LOP3.LUT R23, R0, R3, R23, 0xfe, !PT ;  /* 0x0000000300177212 */ /* 0x000fe200078efe17 */
[----:B------:R-:W-:Y:S06]  /*2880*/  BRA `(.L_x_2112) ;  /* 0x0000000000f87947 */ /* 0x000fec0003800000 */
.L_x_2125:
        /* <DEDUP_REMOVED lines=20> */
.L_x_2130:
[----:B------:R-:W-:Y:S05]  /*29d0*/  BSYNC B0 ;  /* 0x0000000000007941 */ /* 0x000fea0003800000 */
.L_x_2129:
[----:B------:R-:W-:Y:S01]  /*29e0*/  IMAD.SHL.U32 R3, R3, 0x200000, RZ ;  /* 0x0020000003037824 */ /* 0x000fe200078e00ff */
[----:B------:R-:W-:-:S04]  /*29f0*/  LEA R0, R0, 0x37800000, 0x17 ;  /* 0x3780000000007811 */ /* 0x000fc800078eb8ff */
[----:B------:R-:W-:Y:S01]  /*2a00*/  LOP3.LUT R23, R0, R3, R23, 0xfe, !PT ;  /* 0x0000000300177212 */ /* 0x000fe200078efe17 */
[----:B------:R-:W-:Y:S06]  /*2a10*/  BRA `(.L_x_2112) ;  /* 0x0000000000947947 */ /* 0x000fec0003800000 */
.L_x_2124:
        /* <DEDUP_REMOVED lines=14> */
.L_x_2111:
        /* <DEDUP_REMOVED lines=16> */
.L_x_2133:
[----:B------:R-:W-:Y:S01]  /*2c00*/  IMAD.MOV.U32 R23, RZ, RZ, RZ ;  /* 0x000000ffff177224 */ /* 0x000fe200078e00ff */
[----:B------:R-:W-:Y:S06]  /*2c10*/  BRA `(.L_x_2112) ;  /* 0x0000000000147947 */ /* 0x000fec0003800000 */
.L_x_2132:
[----:B------:R-:W2:Y:S02]  /*2c20*/  LDG.E.64 R4, desc[UR36][R4.64] ;  /* 0x0000002404047981 */ /* 0x000ea4000c1e1b00 */
[----:B--2---:R0:W2:Y:S01]  /*2c30*/  I2F.U64 R23, R4 ;  /* 0x0000000400177312 */ /* 0x0040a20000301000 */
[----:B------:R-:W-:Y:S05]  /*2c40*/  BRA `(.L_x_2112) ;  /* 0x0000000000087947 */ /* 0x000fea0003800000 */
.L_x_2131:
[----:B------:R-:W2:Y:S02]  /*2c50*/  LDG.E R4, desc[UR36][R4.64] ;  /* 0x0000002404047981 */ /* 0x000ea4000c1e1900 */
[----:B--2---:R-:W-:-:S07]  /*2c60*/  I2FP.F32.U32 R23, R4 ;  /* 0x0000000400177245 */ /* 0x004fce0000201000 */
.L_x_2112:
[----:B------:R-:W-:Y:S05]  /*2c70*/  BSYNC B6 ;  /* 0x0000000000067941 */ /* 0x000fea0003800000 */
.L_x_2106:
[----:B------:R-:W-:-:S07]  /*2c80*/  VIADD R16, R16, 0x80 ;  /* 0x0000008010107836 */ /* 0x000fce0000000000 */
.L_x_2105:
[----:B------:R-:W-:Y:S05]  /*2c90*/  BSYNC B7 ;  /* 0x0000000000077941 */ /* 0x000fea0003800000 */
.L_x_2104:
[----:B------:R-:W-:Y:S01]  /*2ca0*/  ISETP.GE.AND P0, PT, R16, R25, PT ;  /* 0x000000191000720c */ /* 0x000fe20003f06270 */
[----:B------:R-:W-:-:S12]  /*2cb0*/  BSSY B6, `(.L_x_2134) ;  /* 0x00000e1000067945 */ /* 0x000fd80003800000 */
[----:B------:R-:W-:Y:S05]  /*2cc0*/  @P0 BRA `(.L_x_2135) ;  /* 0x0000000c007c0947 */ /* 0x000fea0003800000 */
[----:B0-2-4-:R-:W0:Y:S01]  /*2cd0*/  LDC.64 R4, c[0x0][0x220] ;  /* 0x00008800ff047b82 */ /* 0x015e220000000a00 */
        /* <DEDUP_REMOVED lines=19> */
.L_x_2139:
[----:B------:R-:W2:Y:S02]  /*2e10*/  LDG.E.U8 R4, desc[UR36][R4.64] ;  /* 0x0000002404047981 */ /* 0x000ea4000c1e1100 */
[----:B--2---:R-:W-:Y:S01]  /*2e20*/  I2FP.F32.U32 R17, R4 ;  /* 0x0000000400117245 */ /* 0x004fe20000201000 */
[----:B------:R-:W-:Y:S06]  /*2e30*/  BRA `(.L_x_2135) ;  /* 0x0000000c00207947 */ /* 0x000fec0003800000 */
.L_x_2138:
        /* <DEDUP_REMOVED lines=9> */
.L_x_2142:
[----:B------:R-:W2:Y:S02]  /*2ed0*/  LDG.E R4, desc[UR36][R4.64] ;  /* 0x0000002404047981 */ /* 0x000ea4000c1e1900 */
[----:B--2---:R-:W-:Y:S01]  /*2ee0*/  I2FP.F32.S32 R17, R4 ;  /* 0x0000000400117245 */ /* 0x004fe20000201400 */
[----:B------:R-:W-:Y:S06]  /*2ef0*/  BRA `(.L_x_2135) ;  /* 0x0000000800f07947 */ /* 0x000fec0003800000 */
.L_x_2141:
[----:B------:R-:W2:Y:S02]  /*2f00*/  LDG.E.U16 R4, desc[UR36][R4.64] ;  /* 0x0000002404047981 */ /* 0x000ea4000c1e1500 */
[----:B--2---:R0:W2:Y:S01]  /*2f10*/  I2F.S16 R17, R4 ;  /* 0x0000000400117306 */ /* 0x0040a20000101400 */
[----:B------:R-:W-:Y:S05]  /*2f20*/  BRA `(.L_x_2135) ;  /* 0x0000000800e47947 */ /* 0x000fea0003800000 */
.L_x_2137:
        /* <DEDUP_REMOVED lines=8> */
.L_x_2144:
[----:B------:R-:W2:Y:S02]  /*2fb0*/  LDG.E.U16 R4, desc[UR36][R4.64] ;  /* 0x0000002404047981 */ /* 0x000ea4000c1e1500 */
[----:B--2---:R-:W-:Y:S01]  /*2fc0*/  HADD2.F32 R17, -RZ, R4.H0_H0 ;  /* 0x20000004ff117230 */ /* 0x004fe20000004100 */
[----:B------:R-:W-:Y:S06]  /*2fd0*/  BRA `(.L_x_2135) ;  /* 0x0000000800b87947 */ /* 0x000fec0003800000 */
.L_x_2143:
        /* <DEDUP_REMOVED lines=8> */
.L_x_2146:
[----:B------:R-:W2:Y:S02]  /*3060*/  LDG.E.U16 R4, desc[UR36][R4.64] ;  /* 0x0000002404047981 */ /* 0x000ea4000c1e1500 */
[----:B--2---:R-:W-:Y:S01]  /*3070*/  HADD2.F32 R17, -RZ, R4.H0_H0 ;  /* 0x20000004ff117230 */ /* 0x004fe20000004100 */
[----:B------:R-:W-:Y:S06]  /*3080*/  BRA `(.L_x_2135) ;  /* 0x00000008008c7947 */ /* 0x000fec0003800000 */
.L_x_2145:
[----:B------:R-:W2:Y:S01]  /*3090*/  LDG.E.64 R4, desc[UR36][R4.64] ;  /* 0x0000002404047981 */ /* 0x000ea2000c1e1b00 */
[----:B------:R-:W-:Y:S01]  /*30a0*/  UMOV UR4, 0xf0000000 ;  /* 0xf000000000047882 */ /* 0x000fe20000000000 */
[----:B------:R-:W-:Y:S01]  /*30b0*/  UMOV UR5, 0x380fffff ;  /* 0x380fffff00057882 */ /* 0x000fe20000000000 */
[----:B--2---:R-:W0:Y:S01]  /*30c0*/  F2F.F32.F64 R17, R4 ;  /* 0x0000000400117310 */ /* 0x004e220000301000 */
[----:B------:R-:W-:-:S14]  /*30d0*/  DSETP.GEU.AND P0, PT, |R4|, UR4, PT ;  /* 0x0000000404007e2a */ /* 0x000fdc000bf0e200 */
[----:B0-----:R-:W-:Y:S01]  /*30e0*/  @!P0 FMUL R17, R17, 1.175494350822287508e-38 ;  /* 0x0080000011118820 */ /* 0x001fe20000400000 */
[----:B------:R-:W-:Y:S06]  /*30f0*/  BRA `(.L_x_2135) ;  /* 0x0000000800707947 */ /* 0x000fec0003800000 */
.L_x_2136:
        /* <DEDUP_REMOVED lines=12> */
.L_x_2149:
[----:B------:R-:W2:Y:S01]  /*31c0*/  LDG.E.64 R4, desc[UR36][R4.64] ;  /* 0x0000002404047981 */ /* 0x000ea2000c1e1b00 */
[----:B------:R-:W-:Y:S01]  /*31d0*/  UMOV UR4, 0xf0000000 ;  /* 0xf000000000047882 */ /* 0x000fe20000000000 */
[----:B------:R-:W-:Y:S01]  /*31e0*/  UMOV UR5, 0x380fffff ;  /* 0x380fffff00057882 */ /* 0x000fe20000000000 */
[----:B--2---:R-:W0:Y:S01]  /*31f0*/  F2F.F32.F64 R17, R4 ;  /* 0x0000000400117310 */ /* 0x004e220000301000 */
[----:B------:R-:W-:-:S14]  /*3200*/  DSETP.GEU.AND P0, PT, |R4|, UR4, PT ;  /* 0x0000000404007e2a */ /* 0x000fdc000bf0e200 */
[----:B0-----:R-:W-:Y:S01]  /*3210*/  @!P0 FMUL R17, R17, 1.175494350822287508e-38 ;  /* 0x0080000011118820 */ /* 0x001fe20000400000 */
[----:B------:R-:W-:Y:S06]  /*3220*/  BRA `(.L_x_2135) ;  /* 0x0000000800247947 */ /* 0x000fec0003800000 */
.L_x_2148:
        /* <DEDUP_REMOVED lines=26> */
.L_x_2151:
        /* <DEDUP_REMOVED lines=13> */
.L_x_2150:
[----:B------:R-:W2:Y:S02]  /*34a0*/  LDG.E.U16 R4, desc[UR36][R4.64] ;  /* 0x0000002404047981 */ /* 0x000ea4000c1e1500 */
[----:B--2---:R-:W-:Y:S01]  /*34b0*/  IMAD.U32 R17, R4, 0x10000, RZ ;  /* 0x0001000004117824 */ /* 0x004fe200078e00ff */
[----:B------:R-:W-:Y:S06]  /*34c0*/  BRA `(.L_x_2135) ;  /* 0x00000004007c7947 */ /* 0x000fec0003800000 */
.L_x_2147:
        /* <DEDUP_REMOVED lines=11> */
.L_x_2154:
[----:B------:R-:W2:Y:S02]  /*3580*/  LDG.E.U8 R3, desc[UR36][R4.64] ;  /* 0x0000002404037981 */ /* 0x000ea4000c1e1100 */
        /* <DEDUP_REMOVED lines=18> */
.L_x_2156:
[----:B------:R-:W-:Y:S05]  /*36b0*/  BSYNC B0 ;  /* 0x0000000000007941 */ /* 0x000fea0003800000 */
.L_x_2155:
[----:B------:R-:W-:Y:S01]  /*36c0*/  IMAD.SHL.U32 R3, R3, 0x100000, RZ ;  /* 0x0010000003037824 */ /* 0x000fe200078e00ff */
[----:B------:R-:W-:-:S04]  /*36d0*/  LEA R0, R0, 0x3b800000, 0x17 ;  /* 0x3b80000000007811 */ /* 0x000fc800078eb8ff */
[----:B------:R-:W-:Y:S01]  /*36e0*/  LOP3.LUT R17, R0, R3, R17, 0xfe, !PT ;  /* 0x0000000300117212 */ /* 0x000fe200078efe11 */
[----:B------:R-:W-:Y:S06]  /*36f0*/  BRA `(.L_x_2135) ;  /* 0x0000000000f07947 */ /* 0x000fec0003800000 */
.L_x_2153:
        /* <DEDUP_REMOVED lines=19> */
.L_x_2158:
[----:B------:R-:W-:Y:S05]  /*3830*/  BSYNC B0 ;  /* 0x0000000000007941 */ /* 0x000fea0003800000 */
.L_x_2157:
[----:B------:R-:W-:Y:S01]  /*3840*/  IMAD.SHL.U32 R3, R3, 0x200000, RZ ;  /* 0x0020000003037824 */ /* 0x000fe200078e00ff */
[----:B------:R-:W-:-:S04]  /*3850*/  LEA R0, R0, 0x37800000, 0x17 ;  /* 0x3780000000007811 */ /* 0x000fc800078eb8ff */
[----:B------:R-:W-:Y:S01]  /*3860*/  LOP3.LUT R17, R0, R3, R17, 0xfe, !PT ;  /* 0x0000000300117212 */ /* 0x000fe200078efe11 */
[----:B------:R-:W-:Y:S06]  /*3870*/  BRA `(.L_x_2135) ;  /* 0x0000000000907947 */ /* 0x000fec0003800000 */
.L_x_2152:
        /* <DEDUP_REMOVED lines=14> */
.L_x_2140:
        /* <DEDUP_REMOVED lines=16> */
.L_x_2161:
[----:B------:R-:W-:Y:S05]  /*3a60*/  BRA `(.L_x_2135) ;  /* 0x0000000000147947 */ /* 0x000fea0003800000 */
.L_x_2160:
[----:B------:R-:W2:Y:S02]  /*3a70*/  LDG.E.64 R4, desc[UR36][R4.64] ;  /* 0x0000002404047981 */ /* 0x000ea4000c1e1b00 */
[----:B--2---:R0:W2:Y:S01]  /*3a80*/  I2F.U64 R17, R4 ;  /* 0x0000000400117312 */ /* 0x0040a20000301000 */
[----:B------:R-:W-:Y:S05]  /*3a90*/  BRA `(.L_x_2135) ;  /* 0x0000000000087947 */ /* 0x000fea0003800000 */
.L_x_2159:
[----:B------:R-:W2:Y:S02]  /*3aa0*/  LDG.E R4, desc[UR36][R4.64] ;  /* 0x0000002404047981 */ /* 0x000ea4000c1e1900 */
[----:B--2---:R-:W-:-:S07]  /*3ab0*/  I2FP.F32.U32 R17, R4 ;  /* 0x0000000400117245 */ /* 0x004fce0000201000 */
.L_x_2135:
[----:B------:R-:W-:Y:S05]  /*3ac0*/  BSYNC B6 ;  /* 0x0000000000067941 */ /* 0x000fea0003800000 */
.L_x_2134:
[----:B------:R-:W0:Y:S01]  /*3ad0*/  S2R R26, SR_TID.X ;  /* 0x00000000001a7919 */ /* 0x000e220000002100 */
[----:B------:R-:W1:Y:S01]  /*3ae0*/  LDC.U8 R16, c[0x0][0x234] ;  /* 0x00008d00ff107b82 */ /* 0x000e620000000000 */
[----:B------:R-:W-:Y:S01]  /*3af0*/  BSSY B6, `(.L_x_2162) ;  /* 0x000010b000067945 */ /* 0x000fe20003800000 */
[C---:B0-----:R-:W-:Y:S01]  /*3b00*/  VIADD R0, R26.reuse, 0x100 ;  /* 0x000001001a007836 */ /* 0x041fe20000000000 */
[CC--:B------:R-:W-:Y:S01]  /*3b10*/  ISETP.GE.AND P3, PT, R26.reuse, R25.reuse, PT ;  /* 0x000000191a00720c */ /* 0x0c0fe20003f66270 */
[C---:B------:R-:W-:Y:S02]  /*3b20*/  VIADD R6, R26.reuse, 0x180 ;  /* 0x000001801a067836 */ /* 0x040fe40000000000 */
[----:B------:R-:W-:Y:S01]  /*3b30*/  VIADD R28, R26, 0x80 ;  /* 0x000000801a1c7836 */ /* 0x000fe20000000000 */
[-C--:B------:R-:W-:Y:S02]  /*3b40*/  ISETP.GE.AND P1, PT, R0, R25.reuse, PT ;  /* 0x000000190000720c */ /* 0x080fe40003f26270 */
[----:B------:R-:W-:-:S02]  /*3b50*/  ISETP.GE.AND P2, PT, R6, R25, PT ;  /* 0x000000190600720c */ /* 0x000fc40003f46270 */
[----:B------:R-:W-:-:S05]  /*3b60*/  ISETP.GE.AND P0, PT, R28, R25, PT ;  /* 0x000000191c00720c */ /* 0x000fca0003f06270 */
[----:B-12345:R-:W-:-:S04]  /*3b70*/  @!P3 FADD.FTZ R4, |R27|, -RZ ;  /* 0x800000ff1b04b221 */ /* 0x03efc80000010200 */
[----:B------:R-:W-:Y:S02]  /*3b80*/  @!P1 FADD.FTZ R22, |R23|, -RZ ;  /* 0x800000ff17169221 */ /* 0x000fe40000010200 */
[----:B------:R-:W-:Y:S02]  /*3b90*/  @!P2 FADD.FTZ R24, |R17|, -RZ ;  /* 0x800000ff1118a221 */ /* 0x000fe40000010200 */
[----:B------:R-:W-:Y:S01]  /*3ba0*/  @!P0 FADD.FTZ R18, |R19|, -RZ ;  /* 0x800000ff13128221 */ /* 0x000fe20000010200 */
[----:B------:R-:W-:Y:S06]  /*3bb0*/  @P3 BRA `(.L_x_2163) ;  /* 0x0000000c00f83947 */ /* 0x000fec0003800000 */
        /* <DEDUP_REMOVED lines=18> */
[----:B------:R-:W0:Y:S01]  /*3ce0*/  F2I.FTZ.TRUNC.NTZ R27, |R27| ;  /* 0x4000001b001b7305 */ /* 0x000e22000021f100 */
[----:B------:R-:W-:Y:S01]  /*3cf0*/  IMAD.MOV.U32 R26, RZ, RZ, R28 ;  /* 0x000000ffff1a7224 */ /* 0x000fe200078e001c */
[----:B0-----:R0:W-:Y:S01]  /*3d00*/  STG.E.U8 desc[UR36][R8.64], R27 ;  /* 0x0000001b08007986 */ /* 0x0011e2000c101124 */
[----:B------:R-:W-:Y:S05]  /*3d10*/  BRA `(.L_x_2163) ;  /* 0x0000000c00a07947 */ /* 0x000fea0003800000 */
.L_x_2167:
[----:B------:R-:W0:Y:S01]  /*3d20*/  F2I.FTZ.S64.TRUNC R4, |R27| ;  /* 0x4000001b00047311 */ /* 0x000e22000021d900 */
[----:B------:R-:W-:Y:S01]  /*3d30*/  IMAD.MOV.U32 R26, RZ, RZ, R28 ;  /* 0x000000ffff1a7224 */ /* 0x000fe200078e001c */
[----:B0-----:R0:W-:Y:S01]  /*3d40*/  STG.E.U8 desc[UR36][R8.64], R4 ;  /* 0x0000000408007986 */ /* 0x0011e2000c101124 */
[----:B------:R-:W-:Y:S05]  /*3d50*/  BRA `(.L_x_2163) ;  /* 0x0000000c00907947 */ /* 0x000fea0003800000 */
.L_x_2166:
[----:B------:R-:W-:-:S13]  /*3d60*/  ISETP.NE.AND P0, PT, R0, 0x2, PT ;  /* 0x000000020000780c */ /* 0x000fda0003f05270 */
[----:B------:R-:W-:Y:S05]  /*3d70*/  @!P0 BRA `(.L_x_2169) ;  /* 0x0000000000308947 */ /* 0x000fea0003800000 */
[----:B------:R-:W-:-:S13]  /*3d80*/  ISETP.NE.AND P0, PT, R0, 0x3, PT ;  /* 0x000000030000780c */ /* 0x000fda0003f05270 */
[----:B------:R-:W-:Y:S05]  /*3d90*/  @!P0 BRA `(.L_x_2170) ;  /* 0x0000000000188947 */ /* 0x000fea0003800000 */
[----:B------:R-:W-:-:S13]  /*3da0*/  ISETP.NE.AND P0, PT, R0, 0x4, PT ;  /* 0x000000040000780c */ /* 0x000fda0003f05270 */
[----:B------:R-:W-:Y:S05]  /*3db0*/  @P0 BRA `(.L_x_2168) ;  /* 0x0000000c00140947 */ /* 0x000fea0003800000 */
[----:B------:R-:W0:Y:S01]  /*3dc0*/  F2I.FTZ.S64.TRUNC R4, |R27| ;  /* 0x4000001b00047311 */ /* 0x000e22000021d900 */
[----:B------:R-:W-:Y:S01]  /*3dd0*/  IMAD.MOV.U32 R26, RZ, RZ, R28 ;  /* 0x000000ffff1a7224 */ /* 0x000fe200078e001c */
[----:B0-----:R0:W-:Y:S01]  /*3de0*/  STG.E.64 desc[UR36][R8.64], R4 ;  /* 0x0000000408007986 */ /* 0x0011e2000c101b24 */
[----:B------:R-:W-:Y:S05]  /*3df0*/  BRA `(.L_x_2163) ;  /* 0x0000000c00687947 */ /* 0x000fea0003800000 */
.L_x_2170:
[----:B------:R-:W0:Y:S01]  /*3e00*/  F2I.FTZ.TRUNC.NTZ R27, |R27| ;  /* 0x4000001b001b7305 */ /* 0x000e22000021f100 */
[----:B------:R-:W-:Y:S01]  /*3e10*/  IMAD.MOV.U32 R26, RZ, RZ, R28 ;  /* 0x000000ffff1a7224 */ /* 0x000fe200078e001c */
[----:B0-----:R0:W-:Y:S01]  /*3e20*/  STG.E desc[UR36][R8.64], R27 ;  /* 0x0000001b08007986 */ /* 0x0011e2000c101924 */
[----:B------:R-:W-:Y:S05]  /*3e30*/  BRA `(.L_x_2163) ;  /* 0x0000000c00587947 */ /* 0x000fea0003800000 */
.L_x_2169:
[----:B------:R-:W0:Y:S01]  /*3e40*/  F2I.FTZ.TRUNC.NTZ R27, |R27| ;  /* 0x4000001b001b7305 */ /* 0x000e22000021f100 */
[----:B------:R-:W-:Y:S01]  /*3e50*/  IMAD.MOV.U32 R26, RZ, RZ, R28 ;  /* 0x000000ffff1a7224 */ /* 0x000fe200078e001c */
[----:B0-----:R0:W-:Y:S01]  /*3e60*/  STG.E.U16 desc[UR36][R8.64], R27 ;  /* 0x0000001b08007986 */ /* 0x0011e2000c101524 */
[----:B------:R-:W-:Y:S05]  /*3e70*/  BRA `(.L_x_2163) ;  /* 0x0000000c00487947 */ /* 0x000fea0003800000 */
.L_x_2165:
[----:B------:R-:W-:-:S13]  /*3e80*/  ISETP.GT.AND P0, PT, R0, 0x6, PT ;  /* 0x000000060000780c */ /* 0x000fda0003f04270 */
[----:B------:R-:W-:Y:S05]  /*3e90*/  @P0 BRA `(.L_x_2171) ;  /* 0x00000000002c0947 */ /* 0x000fea0003800000 */
[----:B------:R-:W-:-:S13]  /*3ea0*/  ISETP.NE.AND P0, PT, R0, 0x5, PT ;  /* 0x000000050000780c */ /* 0x000fda0003f05270 */
[----:B------:R-:W-:Y:S05]  /*3eb0*/  @!P0 BRA `(.L_x_2172) ;  /* 0x0000000000148947 */ /* 0x000fea0003800000 */
[----:B------:R-:W-:-:S13]  /*3ec0*/  ISETP.NE.AND P0, PT, R0, 0x6, PT ;  /* 0x000000060000780c */ /* 0x000fda0003f05270 */
[----:B------:R-:W-:Y:S05]  /*3ed0*/  @P0 BRA `(.L_x_2168) ;  /* 0x0000000800cc0947 */ /* 0x000fea0003800000 */
[----:B------:R0:W-:Y:S01]  /*3ee0*/  STG.E desc[UR36][R8.64], R4 ;  /* 0x0000000408007986 */ /* 0x0001e2000c101924 */
[----:B------:R-:W-:Y:S01]  /*3ef0*/  IMAD.MOV.U32 R26, RZ, RZ, R28 ;  /* 0x000000ffff1a7224 */ /* 0x000fe200078e001c */
[----:B------:R-:W-:Y:S06]  /*3f00*/  BRA `(.L_x_2163) ;  /* 0x0000000c00247947 */ /* 0x000fec0003800000 */
.L_x_2172:
[----:B------:R-:W-:Y:S01]  /*3f10*/  F2FP.F16.F32.PACK_AB R4, RZ, R4 ;  /* 0x00000004ff04723e */ /* 0x000fe200000000ff */
[----:B------:R-:W-:-:S04]  /*3f20*/  IMAD.MOV.U32 R26, RZ, RZ, R28 ;  /* 0x000000ffff1a7224 */ /* 0x000fc800078e001c */
[----:B------:R0:W-:Y:S01]  /*3f30*/  STG.E.U16 desc[UR36][R8.64], R4 ;  /* 0x0000000408007986 */ /* 0x0001e2000c101524 */
[----:B------:R-:W-:Y:S05]  /*3f40*/  BRA `(.L_x_2163) ;  /* 0x0000000c00147947 */ /* 0x000fea0003800000 */
.L_x_2171:
[----:B------:R-:W-:-:S13]  /*3f50*/  ISETP.NE.AND P0, PT, R0, 0x7, PT ;  /* 0x000000070000780c */ /* 0x000fda0003f05270 */
[----:B------:R-:W-:Y:S05]  /*3f60*/  @!P0 BRA `(.L_x_2173) ;  /* 0x0000000000348947 */ /* 0x000fea0003800000 */
[----:B------:R-:W-:-:S13]  /*3f70*/  ISETP.NE.AND P0, PT, R0, 0x8, PT ;  /* 0x000000080000780c */ /* 0x000fda0003f05270 */
[----:B------:R-:W-:Y:S05]  /*3f80*/  @!P0 BRA `(.L_x_2174) ;  /* 0x0000000000188947 */ /* 0x000fea0003800000 */
[----:B------:R-:W-:-:S13]  /*3f90*/  ISETP.NE.AND P0, PT, R0, 0x9, PT ;  /* 0x000000090000780c */ /* 0x000fda0003f05270 */
[----:B------:R-:W-:Y:S05]  /*3fa0*/  @P0 BRA `(.L_x_2168) ;  /* 0x0000000800980947 */ /* 0x000fea0003800000 */
[----:B------:R-:W-:Y:S02]  /*3fb0*/  IMAD.MOV.U32 R5, RZ, RZ, RZ ;  /* 0x000000ffff057224 */ /* 0x000fe400078e00ff */
[----:B------:R-:W-:-:S03]  /*3fc0*/  IMAD.MOV.U32 R26, RZ, RZ, R28 ;  /* 0x000000ffff1a7224 */ /* 0x000fc600078e001c */
[----:B------:R0:W-:Y:S01]  /*3fd0*/  STG.E.64 desc[UR36][R8.64], R4 ;  /* 0x0000000408007986 */ /* 0x0001e2000c101b24 */
[----:B------:R-:W-:Y:S05]  /*3fe0*/  BRA `(.L_x_2163) ;  /* 0x0000000800ec7947 */ /* 0x000fea0003800000 */
.L_x_2174:
[----:B------:R-:W-:Y:S01]  /*3ff0*/  F2FP.F16.F32.PACK_AB R3, RZ, R4 ;  /* 0x00000004ff03723e */ /* 0x000fe200000000ff */
[----:B------:R-:W-:-:S03]  /*4000*/  IMAD.MOV.U32 R26, RZ, RZ, R28 ;  /* 0x000000ffff1a7224 */ /* 0x000fc600078e001c */
[----:B------:R-:W-:-:S05]  /*4010*/  PRMT R3, R3, 0x5410, RZ ;  /* 0x0000541003037816 */ /* 0x000fca00000000ff */
[----:B------:R0:W-:Y:S01]  /*4020*/  STG.E desc[UR36][R8.64], R3 ;  /* 0x0000000308007986 */ /* 0x0001e2000c101924 */
[----:B------:R-:W-:Y:S05]  /*4030*/  BRA `(.L_x_2163) ;  /* 0x0000000800d87947 */ /* 0x000fea0003800000 */
.L_x_2173:
[----:B------:R-:W-:Y:S01]  /*4040*/  FMUL.FTZ R4, |R27|, 1 ;  /* 0x3f8000001b047820 */ /* 0x000fe20000410200 */
[----:B------:R-:W-:-:S05]  /*4050*/  IMAD.MOV.U32 R26, RZ, RZ, R28 ;  /* 0x000000ffff1a7224 */ /* 0x000fca00078e001c */
[----:B------:R-:W0:Y:S02]  /*4060*/  F2F.F64.F32 R4, R4 ;  /* 0x0000000400047310 */ /* 0x000e240000201800 */
[----:B0-----:R0:W-:Y:S01]  /*4070*/  STG.E.64 desc[UR36][R8.64], R4 ;  /* 0x0000000408007986 */ /* 0x0011e2000c101b24 */
[----:B------:R-:W-:Y:S05]  /*4080*/  BRA `(.L_x_2163) ;  /* 0x0000000800c47947 */ /* 0x000fea0003800000 */
.L_x_2164:
        /* <DEDUP_REMOVED lines=8> */
[----:B------:R-:W-:Y:S01]  /*4110*/  FSETP.NEU.FTZ.AND P0, PT, |R27|, RZ, PT ;  /* 0x000000ff1b00720b */ /* 0x000fe20003f1d200 */
[----:B------:R-:W-:-:S03]  /*4120*/  IMAD.MOV.U32 R26, RZ, RZ, R28 ;  /* 0x000000ffff1a7224 */ /* 0x000fc600078e001c */
[----:B------:R-:W-:-:S05]  /*4130*/  SEL R3, RZ, 0x1, !P0 ;  /* 0x00000001ff037807 */ /* 0x000fca0004000000 */
[----:B------:R0:W-:Y:S01]  /*4140*/  STG.E.U8 desc[UR36][R8.64], R3 ;  /* 0x0000000308007986 */ /* 0x0001e2000c101124 */
[----:B------:R-:W-:Y:S05]  /*4150*/  BRA `(.L_x_2163) ;  /* 0x0000000800907947 */ /* 0x000fea0003800000 */
.L_x_2177:
[----:B------:R-:W-:Y:S01]  /*4160*/  FMUL.FTZ R4, |R27|, 1 ;  /* 0x3f8000001b047820 */ /* 0x000fe20000410200 */
[----:B------:R-:W-:Y:S01]  /*4170*/  CS2R R6, SRZ ;  /* 0x0000000000067805 */ /* 0x000fe2000001ff00 */
[----:B------:R-:W-:-:S04]  /*4180*/  IMAD.MOV.U32 R26, RZ, RZ, R28 ;  /* 0x000000ffff1a7224 */ /* 0x000fc800078e001c */
[----:B------:R-:W0:Y:S02]  /*4190*/  F2F.F64.F32 R4, R4 ;  /* 0x0000000400047310 */ /* 0x000e240000201800 */
[----:B0-----:R0:W-:Y:S01]  /*41a0*/  STG.E.128 desc[UR36][R8.64], R4 ;  /* 0x0000000408007986 */ /* 0x0011e2000c101d24 */
[----:B------:R-:W-:Y:S05]  /*41b0*/  BRA `(.L_x_2163) ;  /* 0x0000000800787947 */ /* 0x000fea0003800000 */
.L_x_2176:
        /* <DEDUP_REMOVED lines=20> */
.L_x_2181:
[----:B------:R-:W-:Y:S05]  /*4300*/  BSYNC B0 ;  /* 0x0000000000007941 */ /* 0x000fea0003800000 */
.L_x_2180:
[----:B------:R-:W-:Y:S01]  /*4310*/  LOP3.LUT R5, R0, R5, RZ, 0xfc, !PT ;  /* 0x0000000500057212 */ /* 0x000fe200078efcff */
[----:B------:R-:W-:-:S04]  /*4320*/  IMAD.MOV.U32 R26, RZ, RZ, R28 ;  /* 0x000000ffff1a7224 */ /* 0x000fc800078e001c */
[----:B------:R0:W-:Y:S01]  /*4330*/  STG.E.U8 desc[UR36][R8.64], R5 ;  /* 0x0000000508007986 */ /* 0x0001e2000c101124 */
[----:B------:R-:W-:Y:S05]  /*4340*/  BRA `(.L_x_2163) ;  /* 0x0000000800147947 */ /* 0x000fea0003800000 */
.L_x_2179:
        /* <DEDUP_REMOVED lines=12> */
.L_x_2183:
[----:B------:R-:W-:Y:S01]  /*4410*/  IMAD.MOV.U32 R0, RZ, RZ, 0x7f ;  /* 0x0000007fff007424 */ /* 0x000fe200078e00ff */
[----:B------:R-:W-:-:S04]  /*4420*/  ISETP.GT.U32.AND P0, PT, R5, 0x7f800000, PT ;  /* 0x7f8000000500780c */ /* 0x000fc80003f04070 */
[----:B------:R-:W-:-:S09]  /*4430*/  SEL R0, R0, 0x7c, P0 ;  /* 0x0000007c00007807 */ /* 0x000fd20000000000 */
.L_x_2184:
[----:B------:R-:W-:Y:S05]  /*4440*/  BSYNC B0 ;  /* 0x0000000000007941 */ /* 0x000fea0003800000 */
.L_x_2182:
[----:B------:R-:W-:Y:S01]  /*4450*/  LOP3.LUT R4, R4, 0x80000000, RZ, 0xc0, !PT ;  /* 0x8000000004047812 */ /* 0x000fe200078ec0ff */
[----:B------:R-:W-:-:S03]  /*4460*/  IMAD.MOV.U32 R26, RZ, RZ, R28 ;  /* 0x000000ffff1a7224 */ /* 0x000fc600078e001c */
[----:B------:R-:W-:-:S04]  /*4470*/  SHF.R.U32.HI R3, RZ, 0x18, R4 ;  /* 0x00000018ff037819 */ /* 0x000fc80000011604 */
[----:B------:R-:W-:-:S05]  /*4480*/  LOP3.LUT R3, R0, R3, RZ, 0xfc, !PT ;  /* 0x0000000300037212 */ /* 0x000fca00078efcff */
[----:B------:R0:W-:Y:S01]  /*4490*/  STG.E.U8 desc[UR36][R8.64], R3 ;  /* 0x0000000308007986 */ /* 0x0001e2000c101124 */
[----:B------:R-:W-:Y:S05]  /*44a0*/  BRA `(.L_x_2163) ;  /* 0x0000000400bc7947 */ /* 0x000fea0003800000 */
.L_x_2178:
[----:B------:R-:W-:Y:S01]  /*44b0*/  F2FP.BF16.F32.PACK_AB R4, RZ, R4 ;  /* 0x00000004ff04723e */ /* 0x000fe200000010ff */
[----:B------:R-:W-:-:S04]  /*44c0*/  IMAD.MOV.U32 R26, RZ, RZ, R28 ;  /* 0x000000ffff1a7224 */ /* 0x000fc800078e001c */
[----:B------:R0:W-:Y:S01]  /*44d0*/  STG.E.U16 desc[UR36][R8.64], R4 ;  /* 0x0000000408007986 */ /* 0x0001e2000c101524 */
[----:B------:R-:W-:Y:S05]  /*44e0*/  BRA `(.L_x_2163) ;  /* 0x0000000400ac7947 */ /* 0x000fea0003800000 */
.L_x_2175:
        /* <DEDUP_REMOVED lines=8> */
[----:B------:R-:W0:Y:S01]  /*4570*/  F2I.FTZ.U32.TRUNC.NTZ R27, |R27| ;  /* 0x4000001b001b7305 */ /* 0x000e22000021f000 */
[----:B------:R-:W-:Y:S01]  /*4580*/  IMAD.MOV.U32 R26, RZ, RZ, R28 ;  /* 0x000000ffff1a7224 */ /* 0x000fe200078e001c */
[----:B0-----:R4:W-:Y:S01]  /*4590*/  STG.E.U16 desc[UR36][R8.64], R27 ;  /* 0x0000001b08007986 */ /* 0x0019e2000c101524 */
[----:B------:R-:W-:Y:S05]  /*45a0*/  BRA `(.L_x_2163) ;  /* 0x00000004007c7947 */ /* 0x000fea0003800000 */
.L_x_2187:
        /* <DEDUP_REMOVED lines=16> */
.L_x_2190:
[----:B------:R-:W-:-:S04]  /*46b0*/  LOP3.LUT R4, R4, 0x80000000, RZ, 0xc0, !PT ;  /* 0x8000000004047812 */ /* 0x000fc800078ec0ff */
[----:B------:R-:W-:-:S04]  /*46c0*/  SHF.R.U32.HI R4, RZ, 0x18, R4 ;  /* 0x00000018ff047819 */ /* 0x000fc80000011604 */
[----:B------:R-:W-:-:S04]  /*46d0*/  LOP3.LUT R3, R3, R4, RZ, 0xfc, !PT ;  /* 0x0000000403037212 */ /* 0x000fc800078efcff */
[----:B------:R-:W-:-:S07]  /*46e0*/  PRMT R0, R3, 0x7610, R0 ;  /* 0x0000761003007816 */ /* 0x000fce0000000000 */
.L_x_2189:
[----:B------:R-:W-:Y:S05]  /*46f0*/  BSYNC B0 ;  /* 0x0000000000007941 */ /* 0x000fea0003800000 */
.L_x_2188:
[----:B------:R3:W-:Y:S01]  /*4700*/  STG.E.U8 desc[UR36][R8.64], R0 ;  /* 0x0000000008007986 */ /* 0x0007e2000c101124 */
[----:B------:R-:W-:Y:S01]  /*4710*/  IMAD.MOV.U32 R26, RZ, RZ, R28 ;  /* 0x000000ffff1a7224 */ /* 0x000fe200078e001c */
[----:B------:R-:W-:Y:S06]  /*4720*/  BRA `(.L_x_2163) ;  /* 0x00000004001c7947 */ /* 0x000fec0003800000 */
.L_x_2186:
        /* <DEDUP_REMOVED lines=16> */
.L_x_2193:
[----:B------:R-:W-:-:S04]  /*4830*/  LOP3.LUT R4, R4, 0x80000000, RZ, 0xc0, !PT ;  /* 0x8000000004047812 */ /* 0x000fc800078ec0ff */
[----:B------:R-:W-:-:S04]  /*4840*/  SHF.R.U32.HI R4, RZ, 0x18, R4 ;  /* 0x00000018ff047819 */ /* 0x000fc80000011604 */
[----:B------:R-:W-:-:S04]  /*4850*/  LOP3.LUT R3, R3, R4, RZ, 0xfc, !PT ;  /* 0x0000000403037212 */ /* 0x000fc800078efcff */
[----:B------:R-:W-:-:S07]  /*4860*/  PRMT R0, R3, 0x7610, R0 ;  /* 0x0000761003007816 */ /* 0x000fce0000000000 */
.L_x_2192:
[----:B------:R-:W-:Y:S05]  /*4870*/  BSYNC B0 ;  /* 0x0000000000007941 */ /* 0x000fea0003800000 */
.L_x_2191:
[----:B------:R0:W-:Y:S01]  /*4880*/  STG.E.U8 desc[UR36][R8.64], R0 ;  /* 0x0000000008007986 */ /* 0x0001e2000c101124 */
[----:B------:R-:W-:Y:S01]  /*4890*/  IMAD.MOV.U32 R26, RZ, RZ, R28 ;  /* 0x000000ffff1a7224 */ /* 0x000fe200078e001c */
[----:B------:R-:W-:Y:S06]  /*48a0*/  BRA `(.L_x_2163) ;  /* 0x0000000000bc7947 */ /* 0x000fec0003800000 */
.L_x_2185:
[----:B------:R-:W-:-:S13]  /*48b0*/  ISETP.NE.AND P0, PT, R0, 0x1c, PT ;  /* 0x0000001c0000780c */ /* 0x000fda0003f05270 */
[----:B------:R-:W-:Y:S05]  /*48c0*/  @!P0 BRA `(.L_x_2194) ;  /* 0x0000000000a88947 */ /* 0x000fea0003800000 */
[----:B------:R-:W-:-:S13]  /*48d0*/  ISETP.NE.AND P0, PT, R0, 0x1d, PT ;  /* 0x0000001d0000780c */ /* 0x000fda0003f05270 */
[----:B------:R-:W-:Y:S05]  /*48e0*/  @!P0 BRA `(.L_x_2195) ;  /* 0x0000000000908947 */ /* 0x000fea0003800000 */
[----:B------:R-:W-:-:S13]  /*48f0*/  ISETP.NE.AND P0, PT, R0, 0x2c, PT ;  /* 0x0000002c0000780c */ /* 0x000fda0003f05270 */
[----:B------:R-:W-:Y:S05]  /*4900*/  @P0 BRA `(.L_x_2168) ;  /* 0x0000000000400947 */ /* 0x000fea0003800000 */
[----:B------:R-:W-:Y:S01]  /*4910*/  SHF.R.U32.HI R5, RZ, 0x17, R4 ;  /* 0x00000017ff057819 */ /* 0x000fe20000011604 */
[----:B------:R-:W-:-:S03]  /*4920*/  IMAD.MOV.U32 R26, RZ, RZ, R28 ;  /* 0x000000ffff1a7224 */ /* 0x000fc600078e001c */
        /* <DEDUP_REMOVED lines=14> */
.L_x_2168:
        /* <DEDUP_REMOVED lines=16> */
.L_x_2196:
[----:B------:R-:W-:Y:S01]  /*4b10*/  IMAD.MOV.U32 R26, RZ, RZ, R28 ;  /* 0x000000ffff1a7224 */ /* 0x000fe200078e001c */
[----:B------:R-:W-:Y:S06]  /*4b20*/  BRA `(.L_x_2163) ;  /* 0x00000000001c7947 */ /* 0x000fec0003800000 */
.L_x_2195:
[----:B------:R-:W0:Y:S01]  /*4b30*/  F2I.FTZ.U64.TRUNC R4, |R27| ;  /* 0x4000001b00047311 */ /* 0x000e22000021d800 */
[----:B------:R-:W-:Y:S01]  /*4b40*/  IMAD.MOV.U32 R26, RZ, RZ, R28 ;  /* 0x000000ffff1a7224 */ /* 0x000fe200078e001c */
[----:B0-----:R2:W-:Y:S01]  /*4b50*/  STG.E.64 desc[UR36][R8.64], R4 ;  /* 0x0000000408007986 */ /* 0x0015e2000c101b24 */
[----:B------:R-:W-:Y:S05]  /*4b60*/  BRA `(.L_x_2163) ;  /* 0x00000000000c7947 */ /* 0x000fea0003800000 */
.L_x_2194:
[----:B------:R-:W0:Y:S01]  /*4b70*/  F2I.FTZ.U32.TRUNC.NTZ R27, |R27| ;  /* 0x4000001b001b7305 */ /* 0x000e22000021f000 */
[----:B------:R-:W-:Y:S01]  /*4b80*/  IMAD.MOV.U32 R26, RZ, RZ, R28 ;  /* 0x000000ffff1a7224 */ /* 0x000fe200078e001c */
[----:B0-----:R0:W-:Y:S06]  /*4b90*/  STG.E desc[UR36][R8.64], R27 ;  /* 0x0000001b08007986 */ /* 0x0011ec000c101924 */
.L_x_2163:
[----:B------:R-:W-:Y:S05]  /*4ba0*/  BSYNC B6 ;  /* 0x0000000000067941 */ /* 0x000fea0003800000 */
.L_x_2162:
        /* <DEDUP_REMOVED lines=24> */
.L_x_2202:
[----:B------:R-:W0:Y:S02]  /*4d30*/  F2I.FTZ.S64.TRUNC R4, |R19| ;  /* 0x4000001300047311 */ /* 0x000e24000021d900 */
[----:B0-----:R0:W-:Y:S01]  /*4d40*/  STG.E.U8 desc[UR36][R8.64], R4 ;  /* 0x0000000408007986 */ /* 0x0011e2000c101124 */
[----:B------:R-:W-:Y:S05]  /*4d50*/  BRA `(.L_x_2204) ;  /* 0x0000000c00407947 */ /* 0x000fea0003800000 */
.L_x_2201:
        /* <DEDUP_REMOVED lines=9> */
.L_x_2206:
[----:B------:R-:W0:Y:S02]  /*4df0*/  F2I.FTZ.TRUNC.NTZ R19, |R19| ;  /* 0x4000001300137305 */ /* 0x000e24000021f100 */
[----:B0-----:R0:W-:Y:S01]  /*4e00*/  STG.E desc[UR36][R8.64], R19 ;  /* 0x0000001308007986 */ /* 0x0011e2000c101924 */
[----:B------:R-:W-:Y:S05]  /*4e10*/  BRA `(.L_x_2204) ;  /* 0x0000000c00107947 */ /* 0x000fea0003800000 */
.L_x_2205:
[----:B------:R-:W0:Y:S02]  /*4e20*/  F2I.FTZ.TRUNC.NTZ R19, |R19| ;  /* 0x4000001300137305 */ /* 0x000e24000021f100 */
[----:B0-----:R0:W-:Y:S01]  /*4e30*/  STG.E.U16 desc[UR36][R8.64], R19 ;  /* 0x0000001308007986 */ /* 0x0011e2000c101524 */
[----:B------:R-:W-:Y:S05]  /*4e40*/  BRA `(.L_x_2204) ;  /* 0x0000000c00047947 */ /* 0x000fea0003800000 */
.L_x_2200:
        /* <DEDUP_REMOVED lines=8> */
.L_x_2208:
[----:B------:R-:W-:-:S05]  /*4ed0*/  F2FP.F16.F32.PACK_AB R18, RZ, R18 ;  /* 0x00000012ff12723e */ /* 0x000fca00000000ff */
[----:B------:R0:W-:Y:S01]  /*4ee0*/  STG.E.U16 desc[UR36][R8.64], R18 ;  /* 0x0000001208007986 */ /* 0x0001e2000c101524 */
[----:B------:R-:W-:Y:S05]  /*4ef0*/  BRA `(.L_x_2204) ;  /* 0x0000000800d87947 */ /* 0x000fea0003800000 */
.L_x_2207:
        /* <DEDUP_REMOVED lines=9> */
.L_x_2210:
[----:B------:R-:W-:-:S04]  /*4f90*/  F2FP.F16.F32.PACK_AB R3, RZ, R18 ;  /* 0x00000012ff03723e */ /* 0x000fc800000000ff */
[----:B------:R-:W-:-:S05]  /*4fa0*/  PRMT R3, R3, 0x5410, RZ ;  /* 0x0000541003037816 */ /* 0x000fca00000000ff */
[----:B------:R0:W-:Y:S01]  /*4fb0*/  STG.E desc[UR36][R8.64], R3 ;  /* 0x0000000308007986 */ /* 0x0001e2000c101924 */
[----:B------:R-:W-:Y:S05]  /*4fc0*/  BRA `(.L_x_2204) ;  /* 0x0000000800a47947 */ /* 0x000fea0003800000 */
.L_x_2209:
[----:B------:R-:W-:-:S06]  /*4fd0*/  FMUL.FTZ R4, |R19|, 1 ;  /* 0x3f80000013047820 */ /* 0x000fcc0000410200 */
[----:B------:R-:W0:Y:S02]  /*4fe0*/  F2F.F64.F32 R4, R4 ;  /* 0x0000000400047310 */ /* 0x000e240000201800 */
[----:B0-----:R0:W-:Y:S01]  /*4ff0*/  STG.E.64 desc[UR36][R8.64], R4 ;  /* 0x0000000408007986 */ /* 0x0011e2000c101b24 */
[----:B------:R-:W-:Y:S05]  /*5000*/  BRA `(.L_x_2204) ;  /* 0x0000000800947947 */ /* 0x000fea0003800000 */
.L_x_2199:
        /* <DEDUP_REMOVED lines=12> */
.L_x_2213:
[----:B------:R-:W-:Y:S01]  /*50d0*/  FMUL.FTZ R4, |R19|, 1 ;  /* 0x3f80000013047820 */ /* 0x000fe20000410200 */
[----:B------:R-:W-:-:S05]  /*50e0*/  CS2R R6, SRZ ;  /* 0x0000000000067805 */ /* 0x000fca000001ff00 */
[----:B------:R-:W0:Y:S02]  /*50f0*/  F2F.F64.F32 R4, R4 ;  /* 0x0000000400047310 */ /* 0x000e240000201800 */
[----:B0-----:R0:W-:Y:S01]  /*5100*/  STG.E.128 desc[UR36][R8.64], R4 ;  /* 0x0000000408007986 */ /* 0x0011e2000c101d24 */
[----:B------:R-:W-:Y:S05]  /*5110*/  BRA `(.L_x_2204) ;  /* 0x0000000800507947 */ /* 0x000fea0003800000 */
.L_x_2212:
        /* <DEDUP_REMOVED lines=20> */
.L_x_2217:
[----:B------:R-:W-:Y:S05]  /*5260*/  BSYNC B0 ;  /* 0x0000000000007941 */ /* 0x000fea0003800000 */
.L_x_2216:
[----:B------:R-:W-:-:S05]  /*5270*/  LOP3.LUT R5, R0, R5, RZ, 0xfc, !PT ;  /* 0x0000000500057212 */ /* 0x000fca00078efcff */
[----:B------:R0:W-:Y:S01]  /*5280*/  STG.E.U8 desc[UR36][R8.64], R5 ;  /* 0x0000000508007986 */ /* 0x0001e2000c101124 */
[----:B------:R-:W-:Y:S05]  /*5290*/  BRA `(.L_x_2204) ;  /* 0x0000000400f07947 */ /* 0x000fea0003800000 */
.L_x_2215:
        /* <DEDUP_REMOVED lines=12> */
.L_x_2219:
[----:B------:R-:W-:Y:S01]  /*5360*/  IMAD.MOV.U32 R0, RZ, RZ, 0x7f ;  /* 0x0000007fff007424 */ /* 0x000fe200078e00ff */
[----:B------:R-:W-:-:S04]  /*5370*/  ISETP.GT.U32.AND P0, PT, R4, 0x7f800000, PT ;  /* 0x7f8000000400780c */ /* 0x000fc80003f04070 */
[----:B------:R-:W-:-:S09]  /*5380*/  SEL R0, R0, 0x7c, P0 ;  /* 0x0000007c00007807 */ /* 0x000fd20000000000 */
.L_x_2220:
[----:B------:R-:W-:Y:S05]  /*5390*/  BSYNC B0 ;  /* 0x0000000000007941 */ /* 0x000fea0003800000 */
.L_x_2218:
[----:B------:R-:W-:-:S04]  /*53a0*/  LOP3.LUT R18, R18, 0x80000000, RZ, 0xc0, !PT ;  /* 0x8000000012127812 */ /* 0x000fc800078ec0ff */
[----:B------:R-:W-:-:S04]  /*53b0*/  SHF.R.U32.HI R3, RZ, 0x18, R18 ;  /* 0x00000018ff037819 */ /* 0x000fc80000011612 */
[----:B------:R-:W-:-:S05]  /*53c0*/  LOP3.LUT R3, R0, R3, RZ, 0xfc, !PT ;  /* 0x0000000300037212 */ /* 0x000fca00078efcff */
[----:B------:R0:W-:Y:S01]  /*53d0*/  STG.E.U8 desc[UR36][R8.64], R3 ;  /* 0x0000000308007986 */ /* 0x0001e2000c101124 */
[----:B------:R-:W-:Y:S05]  /*53e0*/  BRA `(.L_x_2204) ;  /* 0x00000004009c7947 */ /* 0x000fea0003800000 */
.L_x_2214:
[----:B------:R-:W-:-:S05]  /*53f0*/  F2FP.BF16.F32.PACK_AB R18, RZ, R18 ;  /* 0x00000012ff12723e */ /* 0x000fca00000010ff */
[----:B------:R0:W-:Y:S01]  /*5400*/  STG.E.U16 desc[UR36][R8.64], R18 ;  /* 0x0000001208007986 */ /* 0x0001e2000c101524 */
[----:B------:R-:W-:Y:S05]  /*5410*/  BRA `(.L_x_2204) ;  /* 0x0000000400907947 */ /* 0x000fea0003800000 */
.L_x_2211:
        /* <DEDUP_REMOVED lines=11> */
.L_x_2223:
        /* <DEDUP_REMOVED lines=16> */
.L_x_2226:
[----:B------:R-:W-:-:S04]  /*55d0*/  LOP3.LUT R18, R18, 0x80000000, RZ, 0xc0, !PT ;  /* 0x8000000012127812 */ /* 0x000fc800078ec0ff */
[----:B------:R-:W-:-:S04]  /*55e0*/  SHF.R.U32.HI R3, RZ, 0x18, R18 ;  /* 0x00000018ff037819 */ /* 0x000fc80000011612 */
[----:B------:R-:W-:-:S04]  /*55f0*/  LOP3.LUT R0, R0, R3, RZ, 0xfc, !PT ;  /* 0x0000000300007212 */ /* 0x000fc800078efcff */
[----:B------:R-:W-:-:S07]  /*5600*/  PRMT R4, R0, 0x7610, R4 ;  /* 0x0000761000047816 */ /* 0x000fce0000000004 */
.L_x_2225:
[----:B------:R-:W-:Y:S05]  /*5610*/  BSYNC B0 ;  /* 0x0000000000007941 */ /* 0x000fea0003800000 */
.L_x_2224:
[----:B------:R3:W-:Y:S01]  /*5620*/  STG.E.U8 desc[UR36][R8.64], R4 ;  /* 0x0000000408007986 */ /* 0x0007e2000c101124 */
[----:B------:R-:W-:Y:S05]  /*5630*/  BRA `(.L_x_2204) ;  /* 0x0000000400087947 */ /* 0x000fea0003800000 */
.L_x_2222:
        /* <DEDUP_REMOVED lines=16> */
.L_x_2229:
[----:B------:R-:W-:-:S04]  /*5740*/  LOP3.LUT R18, R18, 0x80000000, RZ, 0xc0, !PT ;  /* 0x8000000012127812 */ /* 0x000fc800078ec0ff */
[----:B------:R-:W-:-:S04]  /*5750*/  SHF.R.U32.HI R3, RZ, 0x18, R18 ;  /* 0x00000018ff037819 */ /* 0x000fc80000011612 */
[----:B------:R-:W-:-:S04]  /*5760*/  LOP3.LUT R0, R0, R3, RZ, 0xfc, !PT ;  /* 0x0000000300007212 */ /* 0x000fc800078efcff */
[----:B------:R-:W-:-:S07]  /*5770*/  PRMT R4, R0, 0x7610, R4 ;  /* 0x0000761000047816 */ /* 0x000fce0000000004 */
.L_x_2228:
[----:B------:R-:W-:Y:S05]  /*5780*/  BSYNC B0 ;  /* 0x0000000000007941 */ /* 0x000fea0003800000 */
.L_x_2227:
[----:B------:R0:W-:Y:S01]  /*5790*/  STG.E.U8 desc[UR36][R8.64], R4 ;  /* 0x0000000408007986 */ /* 0x0001e2000c101124 */
[----:B------:R-:W-:Y:S05]  /*57a0*/  BRA `(.L_x_2204) ;  /* 0x0000000000ac7947 */ /* 0x000fea0003800000 */
.L_x_2221:
        /* <DEDUP_REMOVED lines=21> */
.L_x_2203:
        /* <DEDUP_REMOVED lines=16> */
.L_x_2232:
[----:B------:R-:W-:Y:S05]  /*5a00*/  BRA `(.L_x_2204) ;  /* 0x0000000000147947 */ /* 0x000fea0003800000 */
.L_x_2231:
[----:B------:R-:W0:Y:S02]  /*5a10*/  F2I.FTZ.U64.TRUNC R4, |R19| ;  /* 0x4000001300047311 */ /* 0x000e24000021d800 */
[----:B0-----:R2:W-:Y:S01]  /*5a20*/  STG.E.64 desc[UR36][R8.64], R4 ;  /* 0x0000000408007986 */ /* 0x0015e2000c101b24 */
[----:B------:R-:W-:Y:S05]  /*5a30*/  BRA `(.L_x_2204) ;  /* 0x0000000000087947 */ /* 0x000fea0003800000 */
.L_x_2230:
[----:B------:R-:W0:Y:S02]  /*5a40*/  F2I.FTZ.U32.TRUNC.NTZ R19, |R19| ;  /* 0x4000001300137305 */ /* 0x000e24000021f000 */
[----:B0-----:R0:W-:Y:S02]  /*5a50*/  STG.E desc[UR36][R8.64], R19 ;  /* 0x0000001308007986 */ /* 0x0011e4000c101924 */
.L_x_2204:
        /* <DEDUP_REMOVED lines=24> */
.L_x_2236:
[----:B------:R-:W0:Y:S02]  /*5be0*/  F2I.FTZ.S64.TRUNC R4, |R23| ;  /* 0x4000001700047311 */ /* 0x000e24000021d900 */
[----:B0-----:R0:W-:Y:S01]  /*5bf0*/  STG.E.U8 desc[UR36][R8.64], R4 ;  /* 0x0000000408007986 */ /* 0x0011e2000c101124 */
[----:B------:R-:W-:Y:S05]  /*5c00*/  BRA `(.L_x_2238) ;  /* 0x0000000c00407947 */ /* 0x000fea0003800000 */
.L_x_2235:
        /* <DEDUP_REMOVED lines=9> */
.L_x_2240:
[----:B------:R-:W0:Y:S02]  /*5ca0*/  F2I.FTZ.TRUNC.NTZ R23, |R23| ;  /* 0x4000001700177305 */ /* 0x000e24000021f100 */
[----:B0-----:R3:W-:Y:S01]  /*5cb0*/  STG.E desc[UR36][R8.64], R23 ;  /* 0x0000001708007986 */ /* 0x0017e2000c101924 */
[----:B------:R-:W-:Y:S05]  /*5cc0*/  BRA `(.L_x_2238) ;  /* 0x0000000c00107947 */ /* 0x000fea0003800000 */
.L_x_2239:
[----:B------:R-:W0:Y:S02]  /*5cd0*/  F2I.FTZ.TRUNC.NTZ R23, |R23| ;  /* 0x4000001700177305 */ /* 0x000e24000021f100 */
[----:B0-----:R2:W-:Y:S01]  /*5ce0*/  STG.E.U16 desc[UR36][R8.64], R23 ;  /* 0x0000001708007986 */ /* 0x0015e2000c101524 */
[----:B------:R-:W-:Y:S05]  /*5cf0*/  BRA `(.L_x_2238) ;  /* 0x0000000c00047947 */ /* 0x000fea0003800000 */
.L_x_2234:
        /* <DEDUP_REMOVED lines=8> */
.L_x_2242:
[----:B------:R-:W-:-:S05]  /*5d80*/  F2FP.F16.F32.PACK_AB R22, RZ, R22 ;  /* 0x00000016ff16723e */ /* 0x000fca00000000ff */
[----:B------:R0:W-:Y:S01]  /*5d90*/  STG.E.U16 desc[UR36][R8.64], R22 ;  /* 0x0000001608007986 */ /* 0x0001e2000c101524 */
[----:B------:R-:W-:Y:S05]  /*5da0*/  BRA `(.L_x_2238) ;  /* 0x0000000800d87947 */ /* 0x000fea0003800000 */
.L_x_2241:
        /* <DEDUP_REMOVED lines=9> */
.L_x_2244:
[----:B------:R-:W-:-:S04]  /*5e40*/  F2FP.F16.F32.PACK_AB R3, RZ, R22 ;  /* 0x00000016ff03723e */ /* 0x000fc800000000ff */
[----:B------:R-:W-:-:S05]  /*5e50*/  PRMT R3, R3, 0x5410, RZ ;  /* 0x0000541003037816 */ /* 0x000fca00000000ff */
[----:B------:R0:W-:Y:S01]  /*5e60*/  STG.E desc[UR36][R8.64], R3 ;  /* 0x0000000308007986 */ /* 0x0001e2000c101924 */
[----:B------:R-:W-:Y:S05]  /*5e70*/  BRA `(.L_x_2238) ;  /* 0x0000000800a47947 */ /* 0x000fea0003800000 */
.L_x_2243:
[----:B------:R-:W-:-:S06]  /*5e80*/  FMUL.FTZ R4, |R23|, 1 ;  /* 0x3f80000017047820 */ /* 0x000fcc0000410200 */
[----:B------:R-:W0:Y:S02]  /*5e90*/  F2F.F64.F32 R4, R4 ;  /* 0x0000000400047310 */ /* 0x000e240000201800 */
[----:B0-----:R0:W-:Y:S01]  /*5ea0*/  STG.E.64 desc[UR36][R8.64], R4 ;  /* 0x0000000408007986 */ /* 0x0011e2000c101b24 */
[----:B------:R-:W-:Y:S05]  /*5eb0*/  BRA `(.L_x_2238) ;  /* 0x0000000800947947 */ /* 0x000fea0003800000 */
.L_x_2233:
        /* <DEDUP_REMOVED lines=12> */
.L_x_2247:
[----:B------:R-:W-:Y:S01]  /*5f80*/  FMUL.FTZ R4, |R23|, 1 ;  /* 0x3f80000017047820 */ /* 0x000fe20000410200 */
[----:B------:R-:W-:-:S05]  /*5f90*/  CS2R R6, SRZ ;  /* 0x0000000000067805 */ /* 0x000fca000001ff00 */
[----:B------:R-:W0:Y:S02]  /*5fa0*/  F2F.F64.F32 R4, R4 ;  /* 0x0000000400047310 */ /* 0x000e240000201800 */
[----:B0-----:R0:W-:Y:S01]  /*5fb0*/  STG.E.128 desc[UR36][R8.64], R4 ;  /* 0x0000000408007986 */ /* 0x0011e2000c101d24 */
[----:B------:R-:W-:Y:S05]  /*5fc0*/  BRA `(.L_x_2238) ;  /* 0x0000000800507947 */ /* 0x000fea0003800000 */
.L_x_2246:
        /* <DEDUP_REMOVED lines=20> */
.L_x_2251:
[----:B------:R-:W-:Y:S05]  /*6110*/  BSYNC B0 ;  /* 0x0000000000007941 */ /* 0x000fea0003800000 */
.L_x_2250:
[----:B------:R-:W-:-:S05]  /*6120*/  LOP3.LUT R5, R0, R5, RZ, 0xfc, !PT ;  /* 0x0000000500057212 */ /* 0x000fca00078efcff */
[----:B------:R0:W-:Y:S01]  /*6130*/  STG.E.U8 desc[UR36][R8.64], R5 ;  /* 0x0000000508007986 */ /* 0x0001e2000c101124 */
[----:B------:R-:W-:Y:S05]  /*6140*/  BRA `(.L_x_2238) ;  /* 0x0000000400f07947 */ /* 0x000fea0003800000 */
.L_x_2249:
        /* <DEDUP_REMOVED lines=12> */
.L_x_2253:
[----:B------:R-:W-:Y:S01]  /*6210*/  IMAD.MOV.U32 R0, RZ, RZ, 0x7f ;  /* 0x0000007fff007424 */ /* 0x000fe200078e00ff */
[----:B------:R-:W-:-:S04]  /*6220*/  ISETP.GT.U32.AND P0, PT, R4, 0x7f800000, PT ;  /* 0x7f8000000400780c */ /* 0x000fc80003f04070 */
[----:B------:R-:W-:-:S09]  /*6230*/  SEL R0, R0, 0x7c, P0 ;  /* 0x0000007c00007807 */ /* 0x000fd20000000000 */
.L_x_2254:
[----:B------:R-:W-:Y:S05]  /*6240*/  BSYNC B0 ;  /* 0x0000000000007941 */ /* 0x000fea0003800000 */
.L_x_2252:
[----:B------:R-:W-:-:S04]  /*6250*/  LOP3.LUT R22, R22, 0x80000000, RZ, 0xc0, !PT ;  /* 0x8000000016167812 */ /* 0x000fc800078ec0ff */
[----:B------:R-:W-:-:S04]  /*6260*/  SHF.R.U32.HI R3, RZ, 0x18, R22 ;  /* 0x00000018ff037819 */ /* 0x000fc80000011616 */
[----:B------:R-:W-:-:S05]  /*6270*/  LOP3.LUT R3, R0, R3, RZ, 0xfc, !PT ;  /* 0x0000000300037212 */ /* 0x000fca00078efcff */
[----:B------:R0:W-:Y:S01]  /*6280*/  STG.E.U8 desc[UR36][R8.64], R3 ;  /* 0x0000000308007986 */ /* 0x0001e2000c101124 */
[----:B------:R-:W-:Y:S05]  /*6290*/  BRA `(.L_x_2238) ;  /* 0x00000004009c7947 */ /* 0x000fea0003800000 */
.L_x_2248:
[----:B------:R-:W-:-:S05]  /*62a0*/  F2FP.BF16.F32.PACK_AB R22, RZ, R22 ;  /* 0x00000016ff16723e */ /* 0x000fca00000010ff */
[----:B------:R0:W-:Y:S01]  /*62b0*/  STG.E.U16 desc[UR36][R8.64], R22 ;  /* 0x0000001608007986 */ /* 0x0001e2000c101524 */
[----:B------:R-:W-:Y:S05]  /*62c0*/  BRA `(.L_x_2238) ;  /* 0x0000000400907947 */ /* 0x000fea0003800000 */
.L_x_2245:
        /* <DEDUP_REMOVED lines=11> */
.L_x_2257:
        /* <DEDUP_REMOVED lines=16> */
.L_x_2260:
[----:B------:R-:W-:-:S04]  /*6480*/  LOP3.LUT R22, R22, 0x80000000, RZ, 0xc0, !PT ;  /* 0x8000000016167812 */ /* 0x000fc800078ec0ff */
[----:B------:R-:W-:-:S04]  /*6490*/  SHF.R.U32.HI R3, RZ, 0x18, R22 ;  /* 0x00000018ff037819 */ /* 0x000fc80000011616 */
[----:B------:R-:W-:-:S04]  /*64a0*/  LOP3.LUT R0, R0, R3, RZ, 0xfc, !PT ;  /* 0x0000000300007212 */ /* 0x000fc800078efcff */
[----:B------:R-:W-:-:S07]  /*64b0*/  PRMT R4, R0, 0x7610, R4 ;  /* 0x0000761000047816 */ /* 0x000fce0000000004 */
.L_x_2259:
[----:B------:R-:W-:Y:S05]  /*64c0*/  BSYNC B0 ;  /* 0x0000000000007941 */ /* 0x000fea0003800000 */
.L_x_2258:
[----:B------:R0:W-:Y:S01]  /*64d0*/  STG.E.U8 desc[UR36][R8.64], R4 ;  /* 0x0000000408007986 */ /* 0x0001e2000c101124 */
[----:B------:R-:W-:Y:S05]  /*64e0*/  BRA `(.L_x_2238) ;  /* 0x0000000400087947 */ /* 0x000fea0003800000 */
.L_x_2256:
        /* <DEDUP_REMOVED lines=16> */
.L_x_2263:
[----:B------:R-:W-:-:S04]  /*65f0*/  LOP3.LUT R22, R22, 0x80000000, RZ, 0xc0, !PT ;  /* 0x8000000016167812 */ /* 0x000fc800078ec0ff */
[----:B------:R-:W-:-:S04]  /*6600*/  SHF.R.U32.HI R3, RZ, 0x18, R22 ;  /* 0x00000018ff037819 */ /* 0x000fc80000011616 */
[----:B------:R-:W-:-:S04]  /*6610*/  LOP3.LUT R0, R0, R3, RZ, 0xfc, !PT ;  /* 0x0000000300007212 */ /* 0x000fc800078efcff */
[----:B------:R-:W-:-:S07]  /*6620*/  PRMT R4, R0, 0x7610, R4 ;  /* 0x0000761000047816 */ /* 0x000fce0000000004 */
.L_x_2262:
[----:B------:R-:W-:Y:S05]  /*6630*/  BSYNC B0 ;  /* 0x0000000000007941 */ /* 0x000fea0003800000 */
.L_x_2261:
[----:B------:R0:W-:Y:S01]  /*6640*/  STG.E.U8 desc[UR36][R8.64], R4 ;  /* 0x0000000408007986 */ /* 0x0001e2000c101124 */
[----:B------:R-:W-:Y:S05]  /*6650*/  BRA `(.L_x_2238) ;  /* 0x0000000000ac7947 */ /* 0x000fea0003800000 */
.L_x_2255:
        /* <DEDUP_REMOVED lines=21> */
.L_x_2237:
        /* <DEDUP_REMOVED lines=16> */
.L_x_2266:
[----:B------:R-:W-:Y:S05]  /*68b0*/  BRA `(.L_x_2238) ;  /* 0x0000000000147947 */ /* 0x000fea0003800000 */
.L_x_2265:
[----:B------:R-:W0:Y:S02]  /*68c0*/  F2I.FTZ.U64.TRUNC R4, |R23| ;  /* 0x4000001700047311 */ /* 0x000e24000021d800 */
[----:B0-----:R0:W-:Y:S01]  /*68d0*/  STG.E.64 desc[UR36][R8.64], R4 ;  /* 0x0000000408007986 */ /* 0x0011e2000c101b24 */
[----:B------:R-:W-:Y:S05]  /*68e0*/  BRA `(.L_x_2238) ;  /* 0x0000000000087947 */ /* 0x000fea0003800000 */
.L_x_2264:
[----:B------:R-:W0:Y:S02]  /*68f0*/  F2I.FTZ.U32.TRUNC.NTZ R23, |R23| ;  /* 0x4000001700177305 */ /* 0x000e24000021f000 */
[----:B0-----:R0:W-:Y:S02]  /*6900*/  STG.E desc[UR36][R8.64], R23 ;  /* 0x0000001708007986 */ /* 0x0011e4000c101924 */
.L_x_2238:
[----:B------:R-:W-:-:S07]  /*6910*/  VIADD R26, R26, 0x80 ;  /* 0x000000801a1a7836 */ /* 0x000fce0000000000 */
.L_x_2198:
[----:B------:R-:W-:Y:S05]  /*6920*/  BSYNC B6 ;  /* 0x0000000000067941 */ /* 0x000fea0003800000 */
.L_x_2197:
[----:B------:R-:W-:-:S13]  /*6930*/  ISETP.GE.AND P0, PT, R26, R25, PT ;  /* 0x000000191a00720c */ /* 0x000fda0003f06270 */
[----:B------:R-:W-:Y:S05]  /*6940*/  @P0 EXIT ;  /* 0x000000000000094d */ /* 0x000fea0003800000 */
[----:B0-234-:R-:W0:Y:S01]  /*6950*/  LDC.64 R4, c[0x0][0x218] ;  /* 0x00008600ff047b82 */ /* 0x01de220000000a00 */
[----:B------:R-:W-:Y:S01]  /*6960*/  PRMT R0, R16, 0x9910, RZ ;  /* 0x0000991010007816 */ /* 0x000fe200000000ff */
[----:B------:R-:W-:Y:S01]  /*6970*/  IMAD R2, R2, 0x200, R26 ;  /* 0x0000020002027824 */ /* 0x000fe200078e021a */
[----:B------:R-:W-:Y:S02]  /*6980*/  ULDC UR4, c[0x0][0x238] ;  /* 0x00008e0000047ab9 */ /* 0x000fe40000000800 */
[----:B------:R-:W-:Y:S01]  /*6990*/  ISETP.GT.AND P1, PT, R0, 0x9, PT ;  /* 0x000000090000780c */ /* 0x000fe20003f24270 */
[----:B-1----:R-:W-:-:S05]  /*69a0*/  IMAD R3, R2, UR4, RZ ;  /* 0x0000000402037c24 */ /* 0x002fca000f8e02ff */
        /* <DEDUP_REMOVED lines=14> */
.L_x_2270:
[----:B------:R-:W0:Y:S02]  /*6a90*/  F2I.FTZ.S64.TRUNC R4, |R17| ;  /* 0x4000001100047311 */ /* 0x000e24000021d900 */
[----:B0-----:R-:W-:Y:S01]  /*6aa0*/  STG.E.U8 desc[UR36][R2.64], R4 ;  /* 0x0000000402007986 */ /* 0x001fe2000c101124 */
[----:B------:R-:W-:Y:S05]  /*6ab0*/  EXIT ;  /* 0x000000000000794d */ /* 0x000fea0003800000 */
.L_x_2269:
        /* <DEDUP_REMOVED lines=9> */
.L_x_2273:
[----:B------:R-:W0:Y:S02]  /*6b50*/  F2I.FTZ.TRUNC.NTZ R17, |R17| ;  /* 0x4000001100117305 */ /* 0x000e24000021f100 */
[----:B0-----:R-:W-:Y:S01]  /*6b60*/  STG.E desc[UR36][R2.64], R17 ;  /* 0x0000001102007986 */ /* 0x001fe2000c101924 */
[----:B------:R-:W-:Y:S05]  /*6b70*/  EXIT ;  /* 0x000000000000794d */ /* 0x000fea0003800000 */
.L_x_2272:
[----:B------:R-:W0:Y:S02]  /*6b80*/  F2I.FTZ.TRUNC.NTZ R17, |R17| ;  /* 0x4000001100117305 */ /* 0x000e24000021f100 */
[----:B0-----:R-:W-:Y:S01]  /*6b90*/  STG.E.U16 desc[UR36][R2.64], R17 ;  /* 0x0000001102007986 */ /* 0x001fe2000c101524 */
[----:B------:R-:W-:Y:S05]  /*6ba0*/  EXIT ;  /* 0x000000000000794d */ /* 0x000fea0003800000 */
.L_x_2268:
        /* <DEDUP_REMOVED lines=8> */
.L_x_2275:
[----:B------:R-:W-:-:S05]  /*6c30*/  F2FP.F16.F32.PACK_AB R24, RZ, R24 ;  /* 0x00000018ff18723e */ /* 0x000fca00000000ff */
[----:B------:R-:W-:Y:S01]  /*6c40*/  STG.E.U16 desc[UR36][R2.64], R24 ;  /* 0x0000001802007986 */ /* 0x000fe2000c101524 */
[----:B------:R-:W-:Y:S05]  /*6c50*/  EXIT ;  /* 0x000000000000794d */ /* 0x000fea0003800000 */
.L_x_2274:
        /* <DEDUP_REMOVED lines=9> */
.L_x_2277:
[----:B------:R-:W-:-:S04]  /*6cf0*/  F2FP.F16.F32.PACK_AB R5, RZ, R24 ;  /* 0x00000018ff05723e */ /* 0x000fc800000000ff */
[----:B------:R-:W-:-:S05]  /*6d00*/  PRMT R5, R5, 0x5410, RZ ;  /* 0x0000541005057816 */ /* 0x000fca00000000ff */
[----:B------:R-:W-:Y:S01]  /*6d10*/  STG.E desc[UR36][R2.64], R5 ;  /* 0x0000000502007986 */ /* 0x000fe2000c101924 */
[----:B------:R-:W-:Y:S05]  /*6d20*/  EXIT ;  /* 0x000000000000794d */ /* 0x000fea0003800000 */
.L_x_2276:
[----:B------:R-:W-:-:S06]  /*6d30*/  FMUL.FTZ R4, |R17|, 1 ;  /* 0x3f80000011047820 */ /* 0x000fcc0000410200 */
[----:B------:R-:W0:Y:S02]  /*6d40*/  F2F.F64.F32 R4, R4 ;  /* 0x0000000400047310 */ /* 0x000e240000201800 */
[----:B0-----:R-:W-:Y:S01]  /*6d50*/  STG.E.64 desc[UR36][R2.64], R4 ;  /* 0x0000000402007986 */ /* 0x001fe2000c101b24 */
[----:B------:R-:W-:Y:S05]  /*6d60*/  EXIT ;  /* 0x000000000000794d */ /* 0x000fea0003800000 */
.L_x_2267:
        /* <DEDUP_REMOVED lines=12> */
.L_x_2280:
[----:B------:R-:W-:Y:S01]  /*6e30*/  FMUL.FTZ R4, |R17|, 1 ;  /* 0x3f80000011047820 */ /* 0x000fe20000410200 */
[----:B------:R-:W-:-:S05]  /*6e40*/  CS2R R6, SRZ ;  /* 0x0000000000067805 */ /* 0x000fca000001ff00 */
[----:B------:R-:W0:Y:S02]  /*6e50*/  F2F.F64.F32 R4, R4 ;  /* 0x0000000400047310 */ /* 0x000e240000201800 */
[----:B0-----:R-:W-:Y:S01]  /*6e60*/  STG.E.128 desc[UR36][R2.64], R4 ;  /* 0x0000000402007986 */ /* 0x001fe2000c101d24 */
[----:B------:R-:W-:Y:S05]  /*6e70*/  EXIT ;  /* 0x000000000000794d */ /* 0x000fea0003800000 */
.L_x_2279:
        /* <DEDUP_REMOVED lines=20> */
.L_x_2284:
[----:B------:R-:W-:Y:S05]  /*6fc0*/  BSYNC B0 ;  /* 0x0000000000007941 */ /* 0x000fea0003800000 */
.L_x_2283:
[----:B------:R-:W-:-:S05]  /*6fd0*/  LOP3.LUT R7, R0, R7, RZ, 0xfc, !PT ;  /* 0x0000000700077212 */ /* 0x000fca00078efcff */
[----:B------:R-:W-:Y:S01]  /*6fe0*/  STG.E.U8 desc[UR36][R2.64], R7 ;  /* 0x0000000702007986 */ /* 0x000fe2000c101124 */
[----:B------:R-:W-:Y:S05]  /*6ff0*/  EXIT ;  /* 0x000000000000794d */ /* 0x000fea0003800000 */
.L_x_2282:
[----:B------:R-:W-:Y:S01]  /*7000*/  LOP3.LUT R4, R24, 0x7fffffff, RZ, 0xc0, !PT ;  /* 0x7fffffff18047812 */ /* 0x000fe200078ec0ff */
[----:B------:R-:W-:Y:S03]  /*7010*/  BSSY B0, `(.L_x_2285) ;  /* 0x000000e000007945 */ /* 0x000fe60003800000 */
        /* <DEDUP_REMOVED lines=10> */
.L_x_2286:
[----:B------:R-:W-:Y:S01]  /*70c0*/  IMAD.MOV.U32 R0, RZ, RZ, 0x7f ;  /* 0x0000007fff007424 */ /* 0x000fe200078e00ff */
[----:B------:R-:W-:-:S04]  /*70d0*/  ISETP.GT.U32.AND P0, PT, R4, 0x7f800000, PT ;  /* 0x7f8000000400780c */ /* 0x000fc80003f04070 */
[----:B------:R-:W-:-:S09]  /*70e0*/  SEL R0, R0, 0x7c, P0 ;  /* 0x0000007c00007807 */ /* 0x000fd20000000000 */
.L_x_2287:
[----:B------:R-:W-:Y:S05]  /*70f0*/  BSYNC B0 ;  /* 0x0000000000007941 */ /* 0x000fea0003800000 */
.L_x_2285:
[----:B------:R-:W-:-:S04]  /*7100*/  LOP3.LUT R24, R24, 0x80000000, RZ, 0xc0, !PT ;  /* 0x8000000018187812 */ /* 0x000fc800078ec0ff */
[----:B------:R-:W-:-:S04]  /*7110*/  SHF.R.U32.HI R5, RZ, 0x18, R24 ;  /* 0x00000018ff057819 */ /* 0x000fc80000011618 */
[----:B------:R-:W-:-:S05]  /*7120*/  LOP3.LUT R5, R0, R5, RZ, 0xfc, !PT ;  /* 0x0000000500057212 */ /* 0x000fca00078efcff */
[----:B------:R-:W-:Y:S01]  /*7130*/  STG.E.U8 desc[UR36][R2.64], R5 ;  /* 0x0000000502007986 */ /* 0x000fe2000c101124 */
[----:B------:R-:W-:Y:S05]  /*7140*/  EXIT ;  /* 0x000000000000794d */ /* 0x000fea0003800000 */
.L_x_2281:
[----:B------:R-:W-:-:S05]  /*7150*/  F2FP.BF16.F32.PACK_AB R24, RZ, R24 ;  /* 0x00000018ff18723e */ /* 0x000fca00000010ff */
[----:B------:R-:W-:Y:S01]  /*7160*/  STG.E.U16 desc[UR36][R2.64], R24 ;  /* 0x0000001802007986 */ /* 0x000fe2000c101524 */
[----:B------:R-:W-:Y:S05]  /*7170*/  EXIT ;  /* 0x000000000000794d */ /* 0x000fea0003800000 */
.L_x_2278:
        /* <DEDUP_REMOVED lines=11> */
.L_x_2290:
        /* <DEDUP_REMOVED lines=16> */
.L_x_2293:
[----:B------:R-:W-:-:S04]  /*7330*/  LOP3.LUT R24, R24, 0x80000000, RZ, 0xc0, !PT ;  /* 0x8000000018187812 */ /* 0x000fc800078ec0ff */
[----:B------:R-:W-:-:S04]  /*7340*/  SHF.R.U32.HI R5, RZ, 0x18, R24 ;  /* 0x00000018ff057819 */ /* 0x000fc80000011618 */
[----:B------:R-:W-:-:S04]  /*7350*/  LOP3.LUT R4, R4, R5, RZ, 0xfc, !PT ;  /* 0x0000000504047212 */ /* 0x000fc800078efcff */
[----:B------:R-:W-:-:S07]  /*7360*/  PRMT R0, R4, 0x7610, R0 ;  /* 0x0000761004007816 */ /* 0x000fce0000000000 */
.L_x_2292:
[----:B------:R-:W-:Y:S05]  /*7370*/  BSYNC B0 ;  /* 0x0000000000007941 */ /* 0x000fea0003800000 */
.L_x_2291:
[----:B------:R-:W-:Y:S01]  /*7380*/  STG.E.U8 desc[UR36][R2.64], R0 ;  /* 0x0000000002007986 */ /* 0x000fe2000c101124 */
[----:B------:R-:W-:Y:S05]  /*7390*/  EXIT ;  /* 0x000000000000794d */ /* 0x000fea0003800000 */
.L_x_2289:
        /* <DEDUP_REMOVED lines=16> */
.L_x_2296:
[----:B------:R-:W-:-:S04]  /*74a0*/  LOP3.LUT R24, R24, 0x80000000, RZ, 0xc0, !PT ;  /* 0x8000000018187812 */ /* 0x000fc800078ec0ff */
[----:B------:R-:W-:-:S04]  /*74b0*/  SHF.R.U32.HI R5, RZ, 0x18, R24 ;  /* 0x00000018ff057819 */ /* 0x000fc80000011618 */
[----:B------:R-:W-:-:S04]  /*74c0*/  LOP3.LUT R4, R4, R5, RZ, 0xfc, !PT ;  /* 0x0000000504047212 */ /* 0x000fc800078efcff */
[----:B------:R-:W-:-:S07]  /*74d0*/  PRMT R0, R4, 0x7610, R0 ;  /* 0x0000761004007816 */ /* 0x000fce0000000000 */
.L_x_2295:
[----:B------:R-:W-:Y:S05]  /*74e0*/  BSYNC B0 ;  /* 0x0000000000007941 */ /* 0x000fea0003800000 */
.L_x_2294:
[----:B------:R-:W-:Y:S01]  /*74f0*/  STG.E.U8 desc[UR36][R2.64], R0 ;  /* 0x0000000002007986 */ /* 0x000fe2000c101124 */
[----:B------:R-:W-:Y:S05]  /*7500*/  EXIT ;  /* 0x000000000000794d */ /* 0x000fea0003800000 */
.L_x_2288:
        /* <DEDUP_REMOVED lines=21> */
.L_x_2271:
        /* <DEDUP_REMOVED lines=16> */
.L_x_2299:
[----:B------:R-:W-:Y:S05]  /*7760*/  EXIT ;  /* 0x000000000000794d */ /* 0x000fea0003800000 */
.L_x_2298:
[----:B------:R-:W0:Y:S02]  /*7770*/  F2I.FTZ.U64.TRUNC R4, |R17| ;  /* 0x4000001100047311 */ /* 0x000e24000021d800 */
[----:B0-----:R-:W-:Y:S01]  /*7780*/  STG.E.64 desc[UR36][R2.64], R4 ;  /* 0x0000000402007986 */ /* 0x001fe2000c101b24 */
[----:B------:R-:W-:Y:S05]  /*7790*/  EXIT ;  /* 0x000000000000794d */ /* 0x000fea0003800000 */
.L_x_2297:
[----:B------:R-:W0:Y:S02]  /*77a0*/  F2I.FTZ.U32.TRUNC.NTZ R17, |R17| ;  /* 0x4000001100117305 */ /* 0x000e24000021f000 */
[----:B0-----:R-:W-:Y:S01]  /*77b0*/  STG.E desc[UR36][R2.64], R17 ;  /* 0x0000001102007986 */ /* 0x001fe2000c101924 */
[----:B------:R-:W-:Y:S05]  /*77c0*/  EXIT ;  /* 0x000000000000794d */ /* 0x000fea0003800000 */
.L_x_2300:
        /* <DEDUP_REMOVED lines=11> */
.L_x_5924:


//--------------------- .text._ZN2at6native18elementwise_kernelILi128ELi2EZNS0_22gpu_kernel_impl_nocastINS0_10AbsFunctorIfEEEEvRNS_18TensorIteratorBaseERKT_EUliE_EEviT1_ --------------------------
	.section	.text._ZN2at6native18elementwise_kernelILi128ELi2EZNS0_22gpu_kernel_impl_nocastINS0_10AbsFunctorIfEEEEvRNS_18TensorIteratorBaseERKT_EUliE_EEviT1_,"ax",@progbits
	.align	128
        .global         _ZN2at6native18elementwise_kernelILi128ELi2EZNS0_22gpu_kernel_impl_nocastINS0_10AbsFunctorIfEEEEvRNS_18TensorIteratorBaseERKT_EUliE_EEviT1_
        .type           _ZN2at6native18elementwise_kernelILi128ELi2EZNS0_22gpu_kernel_impl_nocastINS0_10AbsFunctorIfEEEEvRNS_18TensorIteratorBaseERKT_EUliE_EEviT1_,@function
        .size           _ZN2at6native18elementwise_kernelILi128ELi2EZNS0_22gpu_kernel_impl_nocastINS0_10AbsFunctorIfEEEEvRNS_18TensorIteratorBaseERKT_EUliE_EEviT1_,(.L_x_5925 - _ZN2at6native18elementwise_kernelILi128ELi2EZNS0_22gpu_kernel_impl_nocastINS0_10AbsFunctorIfEEEEvRNS_18TensorIteratorBaseERKT_EUliE_EEviT1_)
        .other          _ZN2at6native18elementwise_kernelILi128ELi2EZNS0_22gpu_kernel_impl_nocastINS0_10AbsFunctorIfEEEEvRNS_18TensorIteratorBaseERKT_EUliE_EEviT1_,@"STO_CUDA_ENTRY STV_DEFAULT"
_ZN2at6native18elementwise_kernelILi128ELi2EZNS0_22gpu_kernel_impl_nocastINS0_10AbsFunctorIfEEEEvRNS_18TensorIteratorBaseERKT_EUliE_EEviT1_:
.text._ZN2at6native18elementwise_kernelILi128ELi2EZNS0_22gpu_kernel_impl_nocastINS0_10AbsFunctorIfEEEEvRNS_18TensorIteratorBaseERKT_EUliE_EEviT1_:
[----:B------:R-:W-:Y:S01]  /*0000*/  LDC R1, c[0x0][0x28] ;  /* 0x00000a00ff017b82 */ /* 0x000fe20000000800 */
[----:B------:R-:W0:Y:S01]  /*0010*/  S2R R0, SR_CTAID.X ;  /* 0x0000000000007919 */ /* 0x000e220000002500 */
[----:B------:R-:W-:Y:S01]  /*0020*/  ULDC UR6, c[0x0][0x210] ;  /* 0x0000840000067ab9 */ /* 0x000fe20000000800 */
[----:B------:R-:W-:Y:S01]  /*0030*/  ULDC.64 UR4, c[0x0][0x208] ;  /* 0x0000820000047ab9 */ /* 0x000fe20000000a00 */
[----:B------:R-:W-:Y:S01]  /*0040*/  BSSY B0, `(.L_x_2301) ;  /* 0x000013e000007945 */ /* 0x000fe20003800000 */
[----:B------:R-:W0:Y:S02]  /*0050*/  S2R R3, SR_TID.X ;  /* 0x0000000000037919 */ /* 0x000e240000002100 */
[----:B0-----:R-:W-:-:S04]  /*0060*/  LEA R0, R0, R3, 0x8 ;  /* 0x0000000300007211 */ /* 0x001fc800078e40ff */
[----:B------:R-:W-:Y:S02]  /*0070*/  ISETP.GE.AND P0, PT, R0, UR6, PT ;  /* 0x0000000600007c0c */ /* 0x000fe4000bf06270 */
[----:B------:R-:W-:-:S11]  /*0080*/  MOV R7, R0 ;  /* 0x0000000000077202 */ /* 0x000fd60000000f00 */
        /* <DEDUP_REMOVED lines=303> */
.L_x_2303:
[----:B------:R-:W-:Y:S02]  /*1380*/  ULDC.64 UR8, c[0x0][0x418] ;  /* 0x0001060000087ab9 */ /* 0x000fe40000000a00 */
[----:B------:R-:W-:-:S04]  /*1390*/  IADD3 R4, P0, R2, UR8, RZ ;  /* 0x0000000802047c10 */ /* 0x000fc8000ff1e0ff */
[----:B------:R-:W-:Y:S01]  /*13a0*/  IADD3.X R5, RZ, UR9, RZ, P0, !PT ;  /* 0x00000009ff057c10 */ /* 0x000fe200087fe4ff */
[----:B------:R-:W-:-:S04]  /*13b0*/  ULDC.64 UR8, c[0x0][0x410] ;  /* 0x0001040000087ab9 */ /* 0x000fc80000000a00 */
[----:B------:R-:W2:Y:S01]  /*13c0*/  LDG.E R4, desc[UR4][R4.64] ;  /* 0x0000000404047981 */ /* 0x000ea2000c1e1900 */
[----:B------:R-:W-:Y:S02]  /*13d0*/  IADD3 R2, P0, R3, UR8, RZ ;  /* 0x0000000803027c10 */ /* 0x000fe4000ff1e0ff */
[----:B------:R-:W-:Y:S02]  /*13e0*/  IADD3 R7, R0, 0x80, RZ ;  /* 0x0000008000077810 */ /* 0x000fe40007ffe0ff */
[----:B------:R-:W-:Y:S01]  /*13f0*/  IADD3.X R3, RZ, UR9, RZ, P0, !PT ;  /* 0x00000009ff037c10 */ /* 0x000fe200087fe4ff */
[----:B--2---:R-:W-:-:S05]  /*1400*/  FADD.FTZ R9, |R4|, -RZ ;  /* 0x800000ff04097221 */ /* 0x004fca0000010200 */
[----:B------:R0:W-:Y:S03]  /*1410*/  STG.E desc[UR4][R2.64], R9 ;  /* 0x0000000902007986 */ /* 0x0001e6000c101904 */
.L_x_2302:
[----:B------:R-:W-:Y:S05]  /*1420*/  BSYNC B0 ;  /* 0x0000000000007941 */ /* 0x000fea0003800000 */
.L_x_2301:
[----:B------:R-:W-:-:S13]  /*1430*/  ISETP.GE.AND P0, PT, R7, UR6, PT ;  /* 0x0000000607007c0c */ /* 0x000fda000bf06270 */
[----:B------:R-:W-:Y:S05]  /*1440*/  @P0 EXIT ;  /* 0x000000000000094d */ /* 0x000fea0003800000 */
[----:B------:R-:W1:Y:S01]  /*1450*/  LDC R8, c[0x0][0x218] ;  /* 0x00008600ff087b82 */ /* 0x000e620000000800 */
[----:B------:R-:W-:Y:S01]  /*1460*/  HFMA2.MMA R0, -RZ, RZ, 0, 0 ;  /* 0x00000000ff007435 */ /* 0x000fe200000001ff */
[----:B0-----:R-:W-:Y:S02]  /*1470*/  MOV R3, RZ ;  /* 0x000000ff00037202 */ /* 0x001fe40000000f00 */
[----:B-1----:R-:W-:-:S13]  /*1480*/  ISETP.NE.AND P0, PT, R8, RZ, PT ;  /* 0x000000ff0800720c */ /* 0x002fda0003f05270 */
[----:B------:R-:W-:Y:S05]  /*1490*/  @!P0 BRA `(.L_x_2304) ;  /* 0x0000001000a88947 */ /* 0x000fea0003800000 */
[----:B------:R-:W-:Y:S01]  /*14a0*/  MOV R2, RZ ;  /* 0x000000ff00027202 */ /* 0x000fe20000000f00 */
[----:B------:R-:W-:Y:S01]  /*14b0*/  ULDC.64 UR6, c[0x0][0x220] ;  /* 0x0000880000067ab9 */ /* 0x000fe20000000a00 */
[----:B------:R-:W-:Y:S02]  /*14c0*/  MOV R3, R7 ;  /* 0x0000000700037202 */ /* 0x000fe40000000f00 */
        /* <DEDUP_REMOVED lines=295> */
.L_x_2304:
[----:B------:R-:W-:Y:S02]  /*2740*/  ULDC.64 UR6, c[0x0][0x418] ;  /* 0x0001060000067ab9 */ /* 0x000fe40000000a00 */
[----:B------:R-:W-:-:S04]  /*2750*/  IADD3 R4, P0, R0, UR6, RZ ;  /* 0x0000000600047c10 */ /* 0x000fc8000ff1e0ff */
[----:B------:R-:W-:Y:S01]  /*2760*/  IADD3.X R5, RZ, UR7, RZ, P0, !PT ;  /* 0x00000007ff057c10 */ /* 0x000fe200087fe4ff */
[----:B------:R-:W-:-:S04]  /*2770*/  ULDC.64 UR6, c[0x0][0x410] ;  /* 0x0001040000067ab9 */ /* 0x000fc80000000a00 */
[----:B------:R-:W2:Y:S01]  /*2780*/  LDG.E R4, desc[UR4][R4.64] ;  /* 0x0000000404047981 */ /* 0x000ea2000c1e1900 */
[----:B------:R-:W-:-:S04]  /*2790*/  IADD3 R2, P0, R3, UR6, RZ ;  /* 0x0000000603027c10 */ /* 0x000fc8000ff1e0ff */
[----:B------:R-:W-:Y:S01]  /*27a0*/  IADD3.X R3, RZ, UR7, RZ, P0, !PT ;  /* 0x00000007ff037c10 */ /* 0x000fe200087fe4ff */
[----:B--2---:R-:W-:-:S05]  /*27b0*/  FADD.FTZ R7, |R4|, -RZ ;  /* 0x800000ff04077221 */ /* 0x004fca0000010200 */
[----:B------:R-:W-:Y:S01]  /*27c0*/  STG.E desc[UR4][R2.64], R7 ;  /* 0x0000000702007986 */ /* 0x000fe2000c101904 */
[----:B------:R-:W-:Y:S05]  /*27d0*/  EXIT ;  /* 0x000000000000794d */ /* 0x000fea0003800000 */
.L_x_2305:
        /* <DEDUP_REMOVED lines=10> */
.L_x_5925:


//--------------------- .text._ZN2at6native27unrolled_elementwise_kernelINS0_10AbsFunctorIfEESt5arrayIPcLm2EELi4E23TrivialOffsetCalculatorILi1EjES8_NS0_6memory15LoadWithoutCastENS9_16StoreWithoutCastEEEviT_T0_T2_T3_T4_T5_ --------------------------
	.section	.text._ZN2at6native27unrolled_elementwise_kernelINS0_10AbsFunctorIfEESt5arrayIPcLm2EELi4E23TrivialOffsetCalculatorILi1EjES8_NS0_6memory15LoadWithoutCastENS9_16StoreWithoutCastEEEviT_T0_T2_T3_T4_T5_,"ax",@progbits
	.align	128
        .global         _ZN2at6native27unrolled_elementwise_kernelINS0_10AbsFunctorIfEESt5arrayIPcLm2EELi4E23TrivialOffsetCalculatorILi1EjES8_NS0_6memory15LoadWithoutCastENS9_16StoreWithoutCastEEEviT_T0_T2_T3_T4_T5_
        .type           _ZN2at6native27unrolled_elementwise_kernelINS0_10AbsFunctorIfEESt5arrayIPcLm2EELi4E23TrivialOffsetCalculatorILi1EjES8_NS0_6memory15LoadWithoutCastENS9_16StoreWithoutCastEEEviT_T0_T2_T3_T4_T5_,@function
        .size           _ZN2at6native27unrolled_elementwise_kernelINS0_10AbsFunctorIfEESt5arrayIPcLm2EELi4E23TrivialOffsetCalculatorILi1EjES8_NS0_6memory15LoadWithoutCastENS9_16StoreWithoutCastEEEviT_T0_T2_T3_T4_T5_,(.L_x_5926 - _ZN2at6native27unrolled_elementwise_kernelINS0_10AbsFunctorIfEESt5arrayIPcLm2EELi4E23TrivialOffsetCalculatorILi1EjES8_NS0_6memory15LoadWithoutCastENS9_16StoreWithoutCastEEEviT_T0_T2_T3_T4_T5_)
        .other          _ZN2at6native27unrolled_elementwise_kernelINS0_10AbsFunctorIfEESt5arrayIPcLm2EELi4E23TrivialOffsetCalculatorILi1EjES8_NS0_6memory15LoadWithoutCastENS9_16StoreWithoutCastEEEviT_T0_T2_T3_T4_T5_,@"STO_CUDA_ENTRY STV_DEFAULT"
_ZN2at6native27unrolled_elementwise_kernelINS0_10AbsFunctorIfEESt5arrayIPcLm2EELi4E23TrivialOffsetCalculatorILi1EjES8_NS0_6memory15LoadWithoutCastENS9_16StoreWithoutCastEEEviT_T0_T2_T3_T4_T5_:
.text._ZN2at6native27unrolled_elementwise_kernelINS0_10AbsFunctorIfEESt5arrayIPcLm2EELi4E23TrivialOffsetCalculatorILi1EjES8_NS0_6memory15LoadWithoutCastENS9_16StoreWithoutCastEEEviT_T0_T2_T3_T4_T5_:
[----:B------:R-:W-:Y:S01]  /*0000*/  LDC R1, c[0x0][0x28] ;  /* 0x00000a00ff017b82 */ /* 0x000fe20000000800 */
[----:B------:R-:W0:Y:S07]  /*0010*/  S2R R0, SR_CTAID.X ;  /* 0x0000000000007919 */ /* 0x000e2e0000002500 */
[----:B------:R-:W0:Y:S01]  /*0020*/  LDC R7, c[0x0][0x210] ;  /* 0x00008400ff077b82 */ /* 0x000e220000000800 */
[----:B------:R-:W-:Y:S01]  /*0030*/  IMAD.MOV.U32 R20, RZ, RZ, RZ ;  /* 0x000000ffff147224 */ /* 0x000fe200078e00ff */
[----:B------:R-:W-:Y:S01]  /*0040*/  ULDC.64 UR4, c[0x0][0x208] ;  /* 0x0000820000047ab9 */ /* 0x000fe20000000a00 */
[----:B------:R-:W1:Y:S01]  /*0050*/  S2R R9, SR_TID.X ;  /* 0x0000000000097919 */ /* 0x000e620000002100 */
[----:B0-----:R-:W-:Y:S01]  /*0060*/  IMAD R2, R0, -0x200, R7 ;  /* 0xfffffe0000027824 */ /* 0x001fe200078e0207 */
[----:B-1----:R-:W-:-:S04]  /*0070*/  MOV R19, R9 ;  /* 0x0000000900137202 */ /* 0x002fc80000000f00 */
        /* <DEDUP_REMOVED lines=10> */
[----:B------:R0:W2:Y:S07]  /*0120*/  @!P0 LDG.E R20, desc[UR4][R12.64] ;  /* 0x000000040c148981 */ /* 0x0000ae000c1e1900 */
[----:B------:R-:W3:Y:S01]  /*0130*/  @!P2 LDC.64 R6, c[0x0][0x220] ;  /* 0x00008800ff06ab82 */ /* 0x000ee20000000a00 */
[----:B------:R-:W-:Y:S01]  /*0140*/  @!P2 LEA R21, R0, R19, 0x9 ;  /* 0x000000130015a211 */ /* 0x000fe200078e48ff */
[----:B------:R-:W-:Y:S01]  /*0150*/  HFMA2.MMA R18, -RZ, RZ, 0, 0 ;  /* 0x00000000ff127435 */ /* 0x000fe200000001ff */
[----:B------:R-:W-:-:S02]  /*0160*/  IMAD.MOV.U32 R8, RZ, RZ, RZ ;  /* 0x000000ffff087224 */ /* 0x000fc400078e00ff */
[----:B-1----:R-:W-:-:S05]  /*0170*/  @!P1 IMAD.WIDE.U32 R14, R17, 0x4, R10 ;  /* 0x00000004110e9825 */ /* 0x002fca00078e000a */
[----:B------:R1:W4:Y:S01]  /*0180*/  @!P1 LDG.E R8, desc[UR4][R14.64] ;  /* 0x000000040e089981 */ /* 0x000322000c1e1900 */
[----:B---3--:R-:W-:-:S05]  /*0190*/  @!P2 IMAD.WIDE.U32 R16, R21, 0x4, R6 ;  /* 0x000000041510a825 */ /* 0x008fca00078e0006 */
[----:B------:R-:W3:Y:S01]  /*01a0*/  @!P2 LDG.E R18, desc[UR4][R16.64] ;  /* 0x000000041012a981 */ /* 0x000ee2000c1e1900 */
[----:B------:R-:W-:-:S05]  /*01b0*/  @!P2 VIADD R19, R19, 0x80 ;  /* 0x000000801313a836 */ /* 0x000fca0000000000 */
[----:B------:R-:W-:-:S13]  /*01c0*/  ISETP.GE.AND P1, PT, R19, R2, PT ;  /* 0x000000021300720c */ /* 0x000fda0003f26270 */
[----:B------:R-:W0:Y:S01]  /*01d0*/  @!P1 LDC.64 R6, c[0x0][0x220] ;  /* 0x00008800ff069b82 */ /* 0x000e220000000a00 */
[----:B------:R-:W-:-:S05]  /*01e0*/  @!P1 LEA R11, R0, R19, 0x9 ;  /* 0x00000013000b9211 */ /* 0x000fca00078e48ff */
[----:B0-----:R-:W-:Y:S02]  /*01f0*/  @!P1 IMAD.WIDE.U32 R12, R11, 0x4, R6 ;  /* 0x000000040b0c9825 */ /* 0x001fe400078e0006 */
[----:B------:R-:W0:Y:S01]  /*0200*/  @!P0 LDC.64 R10, c[0x0][0x218] ;  /* 0x00008600ff0a8b82 */ /* 0x000e220000000a00 */
[----:B------:R-:W-:Y:S01]  /*0210*/  MOV R7, R9 ;  /* 0x0000000900077202 */ /* 0x000fe20000000f00 */
[----:B------:R-:W-:Y:S02]  /*0220*/  @!P0 IMAD R9, R0, 0x200, R9 ;  /* 0x0000020000098824 */ /* 0x000fe400078e0209 */
[----:B------:R-:W-:Y:S01]  /*0230*/  IMAD.MOV.U32 R6, RZ, RZ, RZ ;  /* 0x000000ffff067224 */ /* 0x000fe200078e00ff */
[C---:B-1----:R-:W-:Y:S01]  /*0240*/  IADD3 R15, R7.reuse, 0x100, RZ ;  /* 0x00000100070f7810 */ /* 0x042fe20007ffe0ff */
[----:B------:R-:W-:-:S03]  /*0250*/  VIADD R19, R7, 0x80 ;  /* 0x0000008007137836 */ /* 0x000fc60000000000 */
[----:B------:R-:W-:Y:S01]  /*0260*/  ISETP.GE.AND P2, PT, R15, R2, PT ;  /* 0x000000020f00720c */ /* 0x000fe20003f46270 */
[----:B------:R1:W5:Y:S01]  /*0270*/  @!P1 LDG.E R6, desc[UR4][R12.64] ;  /* 0x000000040c069981 */ /* 0x000362000c1e1900 */
[----:B------:R-:W-:Y:S01]  /*0280*/  VIADD R15, R7, 0x180 ;  /* 0x00000180070f7836 */ /* 0x000fe20000000000 */
[----:B------:R-:W-:Y:S01]  /*0290*/  @!P0 MOV R7, R19 ;  /* 0x0000001300078202 */ /* 0x000fe20000000f00 */
[----:B0-----:R-:W-:-:S03]  /*02a0*/  @!P0 IMAD.WIDE.U32 R10, R9, 0x4, R10 ;  /* 0x00000004090a8825 */ /* 0x001fc600078e000a */
[-C--:B------:R-:W-:Y:S02]  /*02b0*/  ISETP.GE.AND P3, PT, R7, R2.reuse, PT ;  /* 0x000000020700720c */ /* 0x080fe40003f66270 */
[----:B------:R-:W-:Y:S01]  /*02c0*/  ISETP.GE.AND P1, PT, R19, R2, PT ;  /* 0x000000021300720c */ /* 0x000fe20003f26270 */
[----:B------:R-:W-:Y:S01]  /*02d0*/  BSSY B0, `(.L_x_2306) ;  /* 0x0000010000007945 */ /* 0x000fe20003800000 */
[----:B--2---:R-:W-:-:S05]  /*02e0*/  @!P0 FADD.FTZ R5, |R20|, -RZ ;  /* 0x800000ff14058221 */ /* 0x004fca0000010200 */
[----:B------:R1:W-:Y:S06]  /*02f0*/  @!P0 STG.E desc[UR4][R10.64], R5 ;  /* 0x000000050a008986 */ /* 0x0003ec000c101904 */
[----:B----4-:R-:W-:Y:S01]  /*0300*/  @!P1 FADD.FTZ R3, |R8|, -RZ ;  /* 0x800000ff08039221 */ /* 0x010fe20000010200 */
[----:B---3--:R-:W-:Y:S01]  /*0310*/  @!P2 FADD.FTZ R4, |R18|, -RZ ;  /* 0x800000ff1204a221 */ /* 0x008fe20000010200 */
[----:B-1----:R-:W-:Y:S06]  /*0320*/  @P3 BRA `(.L_x_2307) ;  /* 0x0000000000283947 */ /* 0x002fec0003800000 */
[----:B------:R-:W0:Y:S01]  /*0330*/  LDC.64 R10, c[0x0][0x218] ;  /* 0x00008600ff0a7b82 */ /* 0x000e220000000a00 */
[----:B------:R-:W-:Y:S02]  /*0340*/  LEA R9, R0, R7, 0x9 ;  /* 0x0000000700097211 */ /* 0x000fe400078e48ff */
[----:B------:R-:W-:-:S04]  /*0350*/  IADD3 R7, R7, 0x80, RZ ;  /* 0x0000008007077810 */ /* 0x000fc80007ffe0ff */
[----:B------:R-:W-:-:S13]  /*0360*/  ISETP.GE.AND P0, PT, R7, R2, PT ;  /* 0x000000020700720c */ /* 0x000fda0003f06270 */
[----:B------:R-:W-:Y:S01]  /*0370*/  @!P0 IMAD R5, R0, 0x200, R7 ;  /* 0x0000020000058824 */ /* 0x000fe200078e0207 */
[----:B------:R-:W-:Y:S01]  /*0380*/  @!P0 IADD3 R7, R7, 0x80, RZ ;  /* 0x0000008007078810 */ /* 0x000fe20007ffe0ff */
[----:B0-----:R-:W-:-:S04]  /*0390*/  IMAD.WIDE.U32 R8, R9, 0x4, R10 ;  /* 0x0000000409087825 */ /* 0x001fc800078e000a */
[----:B------:R-:W-:Y:S01]  /*03a0*/  @!P0 IMAD.WIDE.U32 R10, R5, 0x4, R10 ;  /* 0x00000004050a8825 */ /* 0x000fe200078e000a */
[----:B------:R0:W-:Y:S04]  /*03b0*/  STG.E desc[UR4][R8.64], R3 ;  /* 0x0000000308007986 */ /* 0x0001e8000c101904 */
[----:B------:R0:W-:Y:S02]  /*03c0*/  @!P0 STG.E desc[UR4][R10.64], R4 ;  /* 0x000000040a008986 */ /* 0x0001e4000c101904 */
.L_x_2307:
[----:B------:R-:W-:Y:S05]  /*03d0*/  BSYNC B0 ;  /* 0x0000000000007941 */ /* 0x000fea0003800000 */
.L_x_2306:
[----:B------:R-:W-:-:S13]  /*03e0*/  ISETP.GE.AND P0, PT, R7, R2, PT ;  /* 0x000000020700720c */ /* 0x000fda0003f06270 */
[----:B------:R-:W-:Y:S05]  /*03f0*/  @P0 EXIT ;  /* 0x000000000000094d */ /* 0x000fea0003800000 */
[----:B0-----:R-:W0:Y:S01]  /*0400*/  LDC.64 R4, c[0x0][0x218] ;  /* 0x00008600ff047b82 */ /* 0x001e220000000a00 */
[----:B------:R-:W-:Y:S02]  /*0410*/  ISETP.GE.AND P0, PT, R15, R2, PT ;  /* 0x000000020f00720c */ /* 0x000fe40003f06270 */
[----:B------:R-:W-:-:S11]  /*0420*/  LEA R3, R0, R7, 0x9 ;  /* 0x0000000700037211 */ /* 0x000fd600078e48ff */
[----:B-----5:R-:W-:Y:S01]  /*0430*/  @!P0 FADD.FTZ R7, |R6|, -RZ ;  /* 0x800000ff06078221 */ /* 0x020fe20000010200 */
[----:B0-----:R-:W-:-:S05]  /*0440*/  IMAD.WIDE.U32 R2, R3, 0x4, R4 ;  /* 0x0000000403027825 */ /* 0x001fca00078e0004 */
[----:B------:R-:W-:Y:S01]  /*0450*/  STG.E desc[UR4][R2.64], R7 ;  /* 0x0000000702007986 */ /* 0x000fe2000c101904 */
[----:B------:R-:W-:Y:S05]  /*0460*/  EXIT ;  /* 0x000000000000794d */ /* 0x000fea0003800000 */
.L_x_2308:
        /* <DEDUP_REMOVED lines=9> */
.L_x_5926:


//--------------------- .text._ZN2at6native29vectorized_elementwise_kernelILi2ENS0_10AbsFunctorIfEESt5arrayIPcLm2EEEEviT0_T1_ --------------------------
	.section	.text._ZN2at6native29vectorized_elementwise_kernelILi2ENS0_10AbsFunctorIfEESt5arrayIPcLm2EEEEviT0_T1_,"ax",@progbits
	.align	128
        .global         _ZN2at6native29vectorized_elementwise_kernelILi2ENS0_10AbsFunctorIfEESt5arrayIPcLm2EEEEviT0_T1_
        .type           _ZN2at6native29vectorized_elementwise_kernelILi2ENS0_10AbsFunctorIfEESt5arrayIPcLm2EEEEviT0_T1_,@function
        .size           _ZN2at6native29vectorized_elementwise_kernelILi2ENS0_10AbsFunctorIfEESt5arrayIPcLm2EEEEviT0_T1_,(.L_x_5927 - _ZN2at6native29vectorized_elementwise_kernelILi2ENS0_10AbsFunctorIfEESt5arrayIPcLm2EEEEviT0_T1_)
        .other          _ZN2at6native29vectorized_elementwise_kernelILi2ENS0_10AbsFunctorIfEESt5arrayIPcLm2EEEEviT0_T1_,@"STO_CUDA_ENTRY STV_DEFAULT"
_ZN2at6native29vectorized_elementwise_kernelILi2ENS0_10AbsFunctorIfEESt5arrayIPcLm2EEEEviT0_T1_:
.text._ZN2at6native29vectorized_elementwise_kernelILi2ENS0_10AbsFunctorIfEESt5arrayIPcLm2EEEEviT0_T1_:
        /* <DEDUP_REMOVED lines=9> */
[----:B------:R-:W1:Y:S08]  /*0090*/  LDC.64 R2, c[0x0][0x220] ;  /* 0x00008800ff027b82 */ /* 0x000e700000000a00 */
[----:B------:R-:W2:Y:S01]  /*00a0*/  LDC.64 R4, c[0x0][0x218] ;  /* 0x00008600ff047b82 */ /* 0x000ea20000000a00 */
[----:B-1----:R-:W-:-:S04]  /*00b0*/  IMAD.WIDE R2, R0, 0x4, R2 ;  /* 0x0000000400027825 */ /* 0x002fc800078e0202 */
[----:B0-----:R-:W-:-:S05]  /*00c0*/  IMAD.WIDE.U32 R2, R15, 0x8, R2 ;  /* 0x000000080f027825 */ /* 0x001fca00078e0002 */
[----:B------:R-:W3:Y:S04]  /*00d0*/  LDG.E.64 R6, desc[UR4][R2.64] ;  /* 0x0000000402067981 */ /* 0x000ee8000c1e1b00 */
[----:B------:R-:W4:Y:S04]  /*00e0*/  LDG.E.64 R8, desc[UR4][R2.64+0x400] ;  /* 0x0004000402087981 */ /* 0x000f28000c1e1b00 */
[----:B------:R-:W5:Y:S04]  /*00f0*/  LDG.E.64 R10, desc[UR4][R2.64+0x800] ;  /* 0x00080004020a7981 */ /* 0x000f68000c1e1b00 */
[----:B------:R-:W5:Y:S01]  /*0100*/  LDG.E.64 R12, desc[UR4][R2.64+0xc00] ;  /* 0x000c0004020c7981 */ /* 0x000f62000c1e1b00 */
[----:B--2---:R-:W-:-:S04]  /*0110*/  IMAD.WIDE.U32 R4, R0, 0x4, R4 ;  /* 0x0000000400047825 */ /* 0x004fc800078e0004 */
[----:B------:R-:W-:-:S04]  /*0120*/  IMAD.WIDE R4, R15, 0x8, R4 ;  /* 0x000000080f047825 */ /* 0x000fc800078e0204 */
[----:B---3--:R-:W-:Y:S01]  /*0130*/  FADD.FTZ R7, |R7|, -RZ ;  /* 0x800000ff07077221 */ /* 0x008fe20000010200 */
[----:B------:R-:W-:Y:S01]  /*0140*/  FADD.FTZ R6, |R6|, -RZ ;  /* 0x800000ff06067221 */ /* 0x000fe20000010200 */
[----:B----4-:R-:W-:Y:S01]  /*0150*/  FADD.FTZ R9, |R9|, -RZ ;  /* 0x800000ff09097221 */ /* 0x010fe20000010200 */
[----:B------:R-:W-:-:S03]  /*0160*/  FADD.FTZ R8, |R8|, -RZ ;  /* 0x800000ff08087221 */ /* 0x000fc60000010200 */
[----:B------:R-:W-:Y:S01]  /*0170*/  STG.E.64 desc[UR4][R4.64], R6 ;  /* 0x0000000604007986 */ /* 0x000fe2000c101b04 */
[----:B-----5:R-:W-:Y:S01]  /*0180*/  FADD.FTZ R11, |R11|, -RZ ;  /* 0x800000ff0b0b7221 */ /* 0x020fe20000010200 */
[----:B------:R-:W-:Y:S02]  /*0190*/  FADD.FTZ R10, |R10|, -RZ ;  /* 0x800000ff0a0a7221 */ /* 0x000fe40000010200 */
[----:B------:R-:W-:Y:S01]  /*01a0*/  STG.E.64 desc[UR4][R4.64+0x400], R8 ;  /* 0x0004000804007986 */ /* 0x000fe2000c101b04 */
[----:B------:R-:W-:Y:S01]  /*01b0*/  FADD.FTZ R13, |R13|, -RZ ;  /* 0x800000ff0d0d7221 */ /* 0x000fe20000010200 */
[----:B------:R-:W-:Y:S02]  /*01c0*/  FADD.FTZ R12, |R12|, -RZ ;  /* 0x800000ff0c0c7221 */ /* 0x000fe40000010200 */
[----:B------:R-:W-:Y:S04]  /*01d0*/  STG.E.64 desc[UR4][R4.64+0x800], R10 ;  /* 0x0008000a04007986 */ /* 0x000fe8000c101b04 */
[----:B------:R-:W-:Y:S01]  /*01e0*/  STG.E.64 desc[UR4][R4.64+0xc00], R12 ;  /* 0x000c000c04007986 */ /* 0x000fe2000c101b04 */
[----:B------:R-:W-:Y:S05]  /*01f0*/  EXIT ;  /* 0x000000000000794d */ /* 0x000fea0003800000 */
.L_x_2309:
[----:B------:R-:W0:Y:S02]  /*0200*/  S2R R25, SR_TID.X ;  /* 0x0000000000197919 */ /* 0x000e240000002100 */
[----:B0-----:R-:W-:Y:S01]  /*0210*/  ISETP.GE.AND P0, PT, R25, R2, PT ;  /* 0x000000021900720c */ /* 0x001fe20003f06270 */
[----:B------:R-:W-:-:S12]  /*0220*/  IMAD.MOV.U32 R19, RZ, RZ, R25 ;  /* 0x000000ffff137224 */ /* 0x000fd800078e0019 */
[----:B------:R-:W-:Y:S01]  /*0230*/  @!P0 IADD3 R19, R25, 0x80, RZ ;  /* 0x0000008019138810 */ /* 0x000fe20007ffe0ff */
[----:B------:R-:W0:Y:S01]  /*0240*/  @!P0 LDC.64 R12, c[0x0][0x220] ;  /* 0x00008800ff0c8b82 */ /* 0x000e220000000a00 */
[----:B------:R-:W-:Y:S02]  /*0250*/  @!P0 IMAD.IADD R3, R0, 0x1, R25 ;  /* 0x0000000100038824 */ /* 0x000fe400078e0219 */
[----:B------:R-:W-:-:S13]  /*0260*/  ISETP.GE.AND P6, PT, R19, R2, PT ;  /* 0x000000021300720c */ /* 0x000fda0003fc6270 */
[----:B------:R-:W-:Y:S01]  /*0270*/  @!P6 IMAD.IADD R27, R0, 0x1, R19 ;  /* 0x00000001001be824 */ /* 0x000fe200078e0213 */
[----:B------:R-:W-:Y:S01]  /*0280*/  @!P6 IADD3 R19, R19, 0x80, RZ ;  /* 0x000000801313e810 */ /* 0x000fe20007ffe0ff */
[----:B------:R-:W1:Y:S03]  /*0290*/  @!P6 LDC.64 R14, c[0x0][0x220] ;  /* 0x00008800ff0eeb82 */ /* 0x000e660000000a00 */
[----:B------:R-:W-:Y:S01]  /*02a0*/  ISETP.GE.AND P5, PT, R19, R2, PT ;  /* 0x000000021300720c */ /* 0x000fe20003fa6270 */
[----:B0-----:R-:W-:Y:S01]  /*02b0*/  @!P0 IMAD.WIDE.U32 R12, R3, 0x4, R12 ;  /* 0x00000004030c8825 */ /* 0x001fe200078e000c */
[----:B------:R-:W-:-:S11]  /*02c0*/  HFMA2.MMA R3, -RZ, RZ, 0, 0 ;  /* 0x00000000ff037435 */ /* 0x000fd600000001ff */
[----:B------:R-:W-:Y:S01]  /*02d0*/  @!P5 IMAD.IADD R16, R0, 0x1, R19 ;  /* 0x000000010010d824 */ /* 0x000fe200078e0213 */
[----:B------:R-:W-:Y:S01]  /*02e0*/  @!P5 IADD3 R19, R19, 0x80, RZ ;  /* 0x000000801313d810 */ /* 0x000fe20007ffe0ff */
[----:B------:R0:W2:Y:S03]  /*02f0*/  @!P0 LDG.E R3, desc[UR4][R12.64] ;  /* 0x000000040c038981 */ /* 0x0000a6000c1e1900 */
[----:B------:R-:W-:Y:S01]  /*0300*/  ISETP.GE.AND P4, PT, R19, R2, PT ;  /* 0x000000021300720c */ /* 0x000fe20003f86270 */
[----:B0-----:R-:W0:-:S12]  /*0310*/  @!P5 LDC.64 R12, c[0x0][0x220] ;  /* 0x00008800ff0cdb82 */ /* 0x001e180000000a00 */
[----:B------:R-:W-:Y:S01]  /*0320*/  @!P4 IMAD.IADD R29, R0, 0x1, R19 ;  /* 0x00000001001dc824 */ /* 0x000fe200078e0213 */
[----:B------:R-:W-:Y:S01]  /*0330*/  @!P4 IADD3 R19, R19, 0x80, RZ ;  /* 0x000000801313c810 */ /* 0x000fe20007ffe0ff */
[----:B------:R-:W-:Y:S01]  /*0340*/  IMAD.MOV.U32 R24, RZ, RZ, RZ ;  /* 0x000000ffff187224 */ /* 0x000fe200078e00ff */
[----:B------:R-:W3:Y:S02]  /*0350*/  @!P4 LDC.64 R20, c[0x0][0x220] ;  /* 0x00008800ff14cb82 */ /* 0x000ee40000000a00 */
[----:B------:R-:W-:-:S13]  /*0360*/  ISETP.GE.AND P3, PT, R19, R2, PT ;  /* 0x000000021300720c */ /* 0x000fda0003f66270 */
[----:B------:R-:W-:Y:S01]  /*0370*/  @!P3 IMAD.IADD R17, R0, 0x1, R19 ;  /* 0x000000010011b824 */ /* 0x000fe200078e0213 */
[----:B------:R-:W-:Y:S01]  /*0380*/  @!P3 IADD3 R19, R19, 0x80, RZ ;  /* 0x000000801313b810 */ /* 0x000fe20007ffe0ff */
[----:B------:R-:W4:Y:S03]  /*0390*/  @!P3 LDC.64 R22, c[0x0][0x220] ;  /* 0x00008800ff16bb82 */ /* 0x000f260000000a00 */
[----:B------:R-:W-:-:S13]  /*03a0*/  ISETP.GE.AND P2, PT, R19, R2, PT ;  /* 0x000000021300720c */ /* 0x000fda0003f46270 */
[----:B------:R-:W-:Y:S01]  /*03b0*/  @!P2 IMAD.IADD R11, R0, 0x1, R19 ;  /* 0x00000001000ba824 */ /* 0x000fe200078e0213 */
[----:B------:R-:W-:-:S04]  /*03c0*/  @!P2 IADD3 R19, R19, 0x80, RZ ;  /* 0x000000801313a810 */ /* 0x000fc80007ffe0ff */
[----:B------:R-:W-:Y:S01]  /*03d0*/  ISETP.GE.AND P1, PT, R19, R2, PT ;  /* 0x000000021300720c */ /* 0x000fe20003f26270 */
[----:B-1----:R-:W-:-:S05]  /*03e0*/  @!P6 IMAD.WIDE.U32 R14, R27, 0x4, R14 ;  /* 0x000000041b0ee825 */ /* 0x002fca00078e000e */
[----:B------:R1:W5:Y:S07]  /*03f0*/  @!P6 LDG.E R24, desc[UR4][R14.64] ;  /* 0x000000040e18e981 */ /* 0x00036e000c1e1900 */
[----:B------:R-:W-:Y:S02]  /*0400*/  @!P1 IADD3 R27, R0, R19, RZ ;  /* 0x00000013001b9210 */ /* 0x000fe40007ffe0ff */
[----:B------:R-:W-:Y:S01]  /*0410*/  @!P1 IADD3 R19, R19, 0x80, RZ ;  /* 0x0000008013139810 */ /* 0x000fe20007ffe0ff */
[----:B------:R-:W-:Y:S01]  /*0420*/  IMAD.MOV.U32 R26, RZ, RZ, RZ ;  /* 0x000000ffff1a7224 */ /* 0x000fe200078e00ff */
[----:B-1----:R-:W1:Y:S02]  /*0430*/  @!P1 LDC.64 R14, c[0x0][0x220] ;  /* 0x00008800ff0e9b82 */ /* 0x002e640000000a00 */
[----:B------:R-:W-:Y:S01]  /*0440*/  ISETP.GE.AND P6, PT, R19, R2, PT ;  /* 0x000000021300720c */ /* 0x000fe20003fc6270 */
[----:B0-----:R-:W-:-:S04]  /*0450*/  @!P5 IMAD.WIDE.U32 R12, R16, 0x4, R12 ;  /* 0x00000004100cd825 */ /* 0x001fc800078e000c */
[----:B----4-:R-:W-:Y:S01]  /*0460*/  @!P3 IMAD.WIDE.U32 R22, R17, 0x4, R22 ;  /* 0x000000041116b825 */ /* 0x010fe200078e0016 */
[----:B------:R0:W4:Y:S07]  /*0470*/  @!P5 LDG.E R26, desc[UR4][R12.64] ;  /* 0x000000040c1ad981 */ /* 0x00012e000c1e1900 */
[----:B------:R-:W3:Y:S08]  /*0480*/  @!P6 LDC.64 R16, c[0x0][0x220] ;  /* 0x00008800ff10eb82 */ /* 0x000ef00000000a00 */
[----:B0-----:R-:W0:Y:S01]  /*0490*/  @!P2 LDC.64 R12, c[0x0][0x220] ;  /* 0x00008800ff0cab82 */ /* 0x001e220000000a00 */
[----:B------:R-:W-:Y:S01]  /*04a0*/  @!P6 IADD3 R19, R0, R19, RZ ;  /* 0x000000130013e210 */ /* 0x000fe20007ffe0ff */
[----:B-1----:R-:W-:Y:S01]  /*04b0*/  @!P1 IMAD.WIDE.U32 R14, R27, 0x4, R14 ;  /* 0x000000041b0e9825 */ /* 0x002fe200078e000e */
[----:B------:R-:W-:-:S03]  /*04c0*/  HFMA2.MMA R27, -RZ, RZ, 0, 0 ;  /* 0x00000000ff1b7435 */ /* 0x000fc600000001ff */
[----:B---3--:R-:W-:Y:S01]  /*04d0*/  @!P4 IMAD.WIDE.U32 R20, R29, 0x4, R20 ;  /* 0x000000041d14c825 */ /* 0x008fe200078e0014 */
[----:B------:R-:W-:-:S06]  /*04e0*/  CS2R R28, SRZ ;  /* 0x00000000001c7805 */ /* 0x000fcc000001ff00 */
[----:B------:R1:W3:Y:S01]  /*04f0*/  @!P4 LDG.E R28, desc[UR4][R20.64] ;  /* 0x00000004141cc981 */ /* 0x0002e2000c1e1900 */
[----:B------:R-:W-:-:S03]  /*0500*/  @!P6 IMAD.WIDE.U32 R16, R19, 0x4, R16 ;  /* 0x000000041310e825 */ /* 0x000fc600078e0010 */
[----:B------:R0:W3:Y:S01]  /*0510*/  @!P3 LDG.E R29, desc[UR4][R22.64] ;  /* 0x00000004161db981 */ /* 0x0000e2000c1e1900 */
[----:B------:R-:W-:-:S03]  /*0520*/  IMAD.MOV.U32 R19, RZ, RZ, RZ ;  /* 0x000000ffff137224 */ /* 0x000fc600078e00ff */
[----:B------:R0:W3:Y:S01]  /*0530*/  @!P6 LDG.E R27, desc[UR4][R16.64] ;  /* 0x00000004101be981 */ /* 0x0000e2000c1e1900 */
[----:B-1----:R-:W1:Y:S01]  /*0540*/  @!P0 LDC.64 R20, c[0x0][0x218] ;  /* 0x00008600ff148b82 */ /* 0x002e620000000a00 */
[----:B0-----:R-:W-:Y:S01]  /*0550*/  @!P2 IMAD.WIDE.U32 R12, R11, 0x4, R12 ;  /* 0x000000040b0ca825 */ /* 0x001fe200078e000c */
[----:B------:R-:W-:Y:S01]  /*0560*/  MOV R11, RZ ;  /* 0x000000ff000b7202 */ /* 0x000fe20000000f00 */
[----:B------:R0:W3:Y:S05]  /*0570*/  @!P1 LDG.E R19, desc[UR4][R14.64] ;  /* 0x000000040e139981 */ /* 0x0000ea000c1e1900 */
[----:B------:R0:W3:Y:S01]  /*0580*/  @!P2 LDG.E R11, desc[UR4][R12.64] ;  /* 0x000000040c0ba981 */ /* 0x0000e2000c1e1900 */
[----:B------:R-:W-:Y:S01]  /*0590*/  IADD3 R23, R25, 0x100, RZ ;  /* 0x0000010019177810 */ /* 0x000fe20007ffe0ff */
[----:B------:R-:W-:-:S03]  /*05a0*/  @!P0 IMAD.IADD R22, R0, 0x1, R25 ;  /* 0x0000000100168824 */ /* 0x000fc600078e0219 */
[-C--:B------:R-:W-:Y:S01]  /*05b0*/  ISETP.GE.AND P6, PT, R23, R2.reuse, PT ;  /* 0x000000021700720c */ /* 0x080fe20003fc6270 */
[C---:B------:R-:W-:Y:S01]  /*05c0*/  VIADD R17, R25.reuse, 0x80 ;  /* 0x0000008019117836 */ /* 0x040fe20000000000 */
[C---:B------:R-:W-:Y:S01]  /*05d0*/  IADD3 R23, R25.reuse, 0x200, RZ ;  /* 0x0000020019177810 */ /* 0x040fe20007ffe0ff */
[C---:B0-----:R-:W-:Y:S01]  /*05e0*/  VIADD R15, R25.reuse, 0x380 ;  /* 0x00000380190f7836 */ /* 0x041fe20000000000 */
[----:B------:R-:W-:Y:S01]  /*05f0*/  IADD3 R13, R25, 0x300, RZ ;  /* 0x00000300190d7810 */ /* 0x000fe20007ffe0ff */
[----:B-1----:R-:W-:Y:S01]  /*0600*/  @!P0 IMAD.WIDE.U32 R20, R22, 0x4, R20 ;  /* 0x0000000416148825 */ /* 0x002fe200078e0014 */
[-C--:B------:R-:W-:Y:S02]  /*0610*/  ISETP.GE.AND P2, PT, R23, R2.reuse, PT ;  /* 0x000000021700720c */ /* 0x080fe40003f46270 */
[-C--:B------:R-:W-:Y:S02]  /*0620*/  ISETP.GE.AND P3, PT, R17, R2.reuse, PT ;  /* 0x000000021100720c */ /* 0x080fe40003f66270 */
[----:B------:R-:W-:Y:S01]  /*0630*/  ISETP.GE.AND P5, PT, R13, R2, PT ;  /* 0x000000020d00720c */ /* 0x000fe20003fa6270 */
[----:B------:R-:W-:Y:S04]  /*0640*/  BSSY B0, `(.L_x_2310) ;  /* 0x000003c000007945 */ /* 0x000fe80003800000 */
[----:B------:R-:W-:Y:S01]  /*0650*/  BSSY B1, `(.L_x_2311) ;  /* 0x0000034000017945 */ /* 0x000fe20003800000 */
[----:B--2---:R-:W-:Y:S01]  /*0660*/  @!P0 FADD.FTZ R18, |R3|, -RZ ;  /* 0x800000ff03128221 */ /* 0x004fe20000010200 */
[----:B------:R-:W-:-:S04]  /*0670*/  IADD3 R3, R25, 0x180, RZ ;  /* 0x0000018019037810 */ /* 0x000fc80007ffe0ff */
[-C--:B------:R-:W-:Y:S02]  /*0680*/  ISETP.GE.AND P1, PT, R3, R2.reuse, PT ;  /* 0x000000020300720c */ /* 0x080fe40003f26270 */
[----:B------:R-:W-:Y:S02]  /*0690*/  IADD3 R3, R25, 0x280, RZ ;  /* 0x0000028019037810 */ /* 0x000fe40007ffe0ff */
[----:B------:R-:W-:Y:S01]  /*06a0*/  @!P0 MOV R25, R17 ;  /* 0x0000001100198202 */ /* 0x000fe20000000f00 */
[----:B------:R0:W-:Y:S01]  /*06b0*/  @!P0 STG.E desc[UR4][R20.64], R18 ;  /* 0x0000001214008986 */ /* 0x0001e2000c101904 */
[-C--:B------:R-:W-:Y:S02]  /*06c0*/  ISETP.GE.AND P4, PT, R3, R2.reuse, PT ;  /* 0x000000020300720c */ /* 0x080fe40003f86270 */
[-C--:B------:R-:W-:Y:S01]  /*06d0*/  ISETP.GE.AND P0, PT, R25, R2.reuse, PT ;  /* 0x000000021900720c */ /* 0x080fe20003f06270 */
[----:B-----5:R-:W-:Y:S01]  /*06e0*/  @!P3 FADD.FTZ R5, |R24|, -RZ ;  /* 0x800000ff1805b221 */ /* 0x020fe20000010200 */
[----:B----4-:R-:W-:Y:S01]  /*06f0*/  @!P6 FADD.FTZ R4, |R26|, -RZ ;  /* 0x800000ff1a04e221 */ /* 0x010fe20000010200 */
[----:B------:R-:W-:-:S02]  /*0700*/  ISETP.GE.AND P6, PT, R15, R2, PT ;  /* 0x000000020f00720c */ /* 0x000fc40003fc6270 */
[----:B---3--:R-:W-:Y:S01]  /*0710*/  @!P1 FADD.FTZ R6, |R28|, -RZ ;  /* 0x800000ff1c069221 */ /* 0x008fe20000010200 */
[----:B------:R-:W-:-:S10]  /*0720*/  @!P2 FADD.FTZ R7, |R29|, -RZ ;  /* 0x800000ff1d07a221 */ /* 0x000fd40000010200 */
[----:B------:R-:W-:Y:S01]  /*0730*/  @!P6 FADD.FTZ R10, |R27|, -RZ ;  /* 0x800000ff1b0ae221 */ /* 0x000fe20000010200 */
[----:B------:R-:W-:Y:S01]  /*0740*/  @!P5 FADD.FTZ R9, |R19|, -RZ ;  /* 0x800000ff1309d221 */ /* 0x000fe20000010200 */
[----:B------:R-:W-:Y:S01]  /*0750*/  @!P4 FADD.FTZ R8, |R11|, -RZ ;  /* 0x800000ff0b08c221 */ /* 0x000fe20000010200 */
[----:B0-----:R-:W-:Y:S06]  /*0760*/  @P0 BRA `(.L_x_2312) ;  /* 0x0000000000300947 */ /* 0x001fec0003800000 */
[----:B------:R-:W0:Y:S01]  /*0770*/  LDC.64 R12, c[0x0][0x218] ;  /* 0x00008600ff0c7b82 */ /* 0x000e220000000a00 */
[----:B------:R-:W-:Y:S01]  /*0780*/  IADD3 R3, R0, R25, RZ ;  /* 0x0000001900037210 */ /* 0x000fe20007ffe0ff */
[----:B------:R-:W-:-:S05]  /*0790*/  VIADD R25, R25, 0x80 ;  /* 0x0000008019197836 */ /* 0x000fca0000000000 */
[----:B------:R-:W-:Y:S01]  /*07a0*/  ISETP.GE.AND P0, PT, R25, R2, PT ;  /* 0x000000021900720c */ /* 0x000fe20003f06270 */
[----:B0-----:R-:W-:-:S05]  /*07b0*/  IMAD.WIDE.U32 R12, R3, 0x4, R12 ;  /* 0x00000004030c7825 */ /* 0x001fca00078e000c */
[----:B------:R0:W-:Y:S07]  /*07c0*/  STG.E desc[UR4][R12.64], R5 ;  /* 0x000000050c007986 */ /* 0x0001ee000c101904 */
[----:B------:R-:W-:Y:S05]  /*07d0*/  @P0 BRA `(.L_x_2313) ;  /* 0x0000000000300947 */ /* 0x000fea0003800000 */
[----:B0-----:R-:W0:Y:S01]  /*07e0*/  LDC.64 R12, c[0x0][0x218] ;  /* 0x00008600ff0c7b82 */ /* 0x001e220000000a00 */
[----:B------:R-:W-:Y:S02]  /*07f0*/  IADD3 R3, R0, R25, RZ ;  /* 0x0000001900037210 */ /* 0x000fe40007ffe0ff */
[----:B------:R-:W-:-:S03]  /*0800*/  IADD3 R25, R25, 0x80, RZ ;  /* 0x0000008019197810 */ /* 0x000fc60007ffe0ff */
[----:B0-----:R-:W-:-:S05]  /*0810*/  IMAD.WIDE.U32 R12, R3, 0x4, R12 ;  /* 0x00000004030c7825 */ /* 0x001fca00078e000c */
[----:B------:R0:W-:Y:S02]  /*0820*/  STG.E desc[UR4][R12.64], R4 ;  /* 0x000000040c007986 */ /* 0x0001e4000c101904 */
.L_x_2312:
[----:B------:R-:W-:-:S13]  /*0830*/  ISETP.GE.AND P0, PT, R25, R2, PT ;  /* 0x000000021900720c */ /* 0x000fda0003f06270 */
[----:B------:R-:W-:Y:S05]  /*0840*/  @P0 BRA `(.L_x_2314) ;  /* 0x0000000000300947 */ /* 0x000fea0003800000 */
[----:B0-----:R-:W0:Y:S01]  /*0850*/  LDC.64 R4, c[0x0][0x218] ;  /* 0x00008600ff047b82 */ /* 0x001e220000000a00 */
[----:B------:R-:W-:Y:S01]  /*0860*/  IMAD.IADD R3, R0, 0x1, R25 ;  /* 0x0000000100037824 */ /* 0x000fe200078e0219 */
[----:B------:R-:W-:-:S03]  /*0870*/  IADD3 R25, R25, 0x80, RZ ;  /* 0x0000008019197810 */ /* 0x000fc60007ffe0ff */
[----:B0-----:R-:W-:-:S05]  /*0880*/  IMAD.WIDE.U32 R4, R3, 0x4, R4 ;  /* 0x0000000403047825 */ /* 0x001fca00078e0004 */
[----:B------:R1:W-:Y:S02]  /*0890*/  STG.E desc[UR4][R4.64], R6 ;  /* 0x0000000604007986 */ /* 0x0003e4000c101904 */
.L_x_2313:
[----:B------:R-:W-:-:S13]  /*08a0*/  ISETP.GE.AND P0, PT, R25, R2, PT ;  /* 0x000000021900720c */ /* 0x000fda0003f06270 */
[----:B------:R-:W-:Y:S05]  /*08b0*/  @P0 BRA `(.L_x_2315) ;  /* 0x0000000000340947 */ /* 0x000fea0003800000 */
[----:B01----:R-:W0:Y:S01]  /*08c0*/  LDC.64 R4, c[0x0][0x218] ;  /* 0x00008600ff047b82 */ /* 0x003e220000000a00 */
[----:B------:R-:W-:Y:S01]  /*08d0*/  IADD3 R3, R0, R25, RZ ;  /* 0x0000001900037210 */ /* 0x000fe20007ffe0ff */
[----:B------:R-:W-:-:S04]  /*08e0*/  VIADD R25, R25, 0x80 ;  /* 0x0000008019197836 */ /* 0x000fc80000000000 */
[----:B0-----:R-:W-:-:S05]  /*08f0*/  IMAD.WIDE.U32 R4, R3, 0x4, R4 ;  /* 0x0000000403047825 */ /* 0x001fca00078e0004 */
[----:B------:R1:W-:Y:S02]  /*0900*/  STG.E desc[UR4][R4.64], R7 ;  /* 0x0000000704007986 */ /* 0x0003e4000c101904 */
.L_x_2314:
[----:B------:R-:W-:-:S13]  /*0910*/  ISETP.GE.AND P0, PT, R25, R2, PT ;  /* 0x000000021900720c */ /* 0x000fda0003f06270 */
[----:B------:R-:W-:Y:S05]  /*0920*/  @P0 BREAK B1 ;  /* 0x0000000000010942 */ /* 0x000fea0003800000 */
[----:B------:R-:W-:Y:S05]  /*0930*/  @P0 BRA `(.L_x_2316) ;  /* 0x0000000000300947 */ /* 0x000fea0003800000 */
[----:B01----:R-:W0:Y:S01]  /*0940*/  LDC.64 R4, c[0x0][0x218] ;  /* 0x00008600ff047b82 */ /* 0x003e220000000a00 */
[----:B------:R-:W-:Y:S02]  /*0950*/  IADD3 R3, R0, R25, RZ ;  /* 0x0000001900037210 */ /* 0x000fe40007ffe0ff */
[----:B------:R-:W-:-:S03]  /*0960*/  IADD3 R25, R25, 0x80, RZ ;  /* 0x0000008019197810 */ /* 0x000fc60007ffe0ff */
[----:B0-----:R-:W-:-:S05]  /*0970*/  IMAD.WIDE.U32 R4, R3, 0x4, R4 ;  /* 0x0000000403047825 */ /* 0x001fca00078e0004 */
[----:B------:R2:W-:Y:S02]  /*0980*/  STG.E desc[UR4][R4.64], R8 ;  /* 0x0000000804007986 */ /* 0x0005e4000c101904 */
.L_x_2315:
[----:B------:R-:W-:Y:S05]  /*0990*/  BSYNC B1 ;  /* 0x0000000000017941 */ /* 0x000fea0003800000 */
.L_x_2311:
[----:B------:R-:W-:-:S13]  /*09a0*/  ISETP.GE.AND P0, PT, R25, R2, PT ;  /* 0x000000021900720c */ /* 0x000fda0003f06270 */
[----:B012---:R-:W0:Y:S01]  /*09b0*/  @!P0 LDC.64 R4, c[0x0][0x218] ;  /* 0x00008600ff048b82 */ /* 0x007e220000000a00 */
[----:B------:R-:W-:Y:S01]  /*09c0*/  @!P0 IMAD.IADD R3, R0, 0x1, R25 ;  /* 0x0000000100038824 */ /* 0x000fe200078e0219 */
[----:B------:R-:W-:-:S03]  /*09d0*/  @!P0 IADD3 R25, R25, 0x80, RZ ;  /* 0x0000008019198810 */ /* 0x000fc60007ffe0ff */
[----:B0-----:R-:W-:-:S05]  /*09e0*/  @!P0 IMAD.WIDE.U32 R4, R3, 0x4, R4 ;  /* 0x0000000403048825 */ /* 0x001fca00078e0004 */
[----:B------:R2:W-:Y:S02]  /*09f0*/  @!P0 STG.E desc[UR4][R4.64], R9 ;  /* 0x0000000904008986 */ /* 0x0005e4000c101904 */
.L_x_2316:
[----:B------:R-:W-:Y:S05]  /*0a00*/  BSYNC B0 ;  /* 0x0000000000007941 */ /* 0x000fea0003800000 */
.L_x_2310:
[----:B------:R-:W-:Y:S05]  /*0a10*/  WARPSYNC.ALL ;  /* 0x0000000000007948 */ /* 0x000fea0003800000 */
[----:B------:R-:W-:-:S13]  /*0a20*/  ISETP.GE.AND P0, PT, R25, R2, PT ;  /* 0x000000021900720c */ /* 0x000fda0003f06270 */
[----:B------:R-:W-:Y:S05]  /*0a30*/  @P0 EXIT ;  /* 0x000000000000094d */ /* 0x000fea0003800000 */
[----:B------:R-:W3:Y:S01]  /*0a40*/  LDC.64 R2, c[0x0][0x218] ;  /* 0x00008600ff027b82 */ /* 0x000ee20000000a00 */
[----:B------:R-:W-:-:S05]  /*0a50*/  IADD3 R25, R0, R25, RZ ;  /* 0x0000001900197210 */ /* 0x000fca0007ffe0ff */
[----:B---3--:R-:W-:-:S05]  /*0a60*/  IMAD.WIDE.U32 R2, R25, 0x4, R2 ;  /* 0x0000000419027825 */ /* 0x008fca00078e0002 */
[----:B------:R-:W-:Y:S01]  /*0a70*/  STG.E desc[UR4][R2.64], R10 ;  /* 0x0000000a02007986 */ /* 0x000fe2000c101904 */
[----:B------:R-:W-:Y:S05]  /*0a80*/  EXIT ;  /* 0x000000000000794d */ /* 0x000fea0003800000 */
.L_x_2317:
        /* <DEDUP_REMOVED lines=15> */
.L_x_5927:


//--------------------- .text._ZN2at6native29vectorized_elementwise_kernelILi4ENS0_10AbsFunctorIfEESt5arrayIPcLm2EEEEviT0_T1_ --------------------------
	.section	.text._ZN2at6native29vectorized_elementwise_kernelILi4ENS0_10AbsFunctorIfEESt5arrayIPcLm2EEEEviT0_T1_,"ax",@progbits
	.align	128
        .global         _ZN2at6native29vectorized_elementwise_kernelILi4ENS0_10AbsFunctorIfEESt5arrayIPcLm2EEEEviT0_T1_
        .type           _ZN2at6native29vectorized_elementwise_kernelILi4ENS0_10AbsFunctorIfEESt5arrayIPcLm2EEEEviT0_T1_,@function
        .size           _ZN2at6native29vectorized_elementwise_kernelILi4ENS0_10AbsFunctorIfEESt5arrayIPcLm2EEEEviT0_T1_,(.L_x_5928 - _ZN2at6native29vectorized_elementwise_kernelILi4ENS0_10AbsFunctorIfEESt5arrayIPcLm2EEEEviT0_T1_)
        .other          _ZN2at6native29vectorized_elementwise_kernelILi4ENS0_10AbsFunctorIfEESt5arrayIPcLm2EEEEviT0_T1_,@"STO_CUDA_ENTRY STV_DEFAULT"
_ZN2at6native29vectorized_elementwise_kernelILi4ENS0_10AbsFunctorIfEESt5arrayIPcLm2EEEEviT0_T1_:
.text._ZN2at6native29vectorized_elementwise_kernelILi4ENS0_10AbsFunctorIfEESt5arrayIPcLm2EEEEviT0_T1_:
        /* <DEDUP_REMOVED lines=13> */
[----:B------:R-:W3:Y:S04]  /*00d0*/  LDG.E.128 R4, desc[UR4][R2.64] ;  /* 0x0000000402047981 */ /* 0x000ee8000c1e1d00 */
[----:B------:R-:W4:Y:S01]  /*00e0*/  LDG.E.128 R8, desc[UR4][R2.64+0x800] ;  /* 0x0008000402087981 */ /* 0x000f22000c1e1d00 */
[----:B--2---:R-:W-:-:S04]  /*00f0*/  IMAD.WIDE.U32 R12, R0, 0x4, R12 ;  /* 0x00000004000c7825 */ /* 0x004fc800078e000c */
[----:B------:R-:W-:-:S04]  /*0100*/  IMAD.WIDE R12, R15, 0x10, R12 ;  /* 0x000000100f0c7825 */ /* 0x000fc800078e020c */
[----:B---3--:R-:W-:Y:S01]  /*0110*/  FADD.FTZ R7, |R7|, -RZ ;  /* 0x800000ff07077221 */ /* 0x008fe20000010200 */
[----:B------:R-:W-:Y:S01]  /*0120*/  FADD.FTZ R6, |R6|, -RZ ;  /* 0x800000ff06067221 */ /* 0x000fe20000010200 */
[----:B------:R-:W-:Y:S01]  /*0130*/  FADD.FTZ R5, |R5|, -RZ ;  /* 0x800000ff05057221 */ /* 0x000fe20000010200 */
[----:B------:R-:W-:Y:S01]  /*0140*/  FADD.FTZ R4, |R4|, -RZ ;  /* 0x800000ff04047221 */ /* 0x000fe20000010200 */
[----:B----4-:R-:W-:Y:S01]  /*0150*/  FADD.FTZ R11, |R11|, -RZ ;  /* 0x800000ff0b0b7221 */ /* 0x010fe20000010200 */
[----:B------:R-:W-:Y:S01]  /*0160*/  FADD.FTZ R10, |R10|, -RZ ;  /* 0x800000ff0a0a7221 */ /* 0x000fe20000010200 */
[----:B------:R-:W-:Y:S01]  /*0170*/  FADD.FTZ R9, |R9|, -RZ ;  /* 0x800000ff09097221 */ /* 0x000fe20000010200 */
[----:B------:R-:W-:Y:S01]  /*0180*/  FADD.FTZ R8, |R8|, -RZ ;  /* 0x800000ff08087221 */ /* 0x000fe20000010200 */
[----:B------:R-:W-:Y:S04]  /*0190*/  STG.E.128 desc[UR4][R12.64], R4 ;  /* 0x000000040c007986 */ /* 0x000fe8000c101d04 */
[----:B------:R-:W-:Y:S01]  /*01a0*/  STG.E.128 desc[UR4][R12.64+0x800], R8 ;  /* 0x000800080c007986 */ /* 0x000fe2000c101d04 */
[----:B------:R-:W-:Y:S05]  /*01b0*/  EXIT ;  /* 0x000000000000794d */ /* 0x000fea0003800000 */
.L_x_2318:
        /* <DEDUP_REMOVED lines=99> */
.L_x_2321:
[----:B------:R-:W-:-:S13]  /*07f0*/  ISETP.GE.AND P0, PT, R25, R2, PT ;  /* 0x000000021900720c */ /* 0x000fda0003f06270 */
[----:B------:R-:W-:Y:S05]  /*0800*/  @P0 BRA `(.L_x_2323) ;  /* 0x0000000000300947 */ /* 0x000fea0003800000 */
[----:B0-----:R-:W0:Y:S01]  /*0810*/  LDC.64 R4, c[0x0][0x218] ;  /* 0x00008600ff047b82 */ /* 0x001e220000000a00 */
[----:B------:R-:W-:Y:S01]  /*0820*/  IMAD.IADD R3, R0, 0x1, R25 ;  /* 0x0000000100037824 */ /* 0x000fe200078e0219 */
[----:B------:R-:W-:-:S03]  /*0830*/  IADD3 R25, R25, 0x80, RZ ;  /* 0x0000008019197810 */ /* 0x000fc60007ffe0ff */
[----:B0-----:R-:W-:-:S05]  /*0840*/  IMAD.WIDE.U32 R4, R3, 0x4, R4 ;  /* 0x0000000403047825 */ /* 0x001fca00078e0004 */
[----:B------:R1:W-:Y:S02]  /*0850*/  STG.E desc[UR4][R4.64], R6 ;  /* 0x0000000604007986 */ /* 0x0003e4000c101904 */
.L_x_2322:
[----:B------:R-:W-:-:S13]  /*0860*/  ISETP.GE.AND P0, PT, R25, R2, PT ;  /* 0x000000021900720c */ /* 0x000fda0003f06270 */
[----:B------:R-:W-:Y:S05]  /*0870*/  @P0 BRA `(.L_x_2324) ;  /* 0x0000000000340947 */ /* 0x000fea0003800000 */
[----:B01----:R-:W0:Y:S01]  /*0880*/  LDC.64 R4, c[0x0][0x218] ;  /* 0x00008600ff047b82 */ /* 0x003e220000000a00 */
[----:B------:R-:W-:Y:S01]  /*0890*/  IADD3 R3, R0, R25, RZ ;  /* 0x0000001900037210 */ /* 0x000fe20007ffe0ff */
[----:B------:R-:W-:-:S04]  /*08a0*/  VIADD R25, R25, 0x80 ;  /* 0x0000008019197836 */ /* 0x000fc80000000000 */
[----:B0-----:R-:W-:-:S05]  /*08b0*/  IMAD.WIDE.U32 R4, R3, 0x4, R4 ;  /* 0x0000000403047825 */ /* 0x001fca00078e0004 */
[----:B------:R1:W-:Y:S02]  /*08c0*/  STG.E desc[UR4][R4.64], R7 ;  /* 0x0000000704007986 */ /* 0x0003e4000c101904 */
.L_x_2323:
        /* <DEDUP_REMOVED lines=8> */
.L_x_2324:
[----:B------:R-:W-:Y:S05]  /*0950*/  BSYNC B1 ;  /* 0x0000000000017941 */ /* 0x000fea0003800000 */
.L_x_2320:
[----:B------:R-:W-:-:S13]  /*0960*/  ISETP.GE.AND P0, PT, R25, R2, PT ;  /* 0x000000021900720c */ /* 0x000fda0003f06270 */
[----:B012---:R-:W0:Y:S01]  /*0970*/  @!P0 LDC.64 R4, c[0x0][0x218] ;  /* 0x00008600ff048b82 */ /* 0x007e220000000a00 */
[----:B------:R-:W-:Y:S01]  /*0980*/  @!P0 IMAD.IADD R3, R0, 0x1, R25 ;  /* 0x0000000100038824 */ /* 0x000fe200078e0219 */
[----:B------:R-:W-:-:S03]  /*0990*/  @!P0 IADD3 R25, R25, 0x80, RZ ;  /* 0x0000008019198810 */ /* 0x000fc60007ffe0ff */
[----:B0-----:R-:W-:-:S05]  /*09a0*/  @!P0 IMAD.WIDE.U32 R4, R3, 0x4, R4 ;  /* 0x0000000403048825 */ /* 0x001fca00078e0004 */
[----:B------:R2:W-:Y:S02]  /*09b0*/  @!P0 STG.E desc[UR4][R4.64], R9 ;  /* 0x0000000904008986 */ /* 0x0005e4000c101904 */
.L_x_2325:
[----:B------:R-:W-:Y:S05]  /*09c0*/  BSYNC B0 ;  /* 0x0000000000007941 */ /* 0x000fea0003800000 */
.L_x_2319:
        /* <DEDUP_REMOVED lines=8> */
.L_x_2326:
        /* <DEDUP_REMOVED lines=11> */
.L_x_5928:


//--------------------- .text._ZN2at6native29vectorized_elementwise_kernelILi8ENS0_10AbsFunctorIfEESt5arrayIPcLm2EEEEviT0_T1_ --------------------------
	.section	.text._ZN2at6native29vectorized_elementwise_kernelILi8ENS0_10AbsFunctorIfEESt5arrayIPcLm2EEEEviT0_T1_,"ax",@progbits
	.align	128
        .global         _ZN2at6native29vectorized_elementwise_kernelILi8ENS0_10AbsFunctorIfEESt5arrayIPcLm2EEEEviT0_T1_
        .type           _ZN2at6native29vectorized_elementwise_kernelILi8ENS0_10AbsFunctorIfEESt5arrayIPcLm2EEEEviT0_T1_,@function
        .size           _ZN2at6native29vectorized_elementwise_kernelILi8ENS0_10AbsFunctorIfEESt5arrayIPcLm2EEEEviT0_T1_,(.L_x_5929 - _ZN2at6native29vectorized_elementwise_kernelILi8ENS0_10AbsFunctorIfEESt5arrayIPcLm2EEEEviT0_T1_)
        .other          _ZN2at6native29vectorized_elementwise_kernelILi8ENS0_10AbsFunctorIfEESt5arrayIPcLm2EEEEviT0_T1_,@"STO_CUDA_ENTRY STV_DEFAULT"
_ZN2at6native29vectorized_elementwise_kernelILi8ENS0_10AbsFunctorIfEESt5arrayIPcLm2EEEEviT0_T1_:
.text._ZN2at6native29vectorized_elementwise_kernelILi8ENS0_10AbsFunctorIfEESt5arrayIPcLm2EEEEviT0_T1_:
        /* <DEDUP_REMOVED lines=28> */
.L_x_2327:
        /* <DEDUP_REMOVED lines=99> */
.L_x_2330:
[----:B------:R-:W-:-:S13]  /*07f0*/  ISETP.GE.AND P0, PT, R25, R2, PT ;  /* 0x000000021900720c */ /* 0x000fda0003f06270 */
[----:B------:R-:W-:Y:S05]  /*0800*/  @P0 BRA `(.L_x_2332) ;  /* 0x0000000000300947 */ /* 0x000fea0003800000 */
[----:B0-----:R-:W0:Y:S01]  /*0810*/  LDC.64 R4, c[0x0][0x218] ;  /* 0x00008600ff047b82 */ /* 0x001e220000000a00 */
[----:B------:R-:W-:Y:S01]  /*0820*/  IMAD.IADD R3, R0, 0x1, R25 ;  /* 0x0000000100037824 */ /* 0x000fe200078e0219 */
[----:B------:R-:W-:-:S03]  /*0830*/  IADD3 R25, R25, 0x80, RZ ;  /* 0x0000008019197810 */ /* 0x000fc60007ffe0ff */
[----:B0-----:R-:W-:-:S05]  /*0840*/  IMAD.WIDE.U32 R4, R3, 0x4, R4 ;  /* 0x0000000403047825 */ /* 0x001fca00078e0004 */
[----:B------:R1:W-:Y:S02]  /*0850*/  STG.E desc[UR4][R4.64], R6 ;  /* 0x0000000604007986 */ /* 0x0003e4000c101904 */
.L_x_2331:
[----:B------:R-:W-:-:S13]  /*0860*/  ISETP.GE.AND P0, PT, R25, R2, PT ;  /* 0x000000021900720c */ /* 0x000fda0003f06270 */
[----:B------:R-:W-:Y:S05]  /*0870*/  @P0 BRA `(.L_x_2333) ;  /* 0x0000000000340947 */ /* 0x000fea0003800000 */
[----:B01----:R-:W0:Y:S01]  /*0880*/  LDC.64 R4, c[0x0][0x218] ;  /* 0x00008600ff047b82 */ /* 0x003e220000000a00 */
[----:B------:R-:W-:Y:S01]  /*0890*/  IADD3 R3, R0, R25, RZ ;  /* 0x0000001900037210 */ /* 0x000fe20007ffe0ff */
[----:B------:R-:W-:-:S04]  /*08a0*/  VIADD R25, R25, 0x80 ;  /* 0x0000008019197836 */ /* 0x000fc80000000000 */
[----:B0-----:R-:W-:-:S05]  /*08b0*/  IMAD.WIDE.U32 R4, R3, 0x4, R4 ;  /* 0x0000000403047825 */ /* 0x001fca00078e0004 */
[----:B------:R1:W-:Y:S02]  /*08c0*/  STG.E desc[UR4][R4.64], R7 ;  /* 0x0000000704007986 */ /* 0x0003e4000c101904 */
.L_x_2332:
        /* <DEDUP_REMOVED lines=8> */
.L_x_2333:
[----:B------:R-:W-:Y:S05]  /*0950*/  BSYNC B1 ;  /* 0x0000000000017941 */ /* 0x000fea0003800000 */
.L_x_2329:
[----:B------:R-:W-:-:S13]  /*0960*/  ISETP.GE.AND P0, PT, R25, R2, PT ;  /* 0x000000021900720c */ /* 0x000fda0003f06270 */
[----:B012---:R-:W0:Y:S01]  /*0970*/  @!P0 LDC.64 R4, c[0x0][0x218] ;  /* 0x00008600ff048b82 */ /* 0x007e220000000a00 */
[----:B------:R-:W-:Y:S01]  /*0980*/  @!P0 IMAD.IADD R3, R0, 0x1, R25 ;  /* 0x0000000100038824 */ /* 0x000fe200078e0219 */
[----:B------:R-:W-:-:S03]  /*0990*/  @!P0 IADD3 R25, R25, 0x80, RZ ;  /* 0x0000008019198810 */ /* 0x000fc60007ffe0ff */
[----:B0-----:R-:W-:-:S05]  /*09a0*/  @!P0 IMAD.WIDE.U32 R4, R3, 0x4, R4 ;  /* 0x0000000403048825 */ /* 0x001fca00078e0004 */
[----:B------:R2:W-:Y:S02]  /*09b0*/  @!P0 STG.E desc[UR4][R4.64], R9 ;  /* 0x0000000904008986 */ /* 0x0005e4000c101904 */
.L_x_2334:
[----:B------:R-:W-:Y:S05]  /*09c0*/  BSYNC B0 ;  /* 0x0000000000007941 */ /* 0x000fea0003800000 */
.L_x_2328:
        /* <DEDUP_REMOVED lines=8> */
.L_x_2335:
        /* <DEDUP_REMOVED lines=11> */
.L_x_5929:


//--------------------- .text._ZN2at6native18elementwise_kernelILi128ELi4EZNS0_15gpu_kernel_implINS0_10AbsFunctorIdEEEEvRNS_18TensorIteratorBaseERKT_EUliE_EEviT1_ --------------------------
	.section	.text._ZN2at6native18elementwise_kernelILi128ELi4EZNS0_15gpu_kernel_implINS0_10AbsFunctorIdEEEEvRNS_18TensorIteratorBaseERKT_EUliE_EEviT1_,"ax",@progbits
	.align	128
        .global         _ZN2at6native18elementwise_kernelILi128ELi4EZNS0_15gpu_kernel_implINS0_10AbsFunctorIdEEEEvRNS_18TensorIteratorBaseERKT_EUliE_EEviT1_
        .type           _ZN2at6native18elementwise_kernelILi128ELi4EZNS0_15gpu_kernel_implINS0_10AbsFunctorIdEEEEvRNS_18TensorIteratorBaseERKT_EUliE_EEviT1_,@function
        .size           _ZN2at6native18elementwise_kernelILi128ELi4EZNS0_15gpu_kernel_implINS0_10AbsFunctorIdEEEEvRNS_18TensorIteratorBaseERKT_EUliE_EEviT1_,(.L_x_5930 - _ZN2at6native18elementwise_kernelILi128ELi4EZNS0_15gpu_kernel_implINS0_10AbsFunctorIdEEEEvRNS_18TensorIteratorBaseERKT_EUliE_EEviT1_)
        .other          _ZN2at6native18elementwise_kernelILi128ELi4EZNS0_15gpu_kernel_implINS0_10AbsFunctorIdEEEEvRNS_18TensorIteratorBaseERKT_EUliE_EEviT1_,@"STO_CUDA_ENTRY STV_DEFAULT"
_ZN2at6native18elementwise_kernelILi128ELi4EZNS0_15gpu_kernel_implINS0_10AbsFunctorIdEEEEvRNS_18TensorIteratorBaseERKT_EUliE_EEviT1_:
.text._ZN2at6native18elementwise_kernelILi128ELi4EZNS0_15gpu_kernel_implINS0_10AbsFunctorIdEEEEvRNS_18TensorIteratorBaseERKT_EUliE_EEviT1_:
        /* <DEDUP_REMOVED lines=313> */
.L_x_2338:
        /* <DEDUP_REMOVED lines=19> */
[----:B--2---:R-:W0:Y:S01]  /*14c0*/  I2F.F64.S16 R2, R2 ;  /* 0x0000000200027312 */ /* 0x004e220000101c00 */
[----:B------:R-:W-:Y:S05]  /*14d0*/  BRA `(.L_x_2344) ;  /* 0x0000000c007c7947 */ /* 0x000fea0003800000 */
.L_x_2342:
[----:B------:R-:W2:Y:S02]  /*14e0*/  LDG.E.U8 R2, desc[UR36][R4.64] ;  /* 0x0000002404027981 */ /* 0x000ea4000c1e1100 */
[----:B--2---:R-:W0:Y:S01]  /*14f0*/  I2F.F64.U16 R2, R2 ;  /* 0x0000000200027312 */ /* 0x004e220000101800 */
[----:B------:R-:W-:Y:S05]  /*1500*/  BRA `(.L_x_2344) ;  /* 0x0000000c00707947 */ /* 0x000fea0003800000 */
.L_x_2341:
[----:B------:R-:W-:-:S13]  /*1510*/  ISETP.NE.AND P0, PT, R2, 0x2, PT ;  /* 0x000000020200780c */ /* 0x000fda0003f05270 */
[----:B------:R-:W-:Y:S05]  /*1520*/  @!P0 BRA `(.L_x_2345) ;  /* 0x0000000000288947 */ /* 0x000fea0003800000 */
[----:B------:R-:W-:-:S13]  /*1530*/  ISETP.NE.AND P0, PT, R2, 0x3, PT ;  /* 0x000000030200780c */ /* 0x000fda0003f05270 */
[----:B------:R-:W-:Y:S05]  /*1540*/  @!P0 BRA `(.L_x_2346) ;  /* 0x0000000000148947 */ /* 0x000fea0003800000 */
[----:B------:R-:W-:-:S13]  /*1550*/  ISETP.NE.AND P0, PT, R2, 0x4, PT ;  /* 0x000000040200780c */ /* 0x000fda0003f05270 */
[----:B------:R-:W-:Y:S05]  /*1560*/  @P0 BRA `(.L_x_2343) ;  /* 0x0000000800fc0947 */ /* 0x000fea0003800000 */
[----:B------:R-:W2:Y:S02]  /*1570*/  LDG.E.64 R2, desc[UR36][R4.64] ;  /* 0x0000002404027981 */ /* 0x000ea4000c1e1b00 */
[----:B--2---:R-:W0:Y:S01]  /*1580*/  I2F.F64.S64 R2, R2 ;  /* 0x0000000200027312 */ /* 0x004e220000301c00 */
[----:B------:R-:W-:Y:S05]  /*1590*/  BRA `(.L_x_2344) ;  /* 0x0000000c004c7947 */ /* 0x000fea0003800000 */
.L_x_2346:
[----:B------:R-:W2:Y:S02]  /*15a0*/  LDG.E R2, desc[UR36][R4.64] ;  /* 0x0000002404027981 */ /* 0x000ea4000c1e1900 */
[----:B--2---:R-:W0:Y:S01]  /*15b0*/  I2F.F64 R2, R2 ;  /* 0x0000000200027312 */ /* 0x004e220000201c00 */
[----:B------:R-:W-:Y:S05]  /*15c0*/  BRA `(.L_x_2344) ;  /* 0x0000000c00407947 */ /* 0x000fea0003800000 */
.L_x_2345:
[----:B------:R-:W2:Y:S02]  /*15d0*/  LDG.E.U16 R2, desc[UR36][R4.64] ;  /* 0x0000002404027981 */ /* 0x000ea4000c1e1500 */
[----:B--2---:R-:W0:Y:S01]  /*15e0*/  I2F.F64.S16 R2, R2 ;  /* 0x0000000200027312 */ /* 0x004e220000101c00 */
[----:B------:R-:W-:Y:S05]  /*15f0*/  BRA `(.L_x_2344) ;  /* 0x0000000c00347947 */ /* 0x000fea0003800000 */
.L_x_2340:
[----:B------:R-:W-:-:S13]  /*1600*/  ISETP.GT.AND P0, PT, R2, 0x6, PT ;  /* 0x000000060200780c */ /* 0x000fda0003f04270 */
[----:B------:R-:W-:Y:S05]  /*1610*/  @P0 BRA `(.L_x_2347) ;  /* 0x0000000000340947 */ /* 0x000fea0003800000 */
[----:B------:R-:W-:-:S13]  /*1620*/  ISETP.NE.AND P0, PT, R2, 0x5, PT ;  /* 0x000000050200780c */ /* 0x000fda0003f05270 */
[----:B------:R-:W-:Y:S05]  /*1630*/  @!P0 BRA `(.L_x_2348) ;  /* 0x0000000000188947 */ /* 0x000fea0003800000 */
[----:B------:R-:W-:-:S13]  /*1640*/  ISETP.NE.AND P0, PT, R2, 0x6, PT ;  /* 0x000000060200780c */ /* 0x000fda0003f05270 */
[----:B------:R-:W-:Y:S05]  /*1650*/  @P0 BRA `(.L_x_2343) ;  /* 0x0000000800c00947 */ /* 0x000fea0003800000 */
[----:B------:R-:W2:Y:S02]  /*1660*/  LDG.E R2, desc[UR36][R4.64] ;  /* 0x0000002404027981 */ /* 0x000ea4000c1e1900 */
[----:B--2---:R-:W-:-:S06]  /*1670*/  FMUL.FTZ R2, R2, 1 ;  /* 0x3f80000002027820 */ /* 0x004fcc0000410000 */
[----:B------:R-:W0:Y:S01]  /*1680*/  F2F.F64.F32 R2, R2 ;  /* 0x0000000200027310 */ /* 0x000e220000201800 */
[----:B------:R-:W-:Y:S05]  /*1690*/  BRA `(.L_x_2344) ;  /* 0x0000000c000c7947 */ /* 0x000fea0003800000 */
.L_x_2348:
[----:B------:R-:W2:Y:S02]  /*16a0*/  LDG.E.U16 R0, desc[UR36][R4.64] ;  /* 0x0000002404007981 */ /* 0x000ea4000c1e1500 */
[----:B--2---:R-:W-:-:S05]  /*16b0*/  HADD2.F32 R0, -RZ, R0.H0_H0 ;  /* 0x20000000ff007230 */ /* 0x004fca0000004100 */
[----:B------:R-:W-:-:S04]  /*16c0*/  FMUL.FTZ R0, R0, 1 ;  /* 0x3f80000000007820 */ /* 0x000fc80000410000 */
[----:B------:R0:W1:Y:S01]  /*16d0*/  F2F.F64.F32 R2, R0 ;  /* 0x0000000000027310 */ /* 0x0000620000201800 */
[----:B------:R-:W-:Y:S05]  /*16e0*/  BRA `(.L_x_2344) ;  /* 0x0000000800f87947 */ /* 0x000fea0003800000 */
.L_x_2347:
[----:B------:R-:W-:-:S13]  /*16f0*/  ISETP.NE.AND P0, PT, R2, 0x7, PT ;  /* 0x000000070200780c */ /* 0x000fda0003f05270 */
[----:B------:R-:W-:Y:S05]  /*1700*/  @!P0 BRA `(.L_x_2349) ;  /* 0x0000000000348947 */ /* 0x000fea0003800000 */
        /* <DEDUP_REMOVED lines=8> */
.L_x_2350:
[----:B------:R-:W2:Y:S02]  /*1790*/  LDG.E.U16 R4, desc[UR36][R4.64] ;  /* 0x0000002404047981 */ /* 0x000ea4000c1e1500 */
[----:B--2---:R-:W-:-:S05]  /*17a0*/  HADD2.F32 R0, -RZ, R4.H0_H0 ;  /* 0x20000004ff007230 */ /* 0x004fca0000004100 */
[----:B------:R-:W-:-:S04]  /*17b0*/  FMUL.FTZ R0, R0, 1 ;  /* 0x3f80000000007820 */ /* 0x000fc80000410000 */
[----:B------:R0:W1:Y:S01]  /*17c0*/  F2F.F64.F32 R2, R0 ;  /* 0x0000000000027310 */ /* 0x0000620000201800 */
[----:B------:R-:W-:Y:S05]  /*17d0*/  BRA `(.L_x_2344) ;  /* 0x0000000800bc7947 */ /* 0x000fea0003800000 */
.L_x_2349:
[----:B------:R0:W5:Y:S01]  /*17e0*/  LDG.E.64 R2, desc[UR36][R4.64] ;  /* 0x0000002404027981 */ /* 0x000162000c1e1b00 */
[----:B------:R-:W-:Y:S05]  /*17f0*/  BRA `(.L_x_2344) ;  /* 0x0000000800b47947 */ /* 0x000fea0003800000 */
.L_x_2339:
        /* <DEDUP_REMOVED lines=8> */
[----:B------:R-:W2:Y:S01]  /*1880*/  LDG.E.U8 R4, desc[UR36][R4.64] ;  /* 0x0000002404047981 */ /* 0x000ea2000c1e1100 */
[----:B------:R-:W-:Y:S01]  /*1890*/  IMAD.MOV.U32 R2, RZ, RZ, RZ ;  /* 0x000000ffff027224 */ /* 0x000fe200078e00ff */
[----:B--2---:R-:W-:-:S04]  /*18a0*/  ISETP.NE.AND P0, PT, R4, RZ, PT ;  /* 0x000000ff0400720c */ /* 0x004fc80003f05270 */
[----:B------:R-:W-:Y:S01]  /*18b0*/  FSEL R3, RZ, 1.875, !P0 ;  /* 0x3ff00000ff037808 */ /* 0x000fe20004000000 */
[----:B------:R-:W-:Y:S08]  /*18c0*/  BRA `(.L_x_2344) ;  /* 0x0000000800807947 */ /* 0x000ff00003800000 */
.L_x_2353:
[----:B------:R0:W5:Y:S01]  /*18d0*/  LDG.E.64 R2, desc[UR36][R4.64] ;  /* 0x0000002404027981 */ /* 0x000162000c1e1b00 */
[----:B------:R-:W-:Y:S05]  /*18e0*/  BRA `(.L_x_2344) ;  /* 0x0000000800787947 */ /* 0x000fea0003800000 */
.L_x_2352:
        /* <DEDUP_REMOVED lines=24> */
[----:B------:R-:W-:-:S05]  /*1a70*/  LOP3.LUT R3, R3, 0x80000000, R0, 0xf8, !PT ;  /* 0x8000000003037812 */ /* 0x000fca00078ef800 */
[----:B------:R-:W-:-:S06]  /*1a80*/  FMUL.FTZ R3, R3, 1 ;  /* 0x3f80000003037820 */ /* 0x000fcc0000410000 */
[----:B------:R-:W0:Y:S01]  /*1a90*/  F2F.F64.F32 R2, R3 ;  /* 0x0000000300027310 */ /* 0x000e220000201800 */
[----:B------:R-:W-:Y:S05]  /*1aa0*/  BRA `(.L_x_2344) ;  /* 0x0000000800087947 */ /* 0x000fea0003800000 */
.L_x_2355:
[----:B------:R-:W2:Y:S02]  /*1ab0*/  LDG.E.U8 R3, desc[UR36][R4.64] ;  /* 0x0000002404037981 */ /* 0x000ea4000c1e1100 */
[----:B--2---:R-:W-:-:S05]  /*1ac0*/  IMAD.SHL.U32 R0, R3, 0x2000000, RZ ;  /* 0x0200000003007824 */ /* 0x004fca00078e00ff */
[----:B------:R-:W-:-:S13]  /*1ad0*/  ISETP.GE.U32.AND P0, PT, R0, 0x8000000, PT ;  /* 0x080000000000780c */ /* 0x000fda0003f06070 */
[C---:B------:R-:W-:Y:S01]  /*1ae0*/  @!P0 IMAD.SHL.U32 R0, R3.reuse, 0x100, RZ ;  /* 0x0000010003008824 */ /* 0x040fe200078e00ff */
[C---:B------:R-:W-:Y:S01]  /*1af0*/  @P0 SHF.L.U32 R2, R3.reuse, 0x15, RZ ;  /* 0x0000001503020819 */ /* 0x040fe200000006ff */
[----:B------:R-:W-:-:S03]  /*1b00*/  IMAD.SHL.U32 R3, R3, 0x1000000, RZ ;  /* 0x0100000003037824 */ /* 0x000fc600078e00ff */
[----:B------:R-:W-:Y:S02]  /*1b10*/  @!P0 LOP3.LUT R0, R0, 0x7f00, RZ, 0xc0, !PT ;  /* 0x00007f0000008812 */ /* 0x000fe400078ec0ff */
[----:B------:R-:W-:Y:S02]  /*1b20*/  @P0 LOP3.LUT R2, R2, 0x70000000, RZ, 0xfc, !PT ;  /* 0x7000000002020812 */ /* 0x000fe400078efcff */
[----:B------:R-:W-:-:S03]  /*1b30*/  @!P0 LOP3.LUT R0, R0, 0x3f000000, RZ, 0xfc, !PT ;  /* 0x3f00000000008812 */ /* 0x000fc600078efcff */
[----:B------:R-:W-:Y:S02]  /*1b40*/  @P0 FMUL.FTZ R2, R2, 1.9259299443872358531e-34 ;  /* 0x0780000002020820 */ /* 0x000fe40000410000 */
[----:B------:R-:W-:-:S05]  /*1b50*/  @!P0 FADD.FTZ R2, R0, -0.5 ;  /* 0xbf00000000028421 */ /* 0x000fca0000010000 */
[----:B------:R-:W-:-:S05]  /*1b60*/  LOP3.LUT R2, R2, 0x80000000, R3, 0xf8, !PT ;  /* 0x8000000002027812 */ /* 0x000fca00078ef803 */
[----:B------:R-:W-:-:S06]  /*1b70*/  FMUL.FTZ R2, R2, 1 ;  /* 0x3f80000002027820 */ /* 0x000fcc0000410000 */
[----:B------:R-:W0:Y:S01]  /*1b80*/  F2F.F64.F32 R2, R2 ;  /* 0x0000000200027310 */ /* 0x000e220000201800 */
[----:B------:R-:W-:Y:S05]  /*1b90*/  BRA `(.L_x_2344) ;  /* 0x0000000400cc7947 */ /* 0x000fea0003800000 */
.L_x_2354:
[----:B------:R-:W2:Y:S02]  /*1ba0*/  LDG.E.U16 R0, desc[UR36][R4.64] ;  /* 0x0000002404007981 */ /* 0x000ea4000c1e1500 */
[----:B--2---:R-:W-:-:S04]  /*1bb0*/  IMAD.U32 R0, R0, 0x10000, RZ ;  /* 0x0001000000007824 */ /* 0x004fc800078e00ff */
[----:B------:R-:W-:-:S04]  /*1bc0*/  FMUL.FTZ R0, R0, 1 ;  /* 0x3f80000000007820 */ /* 0x000fc80000410000 */
[----:B------:R0:W1:Y:S01]  /*1bd0*/  F2F.F64.F32 R2, R0 ;  /* 0x0000000000027310 */ /* 0x0000620000201800 */
[----:B------:R-:W-:Y:S05]  /*1be0*/  BRA `(.L_x_2344) ;  /* 0x0000000400b87947 */ /* 0x000fea0003800000 */
.L_x_2351:
        /* <DEDUP_REMOVED lines=9> */
[----:B--2---:R-:W0:Y:S01]  /*1c80*/  I2F.F64.U16 R2, R2 ;  /* 0x0000000200027312 */ /* 0x004e220000101800 */
[----:B------:R-:W-:Y:S05]  /*1c90*/  BRA `(.L_x_2344) ;  /* 0x00000004008c7947 */ /* 0x000fea0003800000 */
.L_x_2358:
        /* <DEDUP_REMOVED lines=21> */
.L_x_2362:
[----:B------:R-:W-:Y:S05]  /*1df0*/  BSYNC B1 ;  /* 0x0000000000017941 */ /* 0x000fea0003800000 */
.L_x_2361:
[----:B------:R-:W-:Y:S01]  /*1e00*/  LEA R3, R0, 0x3b800000, 0x17 ;  /* 0x3b80000000037811 */ /* 0x000fe200078eb8ff */
[----:B------:R-:W-:-:S05]  /*1e10*/  IMAD.SHL.U32 R0, R2, 0x100000, RZ ;  /* 0x0010000002007824 */ /* 0x000fca00078e00ff */
[----:B------:R-:W-:-:S07]  /*1e20*/  LOP3.LUT R0, R3, R0, R4, 0xfe, !PT ;  /* 0x0000000003007212 */ /* 0x000fce00078efe04 */
.L_x_2360:
[----:B------:R-:W-:Y:S05]  /*1e30*/  BSYNC B0 ;  /* 0x0000000000007941 */ /* 0x000fea0003800000 */
.L_x_2359:
[----:B------:R-:W-:-:S04]  /*1e40*/  FMUL.FTZ R0, R0, 1 ;  /* 0x3f80000000007820 */ /* 0x000fc80000410000 */
[----:B------:R1:W2:Y:S01]  /*1e50*/  F2F.F64.F32 R2, R0 ;  /* 0x0000000000027310 */ /* 0x0002a20000201800 */
[----:B------:R-:W-:Y:S05]  /*1e60*/  BRA `(.L_x_2344) ;  /* 0x0000000400187947 */ /* 0x000fea0003800000 */
.L_x_2357:
        /* <DEDUP_REMOVED lines=21> */
.L_x_2366:
[----:B------:R-:W-:Y:S05]  /*1fc0*/  BSYNC B1 ;  /* 0x0000000000017941 */ /* 0x000fea0003800000 */
.L_x_2365:
[----:B------:R-:W-:Y:S01]  /*1fd0*/  LEA R3, R0, 0x37800000, 0x17 ;  /* 0x3780000000037811 */ /* 0x000fe200078eb8ff */
[----:B------:R-:W-:-:S05]  /*1fe0*/  IMAD.SHL.U32 R0, R2, 0x200000, RZ ;  /* 0x0020000002007824 */ /* 0x000fca00078e00ff */
[----:B------:R-:W-:-:S07]  /*1ff0*/  LOP3.LUT R0, R3, R0, R4, 0xfe, !PT ;  /* 0x0000000003007212 */ /* 0x000fce00078efe04 */
.L_x_2364:
[----:B------:R-:W-:Y:S05]  /*2000*/  BSYNC B0 ;  /* 0x0000000000007941 */ /* 0x000fea0003800000 */
.L_x_2363:
[----:B------:R-:W-:-:S04]  /*2010*/  FMUL.FTZ R0, R0, 1 ;  /* 0x3f80000000007820 */ /* 0x000fc80000410000 */
[----:B------:R3:W4:Y:S01]  /*2020*/  F2F.F64.F32 R2, R0 ;  /* 0x0000000000027310 */ /* 0x0007220000201800 */
[----:B------:R-:W-:Y:S05]  /*2030*/  BRA `(.L_x_2344) ;  /* 0x0000000000a47947 */ /* 0x000fea0003800000 */
.L_x_2356:
        /* <DEDUP_REMOVED lines=12> */
[----:B------:R-:W-:Y:S01]  /*2100*/  @!P0 IMAD.MOV.U32 R0, RZ, RZ, 0x7f800001 ;  /* 0x7f800001ff008424 */ /* 0x000fe200078e00ff */
[----:B------:R-:W-:-:S07]  /*2110*/  @P0 SHF.L.U32 R0, R4, 0x17, RZ ;  /* 0x0000001704000819 */ /* 0x000fce00000006ff */
.L_x_2370:
[----:B------:R-:W-:Y:S05]  /*2120*/  BSYNC B0 ;  /* 0x0000000000007941 */ /* 0x000fea0003800000 */
.L_x_2369:
[----:B------:R-:W-:-:S04]  /*2130*/  FMUL.FTZ R0, R0, 1 ;  /* 0x3f80000000007820 */ /* 0x000fc80000410000 */
[----:B------:R0:W1:Y:S01]  /*2140*/  F2F.F64.F32 R2, R0 ;  /* 0x0000000000027310 */ /* 0x0000620000201800 */
[----:B------:R-:W-:Y:S05]  /*2150*/  BRA `(.L_x_2344) ;  /* 0x00000000005c7947 */ /* 0x000fea0003800000 */
.L_x_2343:
        /* <DEDUP_REMOVED lines=16> */
.L_x_2371:
[----:B------:R-:W-:Y:S01]  /*2260*/  CS2R R2, SRZ ;  /* 0x0000000000027805 */ /* 0x000fe2000001ff00 */
[----:B------:R-:W-:Y:S06]  /*2270*/  BRA `(.L_x_2344) ;  /* 0x0000000000147947 */ /* 0x000fec0003800000 */
.L_x_2368:
[----:B------:R-:W2:Y:S02]  /*2280*/  LDG.E.64 R2, desc[UR36][R4.64] ;  /* 0x0000002404027981 */ /* 0x000ea4000c1e1b00 */
[----:B--2---:R-:W0:Y:S01]  /*2290*/  I2F.F64.U64 R2, R2 ;  /* 0x0000000200027312 */ /* 0x004e220000301800 */
[----:B------:R-:W-:Y:S05]  /*22a0*/  BRA `(.L_x_2344) ;  /* 0x0000000000087947 */ /* 0x000fea0003800000 */
.L_x_2367:
[----:B------:R-:W2:Y:S02]  /*22b0*/  LDG.E R2, desc[UR36][R4.64] ;  /* 0x0000002404027981 */ /* 0x000ea4000c1e1900 */
[----:B--2---:R-:W0:Y:S02]  /*22c0*/  I2F.F64.U32 R2, R2 ;  /* 0x0000000200027312 */ /* 0x004e240000201800 */
.L_x_2344:
[----:B0-----:R-:W1:Y:S02]  /*22d0*/  LDC.U8 R4, c[0x0][0x421] ;  /* 0x00010840ff047b82 */ /* 0x001e640000000000 */
[----:B-1-3--:R-:W-:-:S04]  /*22e0*/  PRMT R0, R4, 0x9910, RZ ;  /* 0x0000991004007816 */ /* 0x00afc800000000ff */
        /* <DEDUP_REMOVED lines=10> */
[----:B--2-45:R-:W0:Y:S02]  /*2390*/  F2I.F64.TRUNC R3, |R2| ;  /* 0x4000000200037311 */ /* 0x034e24000030d100 */
[----:B0-----:R4:W-:Y:S01]  /*23a0*/  STG.E.U8 desc[UR36][R16.64], R3 ;  /* 0x0000000310007986 */ /* 0x0019e2000c101124 */
[----:B------:R-:W-:Y:S05]  /*23b0*/  BRA `(.L_x_2377) ;  /* 0x0000001000107947 */ /* 0x000fea0003800000 */
.L_x_2375:
[----:B--2-45:R-:W0:Y:S02]  /*23c0*/  F2I.S64.F64.TRUNC R2, |R2| ;  /* 0x4000000200027311 */ /* 0x034e24000030d900 */
[----:B0-----:R-:W-:-:S05]  /*23d0*/  IMAD.MOV.U32 R5, RZ, RZ, R2 ;  /* 0x000000ffff057224 */ /* 0x001fca00078e0002 */
[----:B------:R3:W-:Y:S01]  /*23e0*/  STG.E.U8 desc[UR36][R16.64], R5 ;  /* 0x0000000510007986 */ /* 0x0007e2000c101124 */
[----:B------:R-:W-:Y:S05]  /*23f0*/  BRA `(.L_x_2377) ;  /* 0x0000001000007947 */ /* 0x000fea0003800000 */
.L_x_2374:
[----:B------:R-:W-:-:S13]  /*2400*/  ISETP.NE.AND P0, PT, R0, 0x2, PT ;  /* 0x000000020000780c */ /* 0x000fda0003f05270 */
[----:B------:R-:W-:Y:S05]  /*2410*/  @!P0 BRA `(.L_x_2378) ;  /* 0x0000000000288947 */ /* 0x000fea0003800000 */
[----:B------:R-:W-:-:S13]  /*2420*/  ISETP.NE.AND P0, PT, R0, 0x3, PT ;  /* 0x000000030000780c */ /* 0x000fda0003f05270 */
[----:B------:R-:W-:Y:S05]  /*2430*/  @!P0 BRA `(.L_x_2379) ;  /* 0x0000000000148947 */ /* 0x000fea0003800000 */
[----:B------:R-:W-:-:S13]  /*2440*/  ISETP.NE.AND P0, PT, R0, 0x4, PT ;  /* 0x000000040000780c */ /* 0x000fda0003f05270 */
[----:B------:R-:W-:Y:S05]  /*2450*/  @P0 BRA `(.L_x_2376) ;  /* 0x0000000c00900947 */ /* 0x000fea0003800000 */
[----:B--2-45:R-:W0:Y:S02]  /*2460*/  F2I.S64.F64.TRUNC R2, |R2| ;  /* 0x4000000200027311 */ /* 0x034e24000030d900 */
[----:B0-----:R0:W-:Y:S01]  /*2470*/  STG.E.64 desc[UR36][R16.64], R2 ;  /* 0x0000000210007986 */ /* 0x0011e2000c101b24 */
[----:B------:R-:W-:Y:S05]  /*2480*/  BRA `(.L_x_2377) ;  /* 0x0000000c00dc7947 */ /* 0x000fea0003800000 */
.L_x_2379:
[----:B--2-45:R-:W0:Y:S02]  /*2490*/  F2I.F64.TRUNC R3, |R2| ;  /* 0x4000000200037311 */ /* 0x034e24000030d100 */
[----:B0-----:R1:W-:Y:S01]  /*24a0*/  STG.E desc[UR36][R16.64], R3 ;  /* 0x0000000310007986 */ /* 0x0013e2000c101924 */
[----:B------:R-:W-:Y:S05]  /*24b0*/  BRA `(.L_x_2377) ;  /* 0x0000000c00d07947 */ /* 0x000fea0003800000 */
.L_x_2378:
[----:B--2-45:R-:W0:Y:S02]  /*24c0*/  F2I.F64.TRUNC R3, |R2| ;  /* 0x4000000200037311 */ /* 0x034e24000030d100 */
[----:B0-----:R2:W-:Y:S01]  /*24d0*/  STG.E.U16 desc[UR36][R16.64], R3 ;  /* 0x0000000310007986 */ /* 0x0015e2000c101524 */
[----:B------:R-:W-:Y:S05]  /*24e0*/  BRA `(.L_x_2377) ;  /* 0x0000000c00c47947 */ /* 0x000fea0003800000 */
.L_x_2373:
[----:B------:R-:W-:-:S13]  /*24f0*/  ISETP.GT.AND P0, PT, R0, 0x6, PT ;  /* 0x000000060000780c */ /* 0x000fda0003f04270 */
[----:B------:R-:W-:Y:S05]  /*2500*/  @P0 BRA `(.L_x_2380) ;  /* 0x00000000004c0947 */ /* 0x000fea0003800000 */
[----:B------:R-:W-:-:S13]  /*2510*/  ISETP.NE.AND P0, PT, R0, 0x5, PT ;  /* 0x000000050000780c */ /* 0x000fda0003f05270 */
[----:B------:R-:W-:Y:S05]  /*2520*/  @!P0 BRA `(.L_x_2381) ;  /* 0x0000000000248947 */ /* 0x000fea0003800000 */
[----:B------:R-:W-:-:S13]  /*2530*/  ISETP.NE.AND P0, PT, R0, 0x6, PT ;  /* 0x000000060000780c */ /* 0x000fda0003f05270 */
[----:B------:R-:W-:Y:S05]  /*2540*/  @P0 BRA `(.L_x_2376) ;  /* 0x0000000c00540947 */ /* 0x000fea0003800000 */
[----:B------:R-:W-:Y:S01]  /*2550*/  UMOV UR4, 0xf0000000 ;  /* 0xf000000000047882 */ /* 0x000fe20000000000 */
[----:B------:R-:W-:Y:S01]  /*2560*/  UMOV UR5, 0x380fffff ;  /* 0x380fffff00057882 */ /* 0x000fe20000000000 */
[----:B--2-45:R-:W0:Y:S01]  /*2570*/  F2F.F32.F64 R5, |R2| ;  /* 0x4000000200057310 */ /* 0x034e220000301000 */
[----:B------:R-:W-:-:S14]  /*2580*/  DSETP.GEU.AND P0, PT, |R2|, UR4, PT ;  /* 0x0000000402007e2a */ /* 0x000fdc000bf0e200 */
[----:B0-----:R-:W-:-:S05]  /*2590*/  @!P0 FMUL R5, R5, 1.175494350822287508e-38 ;  /* 0x0080000005058820 */ /* 0x001fca0000400000 */
[----:B------:R0:W-:Y:S01]  /*25a0*/  STG.E desc[UR36][R16.64], R5 ;  /* 0x0000000510007986 */ /* 0x0001e2000c101924 */
[----:B------:R-:W-:Y:S05]  /*25b0*/  BRA `(.L_x_2377) ;  /* 0x0000000c00907947 */ /* 0x000fea0003800000 */
.L_x_2381:
[----:B------:R-:W-:Y:S01]  /*25c0*/  UMOV UR4, 0xf0000000 ;  /* 0xf000000000047882 */ /* 0x000fe20000000000 */
[----:B------:R-:W-:Y:S01]  /*25d0*/  UMOV UR5, 0x380fffff ;  /* 0x380fffff00057882 */ /* 0x000fe20000000000 */
[----:B--2-45:R-:W0:Y:S01]  /*25e0*/  F2F.F32.F64 R0, |R2| ;  /* 0x4000000200007310 */ /* 0x034e220000301000 */
[----:B------:R-:W-:-:S14]  /*25f0*/  DSETP.GEU.AND P0, PT, |R2|, UR4, PT ;  /* 0x0000000402007e2a */ /* 0x000fdc000bf0e200 */
[----:B0-----:R-:W-:-:S05]  /*2600*/  @!P0 FMUL R0, R0, 1.175494350822287508e-38 ;  /* 0x0080000000008820 */ /* 0x001fca0000400000 */
[----:B------:R-:W-:-:S05]  /*2610*/  F2FP.F16.F32.PACK_AB R0, RZ, R0 ;  /* 0x00000000ff00723e */ /* 0x000fca00000000ff */
[----:B------:R0:W-:Y:S01]  /*2620*/  STG.E.U16 desc[UR36][R16.64], R0 ;  /* 0x0000000010007986 */ /* 0x0001e2000c101524 */
[----:B------:R-:W-:Y:S05]  /*2630*/  BRA `(.L_x_2377) ;  /* 0x0000000c00707947 */ /* 0x000fea0003800000 */
.L_x_2380:
[----:B------:R-:W-:-:S13]  /*2640*/  ISETP.NE.AND P0, PT, R0, 0x7, PT ;  /* 0x000000070000780c */ /* 0x000fda0003f05270 */
[----:B------:R-:W-:Y:S05]  /*2650*/  @!P0 BRA `(.L_x_2382) ;  /* 0x0000000000548947 */ /* 0x000fea0003800000 */
[----:B------:R-:W-:-:S13]  /*2660*/  ISETP.NE.AND P0, PT, R0, 0x8, PT ;  /* 0x000000080000780c */ /* 0x000fda0003f05270 */
[----:B------:R-:W-:Y:S05]  /*2670*/  @!P0 BRA `(.L_x_2383) ;  /* 0x0000000000288947 */ /* 0x000fea0003800000 */
[----:B------:R-:W-:-:S13]  /*2680*/  ISETP.NE.AND P0, PT, R0, 0x9, PT ;  /* 0x000000090000780c */ /* 0x000fda0003f05270 */
[----:B------:R-:W-:Y:S05]  /*2690*/  @P0 BRA `(.L_x_2376) ;  /* 0x0000000c00000947 */ /* 0x000fea0003800000 */
[----:B------:R-:W-:Y:S01]  /*26a0*/  UMOV UR4, 0xf0000000 ;  /* 0xf000000000047882 */ /* 0x000fe20000000000 */
[----:B------:R-:W-:Y:S01]  /*26b0*/  UMOV UR5, 0x380fffff ;  /* 0x380fffff00057882 */ /* 0x000fe20000000000 */
[----:B--2-45:R-:W0:Y:S01]  /*26c0*/  F2F.F32.F64 R4, |R2| ;  /* 0x4000000200047310 */ /* 0x034e220000301000 */
[----:B------:R-:W-:Y:S01]  /*26d0*/  DSETP.GEU.AND P0, PT, |R2|, UR4, PT ;  /* 0x0000000402007e2a */ /* 0x000fe2000bf0e200 */
[----:B------:R-:W-:-:S13]  /*26e0*/  IMAD.MOV.U32 R5, RZ, RZ, RZ ;  /* 0x000000ffff057224 */ /* 0x000fda00078e00ff */
[----:B0-----:R-:W-:-:S05]  /*26f0*/  @!P0 FMUL R4, R4, 1.175494350822287508e-38 ;  /* 0x0080000004048820 */ /* 0x001fca0000400000 */
[----:B------:R0:W-:Y:S01]  /*2700*/  STG.E.64 desc[UR36][R16.64], R4 ;  /* 0x0000000410007986 */ /* 0x0001e2000c101b24 */
[----:B------:R-:W-:Y:S05]  /*2710*/  BRA `(.L_x_2377) ;  /* 0x0000000c00387947 */ /* 0x000fea0003800000 */
.L_x_2383:
[----:B------:R-:W-:Y:S01]  /*2720*/  UMOV UR4, 0xf0000000 ;  /* 0xf000000000047882 */ /* 0x000fe20000000000 */
[----:B------:R-:W-:Y:S01]  /*2730*/  UMOV UR5, 0x380fffff ;  /* 0x380fffff00057882 */ /* 0x000fe20000000000 */
[----:B--2-45:R-:W0:Y:S01]  /*2740*/  F2F.F32.F64 R0, |R2| ;  /* 0x4000000200007310 */ /* 0x034e220000301000 */
[----:B------:R-:W-:-:S14]  /*2750*/  DSETP.GEU.AND P0, PT, |R2|, UR4, PT ;  /* 0x0000000402007e2a */ /* 0x000fdc000bf0e200 */
[----:B0-----:R-:W-:-:S05]  /*2760*/  @!P0 FMUL R0, R0, 1.175494350822287508e-38 ;  /* 0x0080000000008820 */ /* 0x001fca0000400000 */
[----:B------:R-:W-:-:S04]  /*2770*/  F2FP.F16.F32.PACK_AB R3, RZ, R0 ;  /* 0x00000000ff03723e */ /* 0x000fc800000000ff */
[----:B------:R-:W-:-:S05]  /*2780*/  PRMT R3, R3, 0x5410, RZ ;  /* 0x0000541003037816 */ /* 0x000fca00000000ff */
[----:B------:R0:W-:Y:S01]  /*2790*/  STG.E desc[UR36][R16.64], R3 ;  /* 0x0000000310007986 */ /* 0x0001e2000c101924 */
[----:B------:R-:W-:Y:S05]  /*27a0*/  BRA `(.L_x_2377) ;  /* 0x0000000c00147947 */ /* 0x000fea0003800000 */
.L_x_2382:
[----:B--2-45:R-:W-:-:S07]  /*27b0*/  DADD R2, -RZ, |R2| ;  /* 0x00000000ff027229 */ /* 0x034fce0000000502 */
[----:B------:R0:W-:Y:S01]  /*27c0*/  STG.E.64 desc[UR36][R16.64], R2 ;  /* 0x0000000210007986 */ /* 0x0001e2000c101b24 */
[----:B------:R-:W-:Y:S05]  /*27d0*/  BRA `(.L_x_2377) ;  /* 0x0000000c00087947 */ /* 0x000fea0003800000 */
.L_x_2372:
        /* <DEDUP_REMOVED lines=8> */
[----:B--2-45:R-:W-:-:S06]  /*2860*/  DSETP.NEU.AND P0, PT, |R2|, RZ, PT ;  /* 0x000000ff0200722a */ /* 0x034fcc0003f0d200 */
[----:B------:R-:W-:-:S05]  /*2870*/  SEL R3, RZ, 0x1, !P0 ;  /* 0x00000001ff037807 */ /* 0x000fca0004000000 */
[----:B------:R0:W-:Y:S01]  /*2880*/  STG.E.U8 desc[UR36][R16.64], R3 ;  /* 0x0000000310007986 */ /* 0x0001e2000c101124 */
[----:B------:R-:W-:Y:S05]  /*2890*/  BRA `(.L_x_2377) ;  /* 0x0000000800d87947 */ /* 0x000fea0003800000 */
.L_x_2386:
[----:B--2-45:R-:W-:Y:S01]  /*28a0*/  DADD R4, -RZ, |R2| ;  /* 0x00000000ff047229 */ /* 0x034fe20000000502 */
[----:B------:R-:W-:-:S06]  /*28b0*/  CS2R R6, SRZ ;  /* 0x0000000000067805 */ /* 0x000fcc000001ff00 */
[----:B------:R0:W-:Y:S01]  /*28c0*/  STG.E.128 desc[UR36][R16.64], R4 ;  /* 0x0000000410007986 */ /* 0x0001e2000c101d24 */
[----:B------:R-:W-:Y:S05]  /*28d0*/  BRA `(.L_x_2377) ;  /* 0x0000000800c87947 */ /* 0x000fea0003800000 */
.L_x_2385:
        /* <DEDUP_REMOVED lines=10> */
[----:B------:R-:W-:-:S13]  /*2980*/  BSSY B0, `(.L_x_2389) ;  /* 0x000000f000007945 */ /* 0x000fda0003800000 */
[----:B0-----:R-:W-:-:S05]  /*2990*/  @!P0 FMUL R7, R7, 1.175494350822287508e-38 ;  /* 0x0080000007078820 */ /* 0x001fca0000400000 */
        /* <DEDUP_REMOVED lines=13> */
.L_x_2390:
[----:B------:R-:W-:Y:S05]  /*2a70*/  BSYNC B0 ;  /* 0x0000000000007941 */ /* 0x000fea0003800000 */
.L_x_2389:
[----:B------:R-:W-:-:S05]  /*2a80*/  LOP3.LUT R5, R0, R5, RZ, 0xfc, !PT ;  /* 0x0000000500057212 */ /* 0x000fca00078efcff */
[----:B------:R0:W-:Y:S01]  /*2a90*/  STG.E.U8 desc[UR36][R16.64], R5 ;  /* 0x0000000510007986 */ /* 0x0001e2000c101124 */
[----:B------:R-:W-:Y:S05]  /*2aa0*/  BRA `(.L_x_2377) ;  /* 0x0000000800547947 */ /* 0x000fea0003800000 */
.L_x_2388:
[----:B------:R-:W-:Y:S01]  /*2ab0*/  UMOV UR4, 0xf0000000 ;  /* 0xf000000000047882 */ /* 0x000fe20000000000 */
[----:B------:R-:W-:Y:S01]  /*2ac0*/  UMOV UR5, 0x380fffff ;  /* 0x380fffff00057882 */ /* 0x000fe20000000000 */
[----:B--2-45:R-:W0:Y:S01]  /*2ad0*/  F2F.F32.F64 R5, |R2| ;  /* 0x4000000200057310 */ /* 0x034e220000301000 */
[----:B------:R-:W-:Y:S01]  /*2ae0*/  DSETP.GEU.AND P0, PT, |R2|, UR4, PT ;  /* 0x0000000402007e2a */ /* 0x000fe2000bf0e200 */
[----:B------:R-:W-:-:S13]  /*2af0*/  BSSY B0, `(.L_x_2391) ;  /* 0x0000010000007945 */ /* 0x000fda0003800000 */
[----:B0-----:R-:W-:-:S05]  /*2b00*/  @!P0 FMUL R5, R5, 1.175494350822287508e-38 ;  /* 0x0080000005058820 */ /* 0x001fca0000400000 */
        /* <DEDUP_REMOVED lines=11> */
.L_x_2392:
[----:B------:R-:W-:Y:S02]  /*2bc0*/  ISETP.GT.U32.AND P0, PT, R4, 0x7f800000, PT ;  /* 0x7f8000000400780c */ /* 0x000fe40003f04070 */
[----:B------:R-:W-:-:S04]  /*2bd0*/  MOV R0, 0x7f ;  /* 0x0000007f00007802 */ /* 0x000fc80000000f00 */
[----:B------:R-:W-:-:S07]  /*2be0*/  SEL R0, R0, 0x7c, P0 ;  /* 0x0000007c00007807 */ /* 0x000fce0000000000 */
.L_x_2393:
[----:B------:R-:W-:Y:S05]  /*2bf0*/  BSYNC B0 ;  /* 0x0000000000007941 */ /* 0x000fea0003800000 */
.L_x_2391:
[----:B------:R-:W-:-:S04]  /*2c00*/  LOP3.LUT R2, R5, 0x80000000, RZ, 0xc0, !PT ;  /* 0x8000000005027812 */ /* 0x000fc800078ec0ff */
[----:B------:R-:W-:-:S04]  /*2c10*/  SHF.R.U32.HI R3, RZ, 0x18, R2 ;  /* 0x00000018ff037819 */ /* 0x000fc80000011602 */
[----:B------:R-:W-:-:S05]  /*2c20*/  LOP3.LUT R3, R0, R3, RZ, 0xfc, !PT ;  /* 0x0000000300037212 */ /* 0x000fca00078efcff */
[----:B------:R0:W-:Y:S01]  /*2c30*/  STG.E.U8 desc[UR36][R16.64], R3 ;  /* 0x0000000310007986 */ /* 0x0001e2000c101124 */
[----:B------:R-:W-:Y:S05]  /*2c40*/  BRA `(.L_x_2377) ;  /* 0x0000000400ec7947 */ /* 0x000fea0003800000 */
.L_x_2387:
[----:B------:R-:W-:Y:S01]  /*2c50*/  UMOV UR4, 0xf0000000 ;  /* 0xf000000000047882 */ /* 0x000fe20000000000 */
[----:B------:R-:W-:Y:S01]  /*2c60*/  UMOV UR5, 0x380fffff ;  /* 0x380fffff00057882 */ /* 0x000fe20000000000 */
[----:B--2-45:R-:W0:Y:S01]  /*2c70*/  F2F.F32.F64 R0, |R2| ;  /* 0x4000000200007310 */ /* 0x034e220000301000 */
[----:B------:R-:W-:-:S14]  /*2c80*/  DSETP.GEU.AND P0, PT, |R2|, UR4, PT ;  /* 0x0000000402007e2a */ /* 0x000fdc000bf0e200 */
[----:B0-----:R-:W-:-:S05]  /*2c90*/  @!P0 FMUL R0, R0, 1.175494350822287508e-38 ;  /* 0x0080000000008820 */ /* 0x001fca0000400000 */
[----:B------:R-:W-:-:S05]  /*2ca0*/  F2FP.BF16.F32.PACK_AB R0, RZ, R0 ;  /* 0x00000000ff00723e */ /* 0x000fca00000010ff */
[----:B------:R0:W-:Y:S01]  /*2cb0*/  STG.E.U16 desc[UR36][R16.64], R0 ;  /* 0x0000000010007986 */ /* 0x0001e2000c101524 */
[----:B------:R-:W-:Y:S05]  /*2cc0*/  BRA `(.L_x_2377) ;  /* 0x0000000400cc7947 */ /* 0x000fea0003800000 */
.L_x_2384:
        /* <DEDUP_REMOVED lines=8> */
[----:B--2-45:R-:W0:Y:S02]  /*2d50*/  F2I.U32.F64.TRUNC R3, |R2| ;  /* 0x4000000200037311 */ /* 0x034e24000030d000 */
[----:B0-----:R0:W-:Y:S01]  /*2d60*/  STG.E.U16 desc[UR36][R16.64], R3 ;  /* 0x0000000310007986 */ /* 0x0011e2000c101524 */
[----:B------:R-:W-:Y:S05]  /*2d70*/  BRA `(.L_x_2377) ;  /* 0x0000000400a07947 */ /* 0x000fea0003800000 */
.L_x_2396:
[----:B------:R-:W-:Y:S01]  /*2d80*/  UMOV UR4, 0xf0000000 ;  /* 0xf000000000047882 */ /* 0x000fe20000000000 */
[----:B------:R-:W-:Y:S01]  /*2d90*/  UMOV UR5, 0x380fffff ;  /* 0x380fffff00057882 */ /* 0x000fe20000000000 */
[----:B--2-45:R-:W0:Y:S01]  /*2da0*/  F2F.F32.F64 R5, |R2| ;  /* 0x4000000200057310 */ /* 0x034e220000301000 */
[----:B------:R-:W-:Y:S01]  /*2db0*/  DSETP.GEU.AND P0, PT, |R2|, UR4, PT ;  /* 0x0000000402007e2a */ /* 0x000fe2000bf0e200 */
[----:B------:R-:W-:Y:S01]  /*2dc0*/  BSSY B0, `(.L_x_2397) ;  /* 0x0000015000007945 */ /* 0x000fe20003800000 */
[----:B------:R-:W-:-:S12]  /*2dd0*/  IMAD.MOV.U32 R8, RZ, RZ, 0x80 ;  /* 0x00000080ff087424 */ /* 0x000fd800078e00ff */
[----:B0-----:R-:W-:-:S05]  /*2de0*/  @!P0 FMUL R5, R5, 1.175494350822287508e-38 ;  /* 0x0080000005058820 */ /* 0x001fca0000400000 */
        /* <DEDUP_REMOVED lines=14> */
.L_x_2399:
[----:B------:R-:W-:-:S04]  /*2ed0*/  LOP3.LUT R2, R5, 0x80000000, RZ, 0xc0, !PT ;  /* 0x8000000005027812 */ /* 0x000fc800078ec0ff */
[----:B------:R-:W-:-:S04]  /*2ee0*/  SHF.R.U32.HI R3, RZ, 0x18, R2 ;  /* 0x00000018ff037819 */ /* 0x000fc80000011602 */
[----:B------:R-:W-:-:S04]  /*2ef0*/  LOP3.LUT R0, R0, R3, RZ, 0xfc, !PT ;  /* 0x0000000300007212 */ /* 0x000fc800078efcff */
[----:B------:R-:W-:-:S07]  /*2f00*/  PRMT R8, R0, 0x7610, R8 ;  /* 0x0000761000087816 */ /* 0x000fce0000000008 */
.L_x_2398:
[----:B------:R-:W-:Y:S05]  /*2f10*/  BSYNC B0 ;  /* 0x0000000000007941 */ /* 0x000fea0003800000 */
.L_x_2397:
[----:B------:R0:W-:Y:S01]  /*2f20*/  STG.E.U8 desc[UR36][R16.64], R8 ;  /* 0x0000000810007986 */ /* 0x0001e2000c101124 */
[----:B------:R-:W-:Y:S05]  /*2f30*/  BRA `(.L_x_2377) ;  /* 0x0000000400307947 */ /* 0x000fea0003800000 */
.L_x_2395:
        /* <DEDUP_REMOVED lines=21> */
.L_x_2402:
[----:B------:R-:W-:-:S04]  /*3090*/  LOP3.LUT R2, R5, 0x80000000, RZ, 0xc0, !PT ;  /* 0x8000000005027812 */ /* 0x000fc800078ec0ff */
[----:B------:R-:W-:-:S04]  /*30a0*/  SHF.R.U32.HI R3, RZ, 0x18, R2 ;  /* 0x00000018ff037819 */ /* 0x000fc80000011602 */
[----:B------:R-:W-:-:S04]  /*30b0*/  LOP3.LUT R0, R0, R3, RZ, 0xfc, !PT ;  /* 0x0000000300007212 */ /* 0x000fc800078efcff */
[----:B------:R-:W-:-:S07]  /*30c0*/  PRMT R8, R0, 0x7610, R8 ;  /* 0x0000761000087816 */ /* 0x000fce0000000008 */
.L_x_2401:
[----:B------:R-:W-:Y:S05]  /*30d0*/  BSYNC B0 ;  /* 0x0000000000007941 */ /* 0x000fea0003800000 */
.L_x_2400:
[----:B------:R0:W-:Y:S01]  /*30e0*/  STG.E.U8 desc[UR36][R16.64], R8 ;  /* 0x0000000810007986 */ /* 0x0001e2000c101124 */
[----:B------:R-:W-:Y:S05]  /*30f0*/  BRA `(.L_x_2377) ;  /* 0x0000000000c07947 */ /* 0x000fea0003800000 */
.L_x_2394:
        /* <DEDUP_REMOVED lines=8> */
[----:B--2-45:R0:W1:Y:S01]  /*3180*/  F2F.F32.F64 R6, |R2| ;  /* 0x4000000200067310 */ /* 0x0340620000301000 */
[----:B------:R-:W-:Y:S01]  /*3190*/  DSETP.GEU.AND P0, PT, |R2|, UR4, PT ;  /* 0x0000000402007e2a */ /* 0x000fe2000bf0e200 */
[----:B0-----:R-:W-:-:S13]  /*31a0*/  IMAD.MOV.U32 R3, RZ, RZ, 0xff ;  /* 0x000000ffff037424 */ /* 0x001fda00078e00ff */
[----:B-1----:R-:W-:-:S05]  /*31b0*/  @!P0 FMUL R6, R6, 1.175494350822287508e-38 ;  /* 0x0080000006068820 */ /* 0x002fca0000400000 */
        /* <DEDUP_REMOVED lines=14> */
.L_x_2376:
[----:B--2-45:R-:W-:Y:S01]  /*32a0*/  MOV R2, 0x0 ;  /* 0x0000000000027802 */ /* 0x034fe20000000f00 */
[----:B------:R-:W-:Y:S01]  /*32b0*/  ULDC.64 UR4, c[0x4][0x188] ;  /* 0x0100620000047ab9 */ /* 0x000fe20000000a00 */
[----:B------:R-:W-:Y:S01]  /*32c0*/  ULDC.64 UR6, c[0x4][0x190] ;  /* 0x0100640000067ab9 */ /* 0x000fe20000000a00 */
[----:B------:R-:W-:Y:S01]  /*32d0*/  IMAD.U32 R4, RZ, RZ, UR4 ;  /* 0x00000004ff047e24 */ /* 0x000fe2000f8e00ff */
[----:B------:R-:W-:Y:S01]  /*32e0*/  HFMA2.MMA R13, -RZ, RZ, 0, 0 ;  /* 0x00000000ff0d7435 */ /* 0x000fe200000001ff */
        /* <DEDUP_REMOVED lines=8> */
[----:B------:R-:W-:-:S07]  /*3370*/  IMAD.MOV.U32 R12, RZ, RZ, 0x1 ;  /* 0x00000001ff0c7424 */ /* 0x000fce00078e00ff */
[----:B------:R-:W-:-:S07]  /*3380*/  LEPC R20, `(.L_x_2405) ;  /* 0x000000001014794e */ /* 0x000fce0000000000 */
[----:B0-----:R-:W-:Y:S05]  /*3390*/  CALL.ABS.NOINC R2 ;  /* 0x0000000002007343 */ /* 0x001fea0003c00000 */
.L_x_2405:
[----:B------:R-:W-:Y:S05]  /*33a0*/  BRA `(.L_x_2377) ;  /* 0x0000000000147947 */ /* 0x000fea0003800000 */
.L_x_2404:
[----:B--2-45:R-:W0:Y:S02]  /*33b0*/  F2I.U64.F64.TRUNC R2, |R2| ;  /* 0x4000000200027311 */ /* 0x034e24000030d800 */
[----:B0-----:R0:W-:Y:S01]  /*33c0*/  STG.E.64 desc[UR36][R16.64], R2 ;  /* 0x0000000210007986 */ /* 0x0011e2000c101b24 */
[----:B------:R-:W-:Y:S05]  /*33d0*/  BRA `(.L_x_2377) ;  /* 0x0000000000087947 */ /* 0x000fea0003800000 */
.L_x_2403:
[----:B--2-45:R-:W0:Y:S02]  /*33e0*/  F2I.U32.F64.TRUNC R3, |R2| ;  /* 0x4000000200037311 */ /* 0x034e24000030d000 */
[----:B0-----:R0:W-:Y:S02]  /*33f0*/  STG.E desc[UR36][R16.64], R3 ;  /* 0x0000000310007986 */ /* 0x0011e4000c101924 */
.L_x_2377:
[----:B------:R-:W-:-:S04]  /*3400*/  IMAD R18, R23, 0x200, R18 ;  /* 0x0000020017127824 */ /* 0x000fc800078e0212 */
[----:B------:R-:W-:-:S07]  /*3410*/  VIADD R19, R18, 0x80 ;  /* 0x0000008012137836 */ /* 0x000fce0000000000 */
.L_x_2337:
[----:B------:R-:W-:Y:S05]  /*3420*/  BSYNC B6 ;  /* 0x0000000000067941 */ /* 0x000fea0003800000 */
.L_x_2336:
        /* <DEDUP_REMOVED lines=307> */
.L_x_2408:
        /* <DEDUP_REMOVED lines=21> */
.L_x_2412:
[----:B------:R-:W2:Y:S02]  /*48b0*/  LDG.E.U8 R2, desc[UR36][R4.64] ;  /* 0x0000002404027981 */ /* 0x000ea4000c1e1100 */
[----:B--2---:R-:W0:Y:S01]  /*48c0*/  I2F.F64.U16 R2, R2 ;  /* 0x0000000200027312 */ /* 0x004e220000101800 */
[----:B------:R-:W-:Y:S05]  /*48d0*/  BRA `(.L_x_2414) ;  /* 0x0000000c00707947 */ /* 0x000fea0003800000 */
.L_x_2411:
        /* <DEDUP_REMOVED lines=9> */
.L_x_2416:
[----:B------:R-:W2:Y:S02]  /*4970*/  LDG.E R2, desc[UR36][R4.64] ;  /* 0x0000002404027981 */ /* 0x000ea4000c1e1900 */
[----:B--2---:R-:W0:Y:S01]  /*4980*/  I2F.F64 R2, R2 ;  /* 0x0000000200027312 */ /* 0x004e220000201c00 */
[----:B------:R-:W-:Y:S05]  /*4990*/  BRA `(.L_x_2414) ;  /* 0x0000000c00407947 */ /* 0x000fea0003800000 */
.L_x_2415:
[----:B------:R-:W2:Y:S02]  /*49a0*/  LDG.E.U16 R2, desc[UR36][R4.64] ;  /* 0x0000002404027981 */ /* 0x000ea4000c1e1500 */
[----:B--2---:R-:W0:Y:S01]  /*49b0*/  I2F.F64.S16 R2, R2 ;  /* 0x0000000200027312 */ /* 0x004e220000101c00 */
[----:B------:R-:W-:Y:S05]  /*49c0*/  BRA `(.L_x_2414) ;  /* 0x0000000c00347947 */ /* 0x000fea0003800000 */
.L_x_2410:
        /* <DEDUP_REMOVED lines=10> */
.L_x_2418:
[----:B------:R-:W2:Y:S02]  /*4a70*/  LDG.E.U16 R0, desc[UR36][R4.64] ;  /* 0x0000002404007981 */ /* 0x000ea4000c1e1500 */
[----:B--2---:R-:W-:-:S05]  /*4a80*/  HADD2.F32 R0, -RZ, R0.H0_H0 ;  /* 0x20000000ff007230 */ /* 0x004fca0000004100 */
[----:B------:R-:W-:-:S04]  /*4a90*/  FMUL.FTZ R0, R0, 1 ;  /* 0x3f80000000007820 */ /* 0x000fc80000410000 */
[----:B------:R0:W1:Y:S01]  /*4aa0*/  F2F.F64.F32 R2, R0 ;  /* 0x0000000000027310 */ /* 0x0000620000201800 */
[----:B------:R-:W-:Y:S05]  /*4ab0*/  BRA `(.L_x_2414) ;  /* 0x0000000800f87947 */ /* 0x000fea0003800000 */
.L_x_2417:
        /* <DEDUP_REMOVED lines=10> */
.L_x_2420:
[----:B------:R-:W2:Y:S02]  /*4b60*/  LDG.E.U16 R4, desc[UR36][R4.64] ;  /* 0x0000002404047981 */ /* 0x000ea4000c1e1500 */
[----:B--2---:R-:W-:-:S05]  /*4b70*/  HADD2.F32 R0, -RZ, R4.H0_H0 ;  /* 0x20000004ff007230 */ /* 0x004fca0000004100 */
[----:B------:R-:W-:-:S04]  /*4b80*/  FMUL.FTZ R0, R0, 1 ;  /* 0x3f80000000007820 */ /* 0x000fc80000410000 */
[----:B------:R0:W1:Y:S01]  /*4b90*/  F2F.F64.F32 R2, R0 ;  /* 0x0000000000027310 */ /* 0x0000620000201800 */
[----:B------:R-:W-:Y:S05]  /*4ba0*/  BRA `(.L_x_2414) ;  /* 0x0000000800bc7947 */ /* 0x000fea0003800000 */
.L_x_2419:
[----:B------:R0:W5:Y:S01]  /*4bb0*/  LDG.E.64 R2, desc[UR36][R4.64] ;  /* 0x0000002404027981 */ /* 0x000162000c1e1b00 */
[----:B------:R-:W-:Y:S05]  /*4bc0*/  BRA `(.L_x_2414) ;  /* 0x0000000800b47947 */ /* 0x000fea0003800000 */
.L_x_2409:
        /* <DEDUP_REMOVED lines=13> */
.L_x_2423:
[----:B------:R0:W5:Y:S01]  /*4ca0*/  LDG.E.64 R2, desc[UR36][R4.64] ;  /* 0x0000002404027981 */ /* 0x000162000c1e1b00 */
[----:B------:R-:W-:Y:S05]  /*4cb0*/  BRA `(.L_x_2414) ;  /* 0x0000000800787947 */ /* 0x000fea0003800000 */
.L_x_2422:
[----:B------:R-:W-:-:S13]  /*4cc0*/  ISETP.NE.AND P0, PT, R2, 0xf, PT ;  /* 0x0000000f0200780c */ /* 0x000fda0003f05270 */
[----:B------:R-:W-:Y:S05]  /*4cd0*/  @!P0 BRA `(.L_x_2424) ;  /* 0x0000000000a48947 */ /* 0x000fea0003800000 */
[----:B------:R-:W-:-:S13]  /*4ce0*/  ISETP.NE.AND P0, PT, R2, 0x17, PT ;  /* 0x000000170200780c */ /* 0x000fda0003f05270 */
[----:B------:R-:W-:Y:S05]  /*4cf0*/  @!P0 BRA `(.L_x_2425) ;  /* 0x0000000000608947 */ /* 0x000fea0003800000 */
[----:B------:R-:W-:-:S13]  /*4d00*/  ISETP.NE.AND P0, PT, R2, 0x18, PT ;  /* 0x000000180200780c */ /* 0x000fda0003f05270 */
[----:B------:R-:W-:Y:S05]  /*4d10*/  @P0 BRA `(.L_x_2413) ;  /* 0x0000000800040947 */ /* 0x000fea0003800000 */
[----:B------:R-:W2:Y:S01]  /*4d20*/  LDG.E.U8 R0, desc[UR36][R4.64] ;  /* 0x0000002404007981 */ /* 0x000ea2000c1e1100 */
[----:B------:R-:W-:Y:S01]  /*4d30*/  MOV R8, 0xff800000 ;  /* 0xff80000000087802 */ /* 0x000fe20000000f00 */
        /* <DEDUP_REMOVED lines=20> */
.L_x_2425:
[----:B------:R-:W2:Y:S02]  /*4e80*/  LDG.E.U8 R3, desc[UR36][R4.64] ;  /* 0x0000002404037981 */ /* 0x000ea4000c1e1100 */
[----:B--2---:R-:W-:-:S05]  /*4e90*/  IMAD.SHL.U32 R0, R3, 0x2000000, RZ ;  /* 0x0200000003007824 */ /* 0x004fca00078e00ff */
[----:B------:R-:W-:-:S13]  /*4ea0*/  ISETP.GE.U32.AND P0, PT, R0, 0x8000000, PT ;  /* 0x080000000000780c */ /* 0x000fda0003f06070 */
[C---:B------:R-:W-:Y:S02]  /*4eb0*/  @!P0 IMAD.SHL.U32 R0, R3.reuse, 0x100, RZ ;  /* 0x0000010003008824 */ /* 0x040fe400078e00ff */
[C---:B------:R-:W-:Y:S02]  /*4ec0*/  @P0 IMAD.SHL.U32 R2, R3.reuse, 0x200000, RZ ;  /* 0x0020000003020824 */ /* 0x040fe400078e00ff */
[----:B------:R-:W-:Y:S01]  /*4ed0*/  IMAD.SHL.U32 R3, R3, 0x1000000, RZ ;  /* 0x0100000003037824 */ /* 0x000fe200078e00ff */
        /* <DEDUP_REMOVED lines=9> */
.L_x_2424:
[----:B------:R-:W2:Y:S02]  /*4f70*/  LDG.E.U16 R0, desc[UR36][R4.64] ;  /* 0x0000002404007981 */ /* 0x000ea4000c1e1500 */
[----:B--2---:R-:W-:-:S04]  /*4f80*/  IMAD.U32 R0, R0, 0x10000, RZ ;  /* 0x0001000000007824 */ /* 0x004fc800078e00ff */
[----:B------:R-:W-:-:S04]  /*4f90*/  FMUL.FTZ R0, R0, 1 ;  /* 0x3f80000000007820 */ /* 0x000fc80000410000 */
[----:B------:R0:W1:Y:S01]  /*4fa0*/  F2F.F64.F32 R2, R0 ;  /* 0x0000000000027310 */ /* 0x0000620000201800 */
[----:B------:R-:W-:Y:S05]  /*4fb0*/  BRA `(.L_x_2414) ;  /* 0x0000000400b87947 */ /* 0x000fea0003800000 */
.L_x_2421:
        /* <DEDUP_REMOVED lines=11> */
.L_x_2428:
        /* <DEDUP_REMOVED lines=21> */
.L_x_2432:
[----:B------:R-:W-:Y:S05]  /*51c0*/  BSYNC B1 ;  /* 0x0000000000017941 */ /* 0x000fea0003800000 */
.L_x_2431:
[----:B------:R-:W-:Y:S01]  /*51d0*/  LEA R3, R0, 0x3b800000, 0x17 ;  /* 0x3b80000000037811 */ /* 0x000fe200078eb8ff */
[----:B------:R-:W-:-:S05]  /*51e0*/  IMAD.SHL.U32 R0, R2, 0x100000, RZ ;  /* 0x0010000002007824 */ /* 0x000fca00078e00ff */
[----:B------:R-:W-:-:S07]  /*51f0*/  LOP3.LUT R0, R3, R0, R4, 0xfe, !PT ;  /* 0x0000000003007212 */ /* 0x000fce00078efe04 */
.L_x_2430:
[----:B------:R-:W-:Y:S05]  /*5200*/  BSYNC B0 ;  /* 0x0000000000007941 */ /* 0x000fea0003800000 */
.L_x_2429:
[----:B------:R-:W-:-:S04]  /*5210*/  FMUL.FTZ R0, R0, 1 ;  /* 0x3f80000000007820 */ /* 0x000fc80000410000 */
[----:B------:R1:W2:Y:S01]  /*5220*/  F2F.F64.F32 R2, R0 ;  /* 0x0000000000027310 */ /* 0x0002a20000201800 */
[----:B------:R-:W-:Y:S05]  /*5230*/  BRA `(.L_x_2414) ;  /* 0x0000000400187947 */ /* 0x000fea0003800000 */
.L_x_2427:
        /* <DEDUP_REMOVED lines=12> */
[----:B------:R-:W-:Y:S02]  /*5300*/  SHF.L.U32 R4, R3, 0x1f, RZ ;  /* 0x0000001f03047819 */ /* 0x000fe400000006ff */
[----:B------:R-:W-:-:S05]  /*5310*/  SHF.R.U32.HI R0, RZ, 0x2, R0 ;  /* 0x00000002ff007819 */ /* 0x000fca0000011600 */
[----:B------:R-:W-:Y:S05]  /*5320*/  @P0 BRA `(.L_x_2436) ;  /* 0x0000000000180947 */ /* 0x000fea0003800000 */
[----:B------:R-:W0:Y:S02]  /*5330*/  FLO.U32 R3, R2 ;  /* 0x0000000200037300 */ /* 0x000e2400000e0000 */
[----:B0-----:R-:W-:-:S04]  /*5340*/  IADD3 R3, -R3, 0x1f, RZ ;  /* 0x0000001f03037810 */ /* 0x001fc80007ffe1ff */
[----:B------:R-:W-:Y:S01]  /*5350*/  IADD3 R0, R0, 0x1e, -R3 ;  /* 0x0000001e00007810 */ /* 0x000fe20007ffe803 */
[----:B------:R-:W-:-:S05]  /*5360*/  VIADD R5, R3, 0xffffffe3 ;  /* 0xffffffe303057836 */ /* 0x000fca0000000000 */
[----:B------:R-:W-:-:S04]  /*5370*/  SHF.L.U32 R5, R2, R5, RZ ;  /* 0x0000000502057219 */ /* 0x000fc800000006ff */
[----:B------:R-:W-:-:S07]  /*5380*/  LOP3.LUT R2, R5, 0x3, RZ, 0xc0, !PT ;  /* 0x0000000305027812 */ /* 0x000fce00078ec0ff */
.L_x_2436:
[----:B------:R-:W-:Y:S05]  /*5390*/  BSYNC B1 ;  /* 0x0000000000017941 */ /* 0x000fea0003800000 */
.L_x_2435:
[----:B------:R-:W-:Y:S01]  /*53a0*/  LEA R3, R0, 0x37800000, 0x17 ;  /* 0x3780000000037811 */ /* 0x000fe200078eb8ff */
[----:B------:R-:W-:-:S05]  /*53b0*/  IMAD.SHL.U32 R0, R2, 0x200000, RZ ;  /* 0x0020000002007824 */ /* 0x000fca00078e00ff */
[----:B------:R-:W-:-:S07]  /*53c0*/  LOP3.LUT R0, R3, R0, R4, 0xfe, !PT ;  /* 0x0000000003007212 */ /* 0x000fce00078efe04 */
.L_x_2434:
[----:B------:R-:W-:Y:S05]  /*53d0*/  BSYNC B0 ;  /* 0x0000000000007941 */ /* 0x000fea0003800000 */
.L_x_2433:
[----:B------:R-:W-:-:S04]  /*53e0*/  FMUL.FTZ R0, R0, 1 ;  /* 0x3f80000000007820 */ /* 0x000fc80000410000 */
[----:B------:R3:W4:Y:S01]  /*53f0*/  F2F.F64.F32 R2, R0 ;  /* 0x0000000000027310 */ /* 0x0007220000201800 */
[----:B------:R-:W-:Y:S05]  /*5400*/  BRA `(.L_x_2414) ;  /* 0x0000000000a47947 */ /* 0x000fea0003800000 */
.L_x_2426:
        /* <DEDUP_REMOVED lines=14> */
.L_x_2440:
[----:B------:R-:W-:Y:S05]  /*54f0*/  BSYNC B0 ;  /* 0x0000000000007941 */ /* 0x000fea0003800000 */
.L_x_2439:
[----:B------:R-:W-:-:S04]  /*5500*/  FMUL.FTZ R0, R0, 1 ;  /* 0x3f80000000007820 */ /* 0x000fc80000410000 */
[----:B------:R0:W1:Y:S01]  /*5510*/  F2F.F64.F32 R2, R0 ;  /* 0x0000000000027310 */ /* 0x0000620000201800 */
[----:B------:R-:W-:Y:S05]  /*5520*/  BRA `(.L_x_2414) ;  /* 0x00000000005c7947 */ /* 0x000fea0003800000 */
.L_x_2413:
        /* <DEDUP_REMOVED lines=16> */
.L_x_2441:
[----:B------:R-:W-:Y:S01]  /*5630*/  CS2R R2, SRZ ;  /* 0x0000000000027805 */ /* 0x000fe2000001ff00 */
[----:B------:R-:W-:Y:S06]  /*5640*/  BRA `(.L_x_2414) ;  /* 0x0000000000147947 */ /* 0x000fec0003800000 */
.L_x_2438:
[----:B------:R-:W2:Y:S02]  /*5650*/  LDG.E.64 R2, desc[UR36][R4.64] ;  /* 0x0000002404027981 */ /* 0x000ea4000c1e1b00 */
[----:B--2---:R-:W0:Y:S01]  /*5660*/  I2F.F64.U64 R2, R2 ;  /* 0x0000000200027312 */ /* 0x004e220000301800 */
[----:B------:R-:W-:Y:S05]  /*5670*/  BRA `(.L_x_2414) ;  /* 0x0000000000087947 */ /* 0x000fea0003800000 */
.L_x_2437:
[----:B------:R-:W2:Y:S02]  /*5680*/  LDG.E R2, desc[UR36][R4.64] ;  /* 0x0000002404027981 */ /* 0x000ea4000c1e1900 */
[----:B--2---:R-:W0:Y:S02]  /*5690*/  I2F.F64.U32 R2, R2 ;  /* 0x0000000200027312 */ /* 0x004e240000201800 */
.L_x_2414:
        /* <DEDUP_REMOVED lines=15> */
.L_x_2445:
[----:B--2-45:R-:W0:Y:S02]  /*5790*/  F2I.S64.F64.TRUNC R2, |R2| ;  /* 0x4000000200027311 */ /* 0x034e24000030d900 */
[----:B0-----:R-:W-:-:S05]  /*57a0*/  MOV R5, R2 ;  /* 0x0000000200057202 */ /* 0x001fca0000000f00 */
[----:B------:R0:W-:Y:S01]  /*57b0*/  STG.E.U8 desc[UR36][R16.64], R5 ;  /* 0x0000000510007986 */ /* 0x0001e2000c101124 */
[----:B------:R-:W-:Y:S05]  /*57c0*/  BRA `(.L_x_2447) ;  /* 0x0000001000007947 */ /* 0x000fea0003800000 */
.L_x_2444:
        /* <DEDUP_REMOVED lines=9> */
.L_x_2449:
[----:B--2-45:R-:W0:Y:S02]  /*5860*/  F2I.F64.TRUNC R3, |R2| ;  /* 0x4000000200037311 */ /* 0x034e24000030d100 */
[----:B0-----:R0:W-:Y:S01]  /*5870*/  STG.E desc[UR36][R16.64], R3 ;  /* 0x0000000310007986 */ /* 0x0011e2000c101924 */
[----:B------:R-:W-:Y:S05]  /*5880*/  BRA `(.L_x_2447) ;  /* 0x0000000c00d07947 */ /* 0x000fea0003800000 */
.L_x_2448:
[----:B--2-45:R-:W0:Y:S02]  /*5890*/  F2I.F64.TRUNC R3, |R2| ;  /* 0x4000000200037311 */ /* 0x034e24000030d100 */
[----:B0-----:R0:W-:Y:S01]  /*58a0*/  STG.E.U16 desc[UR36][R16.64], R3 ;  /* 0x0000000310007986 */ /* 0x0011e2000c101524 */
[----:B------:R-:W-:Y:S05]  /*58b0*/  BRA `(.L_x_2447) ;  /* 0x0000000c00c47947 */ /* 0x000fea0003800000 */
.L_x_2443:
        /* <DEDUP_REMOVED lines=13> */
.L_x_2451:
        /* <DEDUP_REMOVED lines=8> */
.L_x_2450:
        /* <DEDUP_REMOVED lines=14> */
.L_x_2453:
        /* <DEDUP_REMOVED lines=9> */
.L_x_2452:
[----:B--2-45:R-:W-:-:S07]  /*5b80*/  DADD R2, -RZ, |R2| ;  /* 0x00000000ff027229 */ /* 0x034fce0000000502 */
[----:B------:R0:W-:Y:S01]  /*5b90*/  STG.E.64 desc[UR36][R16.64], R2 ;  /* 0x0000000210007986 */ /* 0x0001e2000c101b24 */
[----:B------:R-:W-:Y:S05]  /*5ba0*/  BRA `(.L_x_2447) ;  /* 0x0000000c00087947 */ /* 0x000fea0003800000 */
.L_x_2442:
        /* <DEDUP_REMOVED lines=12> */
.L_x_2456:
[----:B--2-45:R-:W-:Y:S01]  /*5c70*/  DADD R4, -RZ, |R2| ;  /* 0x00000000ff047229 */ /* 0x034fe20000000502 */
[----:B------:R-:W-:-:S06]  /*5c80*/  CS2R R6, SRZ ;  /* 0x0000000000067805 */ /* 0x000fcc000001ff00 */
[----:B------:R0:W-:Y:S01]  /*5c90*/  STG.E.128 desc[UR36][R16.64], R4 ;  /* 0x0000000410007986 */ /* 0x0001e2000c101d24 */
[----:B------:R-:W-:Y:S05]  /*5ca0*/  BRA `(.L_x_2447) ;  /* 0x0000000800c87947 */ /* 0x000fea0003800000 */
.L_x_2455:
        /* <DEDUP_REMOVED lines=25> */
.L_x_2460:
[----:B------:R-:W-:Y:S05]  /*5e40*/  BSYNC B0 ;  /* 0x0000000000007941 */ /* 0x000fea0003800000 */
.L_x_2459:
[----:B------:R-:W-:-:S05]  /*5e50*/  LOP3.LUT R5, R0, R5, RZ, 0xfc, !PT ;  /* 0x0000000500057212 */ /* 0x000fca00078efcff */
[----:B------:R0:W-:Y:S01]  /*5e60*/  STG.E.U8 desc[UR36][R16.64], R5 ;  /* 0x0000000510007986 */ /* 0x0001e2000c101124 */
[----:B------:R-:W-:Y:S05]  /*5e70*/  BRA `(.L_x_2447) ;  /* 0x0000000800547947 */ /* 0x000fea0003800000 */
.L_x_2458:
        /* <DEDUP_REMOVED lines=17> */
.L_x_2462:
[----:B------:R-:W-:Y:S01]  /*5f90*/  IMAD.MOV.U32 R0, RZ, RZ, 0x7f ;  /* 0x0000007fff007424 */ /* 0x000fe200078e00ff */
[----:B------:R-:W-:-:S04]  /*5fa0*/  ISETP.GT.U32.AND P0, PT, R4, 0x7f800000, PT ;  /* 0x7f8000000400780c */ /* 0x000fc80003f04070 */
[----:B------:R-:W-:-:S09]  /*5fb0*/  SEL R0, R0, 0x7c, P0 ;  /* 0x0000007c00007807 */ /* 0x000fd20000000000 */
.L_x_2463:
[----:B------:R-:W-:Y:S05]  /*5fc0*/  BSYNC B0 ;  /* 0x0000000000007941 */ /* 0x000fea0003800000 */
.L_x_2461:
[----:B------:R-:W-:-:S04]  /*5fd0*/  LOP3.LUT R2, R5, 0x80000000, RZ, 0xc0, !PT ;  /* 0x8000000005027812 */ /* 0x000fc800078ec0ff */
[----:B------:R-:W-:-:S04]  /*5fe0*/  SHF.R.U32.HI R3, RZ, 0x18, R2 ;  /* 0x00000018ff037819 */ /* 0x000fc80000011602 */
[----:B------:R-:W-:-:S05]  /*5ff0*/  LOP3.LUT R3, R0, R3, RZ, 0xfc, !PT ;  /* 0x0000000300037212 */ /* 0x000fca00078efcff */
[----:B------:R0:W-:Y:S01]  /*6000*/  STG.E.U8 desc[UR36][R16.64], R3 ;  /* 0x0000000310007986 */ /* 0x0001e2000c101124 */
[----:B------:R-:W-:Y:S05]  /*6010*/  BRA `(.L_x_2447) ;  /* 0x0000000400ec7947 */ /* 0x000fea0003800000 */
.L_x_2457:
        /* <DEDUP_REMOVED lines=8> */
.L_x_2454:
        /* <DEDUP_REMOVED lines=11> */
.L_x_2466:
        /* <DEDUP_REMOVED lines=21> */
.L_x_2469:
[----:B------:R-:W-:-:S04]  /*62a0*/  LOP3.LUT R2, R5, 0x80000000, RZ, 0xc0, !PT ;  /* 0x8000000005027812 */ /* 0x000fc800078ec0ff */
[----:B------:R-:W-:-:S04]  /*62b0*/  SHF.R.U32.HI R3, RZ, 0x18, R2 ;  /* 0x00000018ff037819 */ /* 0x000fc80000011602 */
[----:B------:R-:W-:-:S04]  /*62c0*/  LOP3.LUT R0, R0, R3, RZ, 0xfc, !PT ;  /* 0x0000000300007212 */ /* 0x000fc800078efcff */
[----:B------:R-:W-:-:S07]  /*62d0*/  PRMT R8, R0, 0x7610, R8 ;  /* 0x0000761000087816 */ /* 0x000fce0000000008 */
.L_x_2468:
[----:B------:R-:W-:Y:S05]  /*62e0*/  BSYNC B0 ;  /* 0x0000000000007941 */ /* 0x000fea0003800000 */
.L_x_2467:
[----:B------:R3:W-:Y:S01]  /*62f0*/  STG.E.U8 desc[UR36][R16.64], R8 ;  /* 0x0000000810007986 */ /* 0x0007e2000c101124 */
[----:B------:R-:W-:Y:S05]  /*6300*/  BRA `(.L_x_2447) ;  /* 0x0000000400307947 */ /* 0x000fea0003800000 */
.L_x_2465:
        /* <DEDUP_REMOVED lines=21> */
.L_x_2472:
[----:B------:R-:W-:-:S04]  /*6460*/  LOP3.LUT R2, R5, 0x80000000, RZ, 0xc0, !PT ;  /* 0x8000000005027812 */ /* 0x000fc800078ec0ff */
[----:B------:R-:W-:-:S04]  /*6470*/  SHF.R.U32.HI R3, RZ, 0x18, R2 ;  /* 0x00000018ff037819 */ /* 0x000fc80000011602 */
[----:B------:R-:W-:-:S04]  /*6480*/  LOP3.LUT R0, R0, R3, RZ, 0xfc, !PT ;  /* 0x0000000300007212 */ /* 0x000fc800078efcff */
[----:B------:R-:W-:-:S07]  /*6490*/  PRMT R8, R0, 0x7610, R8 ;  /* 0x0000761000087816 */ /* 0x000fce0000000008 */
.L_x_2471:
[----:B------:R-:W-:Y:S05]  /*64a0*/  BSYNC B0 ;  /* 0x0000000000007941 */ /* 0x000fea0003800000 */
.L_x_2470:
[----:B------:R0:W-:Y:S01]  /*64b0*/  STG.E.U8 desc[UR36][R16.64], R8 ;  /* 0x0000000810007986 */ /* 0x0001e2000c101124 */
[----:B------:R-:W-:Y:S05]  /*64c0*/  BRA `(.L_x_2447) ;  /* 0x0000000000c07947 */ /* 0x000fea0003800000 */
.L_x_2464:
        /* <DEDUP_REMOVED lines=26> */
.L_x_2446:
[----:B------:R-:W-:Y:S01]  /*6670*/  MOV R0, 0x0 ;  /* 0x0000000000007802 */ /* 0x000fe20000000f00 */
[----:B------:R-:W-:Y:S01]  /*6680*/  ULDC.64 UR4, c[0x4][0x188] ;  /* 0x0100620000047ab9 */ /* 0x000fe20000000a00 */
[----:B------:R-:W-:Y:S01]  /*6690*/  ULDC.64 UR6, c[0x4][0x60] ;  /* 0x0100180000067ab9 */ /* 0x000fe20000000a00 */
[----:B------:R-:W-:Y:S01]  /*66a0*/  IMAD.U32 R4, RZ, RZ, UR4 ;  /* 0x00000004ff047e24 */ /* 0x000fe2000f8e00ff */
[----:B--2-45:R0:W1:Y:S01]  /*66b0*/  LDC.64 R2, c[0x4][R0] ;  /* 0x0100000000027b82 */ /* 0x0340620000000a00 */
[----:B------:R-:W-:Y:S01]  /*66c0*/  IMAD.U32 R5, RZ, RZ, UR5 ;  /* 0x00000005ff057e24 */ /* 0x000fe2000f8e00ff */
[----:B------:R-:W-:Y:S01]  /*66d0*/  ULDC.64 UR4, c[0x4][0x190] ;  /* 0x0100640000047ab9 */ /* 0x000fe20000000a00 */
[----:B------:R-:W-:Y:S01]  /*66e0*/  IMAD.U32 R10, RZ, RZ, UR6 ;  /* 0x00000006ff0a7e24 */ /* 0x000fe2000f8e00ff */
[----:B------:R-:W-:Y:S01]  /*66f0*/  MOV R7, UR5 ;  /* 0x0000000500077c02 */ /* 0x000fe20008000f00 */
[----:B------:R-:W-:Y:S02]  /*6700*/  IMAD.U32 R6, RZ, RZ, UR4 ;  /* 0x00000004ff067e24 */ /* 0x000fe4000f8e00ff */
[----:B------:R-:W-:-:S02]  /*6710*/  IMAD.U32 R11, RZ, RZ, UR7 ;  /* 0x00000007ff0b7e24 */ /* 0x000fc4000f8e00ff */
[----:B------:R-:W-:Y:S02]  /*6720*/  IMAD.MOV.U32 R8, RZ, RZ, 0x65 ;  /* 0x00000065ff087424 */ /* 0x000fe400078e00ff */
[----:B------:R-:W-:Y:S02]  /*6730*/  IMAD.MOV.U32 R12, RZ, RZ, 0x1 ;  /* 0x00000001ff0c7424 */ /* 0x000fe400078e00ff */
[----:B0-----:R-:W-:-:S07]  /*6740*/  IMAD.MOV.U32 R13, RZ, RZ, RZ ;  /* 0x000000ffff0d7224 */ /* 0x001fce00078e00ff */
[----:B------:R-:W-:-:S07]  /*6750*/  LEPC R20, `(.L_x_2475) ;  /* 0x000000001014794e */ /* 0x000fce0000000000 */
[----:B-1----:R-:W-:Y:S05]  /*6760*/  CALL.ABS.NOINC R2 ;  /* 0x0000000002007343 */ /* 0x002fea0003c00000 */
.L_x_2475:
[----:B------:R-:W-:Y:S05]  /*6770*/  BRA `(.L_x_2447) ;  /* 0x0000000000147947 */ /* 0x000fea0003800000 */
.L_x_2474:
[----:B--2-45:R-:W0:Y:S02]  /*6780*/  F2I.U64.F64.TRUNC R2, |R2| ;  /* 0x4000000200027311 */ /* 0x034e24000030d800 */
[----:B0-----:R2:W-:Y:S01]  /*6790*/  STG.E.64 desc[UR36][R16.64], R2 ;  /* 0x0000000210007986 */ /* 0x0015e2000c101b24 */
[----:B------:R-:W-:Y:S05]  /*67a0*/  BRA `(.L_x_2447) ;  /* 0x0000000000087947 */ /* 0x000fea0003800000 */
.L_x_2473:
[----:B--2-45:R-:W0:Y:S02]  /*67b0*/  F2I.U32.F64.TRUNC R3, |R2| ;  /* 0x4000000200037311 */ /* 0x034e24000030d000 */
[----:B0-----:R0:W-:Y:S02]  /*67c0*/  STG.E desc[UR36][R16.64], R3 ;  /* 0x0000000310007986 */ /* 0x0011e4000c101924 */
.L_x_2447:
[----:B------:R-:W-:-:S07]  /*67d0*/  VIADD R19, R19, 0x80 ;  /* 0x0000008013137836 */ /* 0x000fce0000000000 */
.L_x_2407:
[----:B------:R-:W-:Y:S05]  /*67e0*/  BSYNC B6 ;  /* 0x0000000000067941 */ /* 0x000fea0003800000 */
.L_x_2406:
        /* <DEDUP_REMOVED lines=307> */
.L_x_2478:
[----:B------:R-:W0:Y:S01]  /*7b20*/  LDC.U8 R3, c[0x0][0x422] ;  /* 0x00010880ff037b82 */ /* 0x000e220000000000 */
[----:B------:R-:W-:Y:S01]  /*7b30*/  ULDC.64 UR4, c[0x0][0x410] ;  /* 0x0001040000047ab9 */ /* 0x000fe20000000a00 */
[----:B------:R-:W-:Y:S01]  /*7b40*/  ULDC.64 UR6, c[0x0][0x418] ;  /* 0x0001060000067ab9 */ /* 0x000fe20000000a00 */
[----:B------:R-:W-:Y:S02]  /*7b50*/  IADD3 R16, P0, R16, UR4, RZ ;  /* 0x0000000410107c10 */ /* 0x000fe4000ff1e0ff */
[----:B------:R-:W-:-:S03]  /*7b60*/  IADD3 R4, P1, R0, UR6, RZ ;  /* 0x0000000600047c10 */ /* 0x000fc6000ff3e0ff */
[----:B------:R-:W-:Y:S01]  /*7b70*/  IMAD.X R17, RZ, RZ, UR5, P0 ;  /* 0x00000005ff117e24 */ /* 0x000fe200080e06ff */
[----:B------:R-:W-:Y:S02]  /*7b80*/  IADD3.X R5, RZ, UR7, RZ, P1, !PT ;  /* 0x00000007ff057c10 */ /* 0x000fe40008ffe4ff */
        /* <DEDUP_REMOVED lines=14> */
.L_x_2482:
[----:B------:R-:W2:Y:S02]  /*7c70*/  LDG.E.U8 R2, desc[UR36][R4.64] ;  /* 0x0000002404027981 */ /* 0x000ea4000c1e1100 */
[----:B--2---:R-:W0:Y:S01]  /*7c80*/  I2F.F64.U16 R2, R2 ;  /* 0x0000000200027312 */ /* 0x004e220000101800 */
[----:B------:R-:W-:Y:S05]  /*7c90*/  BRA `(.L_x_2484) ;  /* 0x0000000c00707947 */ /* 0x000fea0003800000 */
.L_x_2481:
        /* <DEDUP_REMOVED lines=9> */
.L_x_2486:
[----:B------:R-:W2:Y:S02]  /*7d30*/  LDG.E R2, desc[UR36][R4.64] ;  /* 0x0000002404027981 */ /* 0x000ea4000c1e1900 */
[----:B--2---:R-:W0:Y:S01]  /*7d40*/  I2F.F64 R2, R2 ;  /* 0x0000000200027312 */ /* 0x004e220000201c00 */
[----:B------:R-:W-:Y:S05]  /*7d50*/  BRA `(.L_x_2484) ;  /* 0x0000000c00407947 */ /* 0x000fea0003800000 */
.L_x_2485:
[----:B------:R-:W2:Y:S02]  /*7d60*/  LDG.E.U16 R2, desc[UR36][R4.64] ;  /* 0x0000002404027981 */ /* 0x000ea4000c1e1500 */
[----:B--2---:R-:W0:Y:S01]  /*7d70*/  I2F.F64.S16 R2, R2 ;  /* 0x0000000200027312 */ /* 0x004e220000101c00 */
[----:B------:R-:W-:Y:S05]  /*7d80*/  BRA `(.L_x_2484) ;  /* 0x0000000c00347947 */ /* 0x000fea0003800000 */
.L_x_2480:
        /* <DEDUP_REMOVED lines=10> */
.L_x_2488:
[----:B------:R-:W2:Y:S02]  /*7e30*/  LDG.E.U16 R0, desc[UR36][R4.64] ;  /* 0x0000002404007981 */ /* 0x000ea4000c1e1500 */
[----:B--2---:R-:W-:-:S05]  /*7e40*/  HADD2.F32 R0, -RZ, R0.H0_H0 ;  /* 0x20000000ff007230 */ /* 0x004fca0000004100 */
[----:B------:R-:W-:-:S04]  /*7e50*/  FMUL.FTZ R0, R0, 1 ;  /* 0x3f80000000007820 */ /* 0x000fc80000410000 */
[----:B------:R0:W1:Y:S01]  /*7e60*/  F2F.F64.F32 R2, R0 ;  /* 0x0000000000027310 */ /* 0x0000620000201800 */
[----:B------:R-:W-:Y:S05]  /*7e70*/  BRA `(.L_x_2484) ;  /* 0x0000000800f87947 */ /* 0x000fea0003800000 */
.L_x_2487:
        /* <DEDUP_REMOVED lines=10> */
.L_x_2490:
[----:B------:R-:W2:Y:S02]  /*7f20*/  LDG.E.U16 R4, desc[UR36][R4.64] ;  /* 0x0000002404047981 */ /* 0x000ea4000c1e1500 */
[----:B--2---:R-:W-:-:S05]  /*7f30*/  HADD2.F32 R0, -RZ, R4.H0_H0 ;  /* 0x20000004ff007230 */ /* 0x004fca0000004100 */
[----:B------:R-:W-:-:S04]  /*7f40*/  FMUL.FTZ R0, R0, 1 ;  /* 0x3f80000000007820 */ /* 0x000fc80000410000 */
[----:B------:R0:W1:Y:S01]  /*7f50*/  F2F.F64.F32 R2, R0 ;  /* 0x0000000000027310 */ /* 0x0000620000201800 */
[----:B------:R-:W-:Y:S05]  /*7f60*/  BRA `(.L_x_2484) ;  /* 0x0000000800bc7947 */ /* 0x000fea0003800000 */
.L_x_2489:
[----:B------:R0:W5:Y:S01]  /*7f70*/  LDG.E.64 R2, desc[UR36][R4.64] ;  /* 0x0000002404027981 */ /* 0x000162000c1e1b00 */
[----:B------:R-:W-:Y:S05]  /*7f80*/  BRA `(.L_x_2484) ;  /* 0x0000000800b47947 */ /* 0x000fea0003800000 */
.L_x_2479:
        /* <DEDUP_REMOVED lines=13> */
.L_x_2493:
[----:B------:R0:W5:Y:S01]  /*8060*/  LDG.E.64 R2, desc[UR36][R4.64] ;  /* 0x0000002404027981 */ /* 0x000162000c1e1b00 */
[----:B------:R-:W-:Y:S05]  /*8070*/  BRA `(.L_x_2484) ;  /* 0x0000000800787947 */ /* 0x000fea0003800000 */
.L_x_2492:
        /* <DEDUP_REMOVED lines=28> */
.L_x_2495:
        /* <DEDUP_REMOVED lines=15> */
.L_x_2494:
[----:B------:R-:W2:Y:S02]  /*8330*/  LDG.E.U16 R0, desc[UR36][R4.64] ;  /* 0x0000002404007981 */ /* 0x000ea4000c1e1500 */
[----:B--2---:R-:W-:-:S04]  /*8340*/  IMAD.U32 R0, R0, 0x10000, RZ ;  /* 0x0001000000007824 */ /* 0x004fc800078e00ff */
[----:B------:R-:W-:-:S04]  /*8350*/  FMUL.FTZ R0, R0, 1 ;  /* 0x3f80000000007820 */ /* 0x000fc80000410000 */
[----:B------:R0:W1:Y:S01]  /*8360*/  F2F.F64.F32 R2, R0 ;  /* 0x0000000000027310 */ /* 0x0000620000201800 */
[----:B------:R-:W-:Y:S05]  /*8370*/  BRA `(.L_x_2484) ;  /* 0x0000000400b87947 */ /* 0x000fea0003800000 */
.L_x_2491:
        /* <DEDUP_REMOVED lines=11> */
.L_x_2498:
        /* <DEDUP_REMOVED lines=17> */
[----:B------:R-:W-:Y:S02]  /*8540*/  IADD3 R5, R3, -0x1c, RZ ;  /* 0xffffffe403057810 */ /* 0x000fe40007ffe0ff */
[----:B------:R-:W-:Y:S02]  /*8550*/  IADD3 R0, R0, 0x1d, -R3 ;  /* 0x0000001d00007810 */ /* 0x000fe40007ffe803 */
[----:B------:R-:W-:-:S04]  /*8560*/  SHF.L.U32 R5, R2, R5, RZ ;  /* 0x0000000502057219 */ /* 0x000fc800000006ff */
[----:B------:R-:W-:-:S07]  /*8570*/  LOP3.LUT R2, R5, 0x7, RZ, 0xc0, !PT ;  /* 0x0000000705027812 */ /* 0x000fce00078ec0ff */
.L_x_2502:
[----:B------:R-:W-:Y:S05]  /*8580*/  BSYNC B1 ;  /* 0x0000000000017941 */ /* 0x000fea0003800000 */
.L_x_2501:
[----:B------:R-:W-:Y:S01]  /*8590*/  LEA R3, R0, 0x3b800000, 0x17 ;  /* 0x3b80000000037811 */ /* 0x000fe200078eb8ff */
[----:B------:R-:W-:-:S05]  /*85a0*/  IMAD.SHL.U32 R0, R2, 0x100000, RZ ;  /* 0x0010000002007824 */ /* 0x000fca00078e00ff */
[----:B------:R-:W-:-:S07]  /*85b0*/  LOP3.LUT R0, R3, R0, R4, 0xfe, !PT ;  /* 0x0000000003007212 */ /* 0x000fce00078efe04 */
.L_x_2500:
[----:B------:R-:W-:Y:S05]  /*85c0*/  BSYNC B0 ;  /* 0x0000000000007941 */ /* 0x000fea0003800000 */
.L_x_2499:
[----:B------:R-:W-:-:S04]  /*85d0*/  FMUL.FTZ R0, R0, 1 ;  /* 0x3f80000000007820 */ /* 0x000fc80000410000 */
[----:B------:R1:W2:Y:S01]  /*85e0*/  F2F.F64.F32 R2, R0 ;  /* 0x0000000000027310 */ /* 0x0002a20000201800 */
[----:B------:R-:W-:Y:S05]  /*85f0*/  BRA `(.L_x_2484) ;  /* 0x0000000400187947 */ /* 0x000fea0003800000 */
.L_x_2497:
        /* <DEDUP_REMOVED lines=21> */
.L_x_2506:
[----:B------:R-:W-:Y:S05]  /*8750*/  BSYNC B1 ;  /* 0x0000000000017941 */ /* 0x000fea0003800000 */
.L_x_2505:
[----:B------:R-:W-:Y:S01]  /*8760*/  LEA R3, R0, 0x37800000, 0x17 ;  /* 0x3780000000037811 */ /* 0x000fe200078eb8ff */
[----:B------:R-:W-:-:S05]  /*8770*/  IMAD.SHL.U32 R0, R2, 0x200000, RZ ;  /* 0x0020000002007824 */ /* 0x000fca00078e00ff */
[----:B------:R-:W-:-:S07]  /*8780*/  LOP3.LUT R0, R3, R0, R4, 0xfe, !PT ;  /* 0x0000000003007212 */ /* 0x000fce00078efe04 */
.L_x_2504:
[----:B------:R-:W-:Y:S05]  /*8790*/  BSYNC B0 ;  /* 0x0000000000007941 */ /* 0x000fea0003800000 */
.L_x_2503:
[----:B------:R-:W-:-:S04]  /*87a0*/  FMUL.FTZ R0, R0, 1 ;  /* 0x3f80000000007820 */ /* 0x000fc80000410000 */
[----:B------:R3:W4:Y:S01]  /*87b0*/  F2F.F64.F32 R2, R0 ;  /* 0x0000000000027310 */ /* 0x0007220000201800 */
[----:B------:R-:W-:Y:S05]  /*87c0*/  BRA `(.L_x_2484) ;  /* 0x0000000000a47947 */ /* 0x000fea0003800000 */
.L_x_2496:
        /* <DEDUP_REMOVED lines=14> */
.L_x_2510:
[----:B------:R-:W-:Y:S05]  /*88b0*/  BSYNC B0 ;  /* 0x0000000000007941 */ /* 0x000fea0003800000 */
.L_x_2509:
[----:B------:R-:W-:-:S04]  /*88c0*/  FMUL.FTZ R0, R0, 1 ;  /* 0x3f80000000007820 */ /* 0x000fc80000410000 */
[----:B------:R0:W1:Y:S01]  /*88d0*/  F2F.F64.F32 R2, R0 ;  /* 0x0000000000027310 */ /* 0x0000620000201800 */
[----:B------:R-:W-:Y:S05]  /*88e0*/  BRA `(.L_x_2484) ;  /* 0x00000000005c7947 */ /* 0x000fea0003800000 */
.L_x_2483:
[----:B------:R-:W-:Y:S01]  /*88f0*/  MOV R2, 0x0 ;  /* 0x0000000000027802 */ /* 0x000fe20000000f00 */
[----:B------:R-:W-:Y:S01]  /*8900*/  ULDC.64 UR4, c[0x4][0x188] ;  /* 0x0100620000047ab9 */ /* 0x000fe20000000a00 */
[----:B------:R-:W-:Y:S01]  /*8910*/  ULDC.64 UR6, c[0x4][0x58] ;  /* 0x0100160000067ab9 */ /* 0x000fe20000000a00 */
[----:B------:R-:W-:Y:S01]  /*8920*/  IMAD.U32 R4, RZ, RZ, UR4 ;  /* 0x00000004ff047e24 */ /* 0x000fe2000f8e00ff */
[----:B------:R-:W-:Y:S01]  /*8930*/  MOV R11, UR7 ;  /* 0x00000007000b7c02 */ /* 0x000fe20008000f00 */
[----:B------:R-:W-:Y:S01]  /*8940*/  IMAD.U32 R5, RZ, RZ, UR5 ;  /* 0x00000005ff057e24 */ /* 0x000fe2000f8e00ff */
[----:B------:R-:W0:Y:S01]  /*8950*/  LDC.64 R2, c[0x4][R2] ;  /* 0x0100000002027b82 */ /* 0x000e220000000a00 */
[----:B------:R-:W-:Y:S01]  /*8960*/  ULDC.64 UR4, c[0x4][0x190] ;  /* 0x0100640000047ab9 */ /* 0x000fe20000000a00 */
[----:B------:R-:W-:Y:S02]  /*8970*/  IMAD.U32 R10, RZ, RZ, UR6 ;  /* 0x00000006ff0a7e24 */ /* 0x000fe4000f8e00ff */
[----:B------:R-:W-:-:S02]  /*8980*/  IMAD.U32 R6, RZ, RZ, UR4 ;  /* 0x00000004ff067e24 */ /* 0x000fc4000f8e00ff */
[----:B------:R-:W-:Y:S02]  /*8990*/  IMAD.U32 R7, RZ, RZ, UR5 ;  /* 0x00000005ff077e24 */ /* 0x000fe4000f8e00ff */
[----:B------:R-:W-:Y:S02]  /*89a0*/  IMAD.MOV.U32 R8, RZ, RZ, 0x4e ;  /* 0x0000004eff087424 */ /* 0x000fe400078e00ff */
[----:B------:R-:W-:Y:S02]  /*89b0*/  IMAD.MOV.U32 R12, RZ, RZ, 0x1 ;  /* 0x00000001ff0c7424 */ /* 0x000fe400078e00ff */
[----:B------:R-:W-:-:S07]  /*89c0*/  IMAD.MOV.U32 R13, RZ, RZ, RZ ;  /* 0x000000ffff0d7224 */ /* 0x000fce00078e00ff */
[----:B------:R-:W-:-:S07]  /*89d0*/  LEPC R20, `(.L_x_2511) ;  /* 0x000000001014794e */ /* 0x000fce0000000000 */
[----:B0-----:R-:W-:Y:S05]  /*89e0*/  CALL.ABS.NOINC R2 ;  /* 0x0000000002007343 */ /* 0x001fea0003c00000 */
.L_x_2511:
[----:B------:R-:W-:Y:S01]  /*89f0*/  CS2R R2, SRZ ;  /* 0x0000000000027805 */ /* 0x000fe2000001ff00 */
[----:B------:R-:W-:Y:S06]  /*8a00*/  BRA `(.L_x_2484) ;  /* 0x0000000000147947 */ /* 0x000fec0003800000 */
.L_x_2508:
[----:B------:R-:W2:Y:S02]  /*8a10*/  LDG.E.64 R2, desc[UR36][R4.64] ;  /* 0x0000002404027981 */ /* 0x000ea4000c1e1b00 */
[----:B--2---:R-:W0:Y:S01]  /*8a20*/  I2F.F64.U64 R2, R2 ;  /* 0x0000000200027312 */ /* 0x004e220000301800 */
[----:B------:R-:W-:Y:S05]  /*8a30*/  BRA `(.L_x_2484) ;  /* 0x0000000000087947 */ /* 0x000fea0003800000 */
.L_x_2507:
[----:B------:R-:W2:Y:S02]  /*8a40*/  LDG.E R2, desc[UR36][R4.64] ;  /* 0x0000002404027981 */ /* 0x000ea4000c1e1900 */
[----:B--2---:R-:W0:Y:S02]  /*8a50*/  I2F.F64.U32 R2, R2 ;  /* 0x0000000200027312 */ /* 0x004e240000201800 */
.L_x_2484:
        /* <DEDUP_REMOVED lines=15> */
.L_x_2515:
[----:B--2-45:R-:W0:Y:S02]  /*8b50*/  F2I.S64.F64.TRUNC R2, |R2| ;  /* 0x4000000200027311 */ /* 0x034e24000030d900 */
[----:B0-----:R-:W-:-:S05]  /*8b60*/  IMAD.MOV.U32 R5, RZ, RZ, R2 ;  /* 0x000000ffff057224 */ /* 0x001fca00078e0002 */
[----:B------:R3:W-:Y:S01]  /*8b70*/  STG.E.U8 desc[UR36][R16.64], R5 ;  /* 0x0000000510007986 */ /* 0x0007e2000c101124 */
[----:B------:R-:W-:Y:S05]  /*8b80*/  BRA `(.L_x_2517) ;  /* 0x0000001000007947 */ /* 0x000fea0003800000 */
.L_x_2514:
        /* <DEDUP_REMOVED lines=9> */
.L_x_2519:
[----:B--2-45:R-:W0:Y:S02]  /*8c20*/  F2I.F64.TRUNC R3, |R2| ;  /* 0x4000000200037311 */ /* 0x034e24000030d100 */
[----:B0-----:R2:W-:Y:S01]  /*8c30*/  STG.E desc[UR36][R16.64], R3 ;  /* 0x0000000310007986 */ /* 0x0015e2000c101924 */
[----:B------:R-:W-:Y:S05]  /*8c40*/  BRA `(.L_x_2517) ;  /* 0x0000000c00d07947 */ /* 0x000fea0003800000 */
.L_x_2518:
[----:B--2-45:R-:W0:Y:S02]  /*8c50*/  F2I.F64.TRUNC R3, |R2| ;  /* 0x4000000200037311 */ /* 0x034e24000030d100 */
[----:B0-----:R0:W-:Y:S01]  /*8c60*/  STG.E.U16 desc[UR36][R16.64], R3 ;  /* 0x0000000310007986 */ /* 0x0011e2000c101524 */
[----:B------:R-:W-:Y:S05]  /*8c70*/  BRA `(.L_x_2517) ;  /* 0x0000000c00c47947 */ /* 0x000fea0003800000 */
.L_x_2513:
        /* <DEDUP_REMOVED lines=13> */
.L_x_2521:
        /* <DEDUP_REMOVED lines=8> */
.L_x_2520:
        /* <DEDUP_REMOVED lines=14> */
.L_x_2523:
        /* <DEDUP_REMOVED lines=9> */
.L_x_2522:
[----:B--2-45:R-:W-:-:S07]  /*8f40*/  DADD R2, -RZ, |R2| ;  /* 0x00000000ff027229 */ /* 0x034fce0000000502 */
[----:B------:R0:W-:Y:S01]  /*8f50*/  STG.E.64 desc[UR36][R16.64], R2 ;  /* 0x0000000210007986 */ /* 0x0001e2000c101b24 */
[----:B------:R-:W-:Y:S05]  /*8f60*/  BRA `(.L_x_2517) ;  /* 0x0000000c00087947 */ /* 0x000fea0003800000 */
.L_x_2512:
        /* <DEDUP_REMOVED lines=12> */
.L_x_2526:
[----:B--2-45:R-:W-:Y:S01]  /*9030*/  DADD R4, -RZ, |R2| ;  /* 0x00000000ff047229 */ /* 0x034fe20000000502 */
[----:B------:R-:W-:-:S06]  /*9040*/  CS2R R6, SRZ ;  /* 0x0000000000067805 */ /* 0x000fcc000001ff00 */
[----:B------:R0:W-:Y:S01]  /*9050*/  STG.E.128 desc[UR36][R16.64], R4 ;  /* 0x0000000410007986 */ /* 0x0001e2000c101d24 */
[----:B------:R-:W-:Y:S05]  /*9060*/  BRA `(.L_x_2517) ;  /* 0x0000000800c87947 */ /* 0x000fea0003800000 */
.L_x_2525:
        /* <DEDUP_REMOVED lines=25> */
.L_x_2530:
[----:B------:R-:W-:Y:S05]  /*9200*/  BSYNC B0 ;  /* 0x0000000000007941 */ /* 0x000fea0003800000 */
.L_x_2529:
[----:B------:R-:W-:-:S05]  /*9210*/  LOP3.LUT R5, R0, R5, RZ, 0xfc, !PT ;  /* 0x0000000500057212 */ /* 0x000fca00078efcff */
[----:B------:R0:W-:Y:S01]  /*9220*/  STG.E.U8 desc[UR36][R16.64], R5 ;  /* 0x0000000510007986 */ /* 0x0001e2000c101124 */
[----:B------:R-:W-:Y:S05]  /*9230*/  BRA `(.L_x_2517) ;  /* 0x0000000800547947 */ /* 0x000fea0003800000 */
.L_x_2528:
        /* <DEDUP_REMOVED lines=17> */
.L_x_2532:
[----:B------:R-:W-:Y:S01]  /*9350*/  IMAD.MOV.U32 R0, RZ, RZ, 0x7f ;  /* 0x0000007fff007424 */ /* 0x000fe200078e00ff */
[----:B------:R-:W-:-:S04]  /*9360*/  ISETP.GT.U32.AND P0, PT, R4, 0x7f800000, PT ;  /* 0x7f8000000400780c */ /* 0x000fc80003f04070 */
[----:B------:R-:W-:-:S09]  /*9370*/  SEL R0, R0, 0x7c, P0 ;  /* 0x0000007c00007807 */ /* 0x000fd20000000000 */
.L_x_2533:
[----:B------:R-:W-:Y:S05]  /*9380*/  BSYNC B0 ;  /* 0x0000000000007941 */ /* 0x000fea0003800000 */
.L_x_2531:
[----:B------:R-:W-:-:S04]  /*9390*/  LOP3.LUT R2, R5, 0x80000000, RZ, 0xc0, !PT ;  /* 0x8000000005027812 */ /* 0x000fc800078ec0ff */
[----:B------:R-:W-:-:S04]  /*93a0*/  SHF.R.U32.HI R3, RZ, 0x18, R2 ;  /* 0x00000018ff037819 */ /* 0x000fc80000011602 */
[----:B------:R-:W-:-:S05]  /*93b0*/  LOP3.LUT R3, R0, R3, RZ, 0xfc, !PT ;  /* 0x0000000300037212 */ /* 0x000fca00078efcff */
[----:B------:R0:W-:Y:S01]  /*93c0*/  STG.E.U8 desc[UR36][R16.64], R3 ;  /* 0x0000000310007986 */ /* 0x0001e2000c101124 */
[----:B------:R-:W-:Y:S05]  /*93d0*/  BRA `(.L_x_2517) ;  /* 0x0000000400ec7947 */ /* 0x000fea0003800000 */
.L_x_2527:
        /* <DEDUP_REMOVED lines=8> */
.L_x_2524:
        /* <DEDUP_REMOVED lines=11> */
.L_x_2536:
        /* <DEDUP_REMOVED lines=21> */
.L_x_2539:
[----:B------:R-:W-:-:S04]  /*9660*/  LOP3.LUT R2, R5, 0x80000000, RZ, 0xc0, !PT ;  /* 0x8000000005027812 */ /* 0x000fc800078ec0ff */
[----:B------:R-:W-:-:S04]  /*9670*/  SHF.R.U32.HI R3, RZ, 0x18, R2 ;  /* 0x00000018ff037819 */ /* 0x000fc80000011602 */
[----:B------:R-:W-:-:S04]  /*9680*/  LOP3.LUT R0, R0, R3, RZ, 0xfc, !PT ;  /* 0x0000000300007212 */ /* 0x000fc800078efcff */
[----:B------:R-:W-:-:S07]  /*9690*/  PRMT R8, R0, 0x7610, R8 ;  /* 0x0000761000087816 */ /* 0x000fce0000000008 */
.L_x_2538:
[----:B------:R-:W-:Y:S05]  /*96a0*/  BSYNC B0 ;  /* 0x0000000000007941 */ /* 0x000fea0003800000 */
.L_x_2537:
[----:B------:R0:W-:Y:S01]  /*96b0*/  STG.E.U8 desc[UR36][R16.64], R8 ;  /* 0x0000000810007986 */ /* 0x0001e2000c101124 */
[----:B------:R-:W-:Y:S05]  /*96c0*/  BRA `(.L_x_2517) ;  /* 0x0000000400307947 */ /* 0x000fea0003800000 */
.L_x_2535:
        /* <DEDUP_REMOVED lines=21> */
.L_x_2542:
[----:B------:R-:W-:-:S04]  /*9820*/  LOP3.LUT R2, R5, 0x80000000, RZ, 0xc0, !PT ;  /* 0x8000000005027812 */ /* 0x000fc800078ec0ff */
[----:B------:R-:W-:-:S04]  /*9830*/  SHF.R.U32.HI R3, RZ, 0x18, R2 ;  /* 0x00000018ff037819 */ /* 0x000fc80000011602 */
[----:B------:R-:W-:-:S04]  /*9840*/  LOP3.LUT R0, R0, R3, RZ, 0xfc, !PT ;  /* 0x0000000300007212 */ /* 0x000fc800078efcff */
[----:B------:R-:W-:-:S07]  /*9850*/  PRMT R8, R0, 0x7610, R8 ;  /* 0x0000761000087816 */ /* 0x000fce0000000008 */
.L_x_2541:
[----:B------:R-:W-:Y:S05]  /*9860*/  BSYNC B0 ;  /* 0x0000000000007941 */ /* 0x000fea0003800000 */
.L_x_2540:
[----:B------:R0:W-:Y:S01]  /*9870*/  STG.E.U8 desc[UR36][R16.64], R8 ;  /* 0x0000000810007986 */ /* 0x0001e2000c101124 */
[----:B------:R-:W-:Y:S05]  /*9880*/  BRA `(.L_x_2517) ;  /* 0x0000000000c07947 */ /* 0x000fea0003800000 */
.L_x_2534:
        /* <DEDUP_REMOVED lines=22> */
[----:B------:R-:W-:-:S05]  /*99f0*/  @!P0 IMAD.MOV R0, RZ, RZ, R4 ;  /* 0x000000ffff008224 */ /* 0x000fca00078e0204 */
[----:B------:R-:W-:-:S05]  /*9a00*/  @P1 MOV R3, R0 ;  /* 0x0000000000031202 */ /* 0x000fca0000000f00 */
[----:B------:R0:W-:Y:S01]  /*9a10*/  STG.E.U8 desc[UR36][R16.64], R3 ;  /* 0x0000000310007986 */ /* 0x0001e2000c101124 */
[----:B------:R-:W-:Y:S05]  /*9a20*/  BRA `(.L_x_2517) ;  /* 0x0000000000587947 */ /* 0x000fea0003800000 */
.L_x_2516:
[----:B------:R-:W-:Y:S01]  /*9a30*/  MOV R0, 0x0 ;  /* 0x0000000000007802 */ /* 0x000fe20000000f00 */
[----:B------:R-:W-:Y:S01]  /*9a40*/  ULDC.64 UR4, c[0x4][0x188] ;  /* 0x0100620000047ab9 */ /* 0x000fe20000000a00 */
[----:B------:R-:W-:Y:S01]  /*9a50*/  ULDC.64 UR6, c[0x4][0x60] ;  /* 0x0100180000067ab9 */ /* 0x000fe20000000a00 */
[----:B------:R-:W-:Y:S01]  /*9a60*/  IMAD.U32 R4, RZ, RZ, UR4 ;  /* 0x00000004ff047e24 */ /* 0x000fe2000f8e00ff */
[----:B--2-45:R0:W1:Y:S01]  /*9a70*/  LDC.64 R2, c[0x4][R0] ;  /* 0x0100000000027b82 */ /* 0x0340620000000a00 */
        /* <DEDUP_REMOVED lines=11> */
.L_x_2545:
[----:B------:R-:W-:Y:S05]  /*9b30*/  BRA `(.L_x_2517) ;  /* 0x0000000000147947 */ /* 0x000fea0003800000 */
.L_x_2544:
[----:B--2-45:R-:W0:Y:S02]  /*9b40*/  F2I.U64.F64.TRUNC R2, |R2| ;  /* 0x4000000200027311 */ /* 0x034e24000030d800 */
[----:B0-----:R0:W-:Y:S01]  /*9b50*/  STG.E.64 desc[UR36][R16.64], R2 ;  /* 0x0000000210007986 */ /* 0x0011e2000c101b24 */
[----:B------:R-:W-:Y:S05]  /*9b60*/  BRA `(.L_x_2517) ;  /* 0x0000000000087947 */ /* 0x000fea0003800000 */
.L_x_2543:
[----:B--2-45:R-:W0:Y:S02]  /*9b70*/  F2I.U32.F64.TRUNC R3, |R2| ;  /* 0x4000000200037311 */ /* 0x034e24000030d000 */
[----:B0-----:R0:W-:Y:S02]  /*9b80*/  STG.E desc[UR36][R16.64], R3 ;  /* 0x0000000310007986 */ /* 0x0011e4000c101924 */
.L_x_2517:
[----:B------:R-:W-:-:S07]  /*9b90*/  VIADD R19, R19, 0x80 ;  /* 0x0000008013137836 */ /* 0x000fce0000000000 */
.L_x_2477:
[----:B------:R-:W-:Y:S05]  /*9ba0*/  BSYNC B6 ;  /* 0x0000000000067941 */ /* 0x000fea0003800000 */
.L_x_2476:
        /* <DEDUP_REMOVED lines=306> */
.L_x_2546:
        /* <DEDUP_REMOVED lines=19> */
[----:B--2---:R-:W3:Y:S01]  /*b000*/  I2F.F64.S16 R2, R2 ;  /* 0x0000000200027312 */ /* 0x004ee20000101c00 */
[----:B------:R-:W-:Y:S05]  /*b010*/  BRA `(.L_x_2552) ;  /* 0x0000000c007c7947 */ /* 0x000fea0003800000 */
.L_x_2550:
[----:B------:R-:W2:Y:S02]  /*b020*/  LDG.E.U8 R2, desc[UR36][R4.64] ;  /* 0x0000002404027981 */ /* 0x000ea4000c1e1100 */
[----:B--2---:R-:W4:Y:S01]  /*b030*/  I2F.F64.U16 R2, R2 ;  /* 0x0000000200027312 */ /* 0x004f220000101800 */
[----:B------:R-:W-:Y:S05]  /*b040*/  BRA `(.L_x_2552) ;  /* 0x0000000c00707947 */ /* 0x000fea0003800000 */
.L_x_2549:
[----:B------:R-:W-:-:S13]  /*b050*/  ISETP.NE.AND P0, PT, R2, 0x2, PT ;  /* 0x000000020200780c */ /* 0x000fda0003f05270 */
[----:B------:R-:W-:Y:S05]  /*b060*/  @!P0 BRA `(.L_x_2553) ;  /* 0x0000000000288947 */ /* 0x000fea0003800000 */
[----:B------:R-:W-:-:S13]  /*b070*/  ISETP.NE.AND P0, PT, R2, 0x3, PT ;  /* 0x000000030200780c */ /* 0x000fda0003f05270 */
[----:B------:R-:W-:Y:S05]  /*b080*/  @!P0 BRA `(.L_x_2554) ;  /* 0x0000000000148947 */ /* 0x000fea0003800000 */
[----:B------:R-:W-:-:S13]  /*b090*/  ISETP.NE.AND P0, PT, R2, 0x4, PT ;  /* 0x000000040200780c */ /* 0x000fda0003f05270 */
[----:B------:R-:W-:Y:S05]  /*b0a0*/  @P0 BRA `(.L_x_2551) ;  /* 0x0000000800fc0947 */ /* 0x000fea0003800000 */
[----:B------:R-:W2:Y:S02]  /*b0b0*/  LDG.E.64 R2, desc[UR36][R4.64] ;  /* 0x0000002404027981 */ /* 0x000ea4000c1e1b00 */
[----:B--2---:R-:W1:Y:S01]  /*b0c0*/  I2F.F64.S64 R2, R2 ;  /* 0x0000000200027312 */ /* 0x004e620000301c00 */
[----:B------:R-:W-:Y:S05]  /*b0d0*/  BRA `(.L_x_2552) ;  /* 0x0000000c004c7947 */ /* 0x000fea0003800000 */
.L_x_2554:
[----:B------:R-:W2:Y:S02]  /*b0e0*/  LDG.E R2, desc[UR36][R4.64] ;  /* 0x0000002404027981 */ /* 0x000ea4000c1e1900 */
[----:B--2---:R-:W2:Y:S01]  /*b0f0*/  I2F.F64 R2, R2 ;  /* 0x0000000200027312 */ /* 0x004ea20000201c00 */
[----:B------:R-:W-:Y:S05]  /*b100*/  BRA `(.L_x_2552) ;  /* 0x0000000c00407947 */ /* 0x000fea0003800000 */
.L_x_2553:
[----:B------:R-:W2:Y:S02]  /*b110*/  LDG.E.U16 R2, desc[UR36][R4.64] ;  /* 0x0000002404027981 */ /* 0x000ea4000c1e1500 */
[----:B--2---:R-:W0:Y:S01]  /*b120*/  I2F.F64.S16 R2, R2 ;  /* 0x0000000200027312 */ /* 0x004e220000101c00 */
[----:B------:R-:W-:Y:S05]  /*b130*/  BRA `(.L_x_2552) ;  /* 0x0000000c00347947 */ /* 0x000fea0003800000 */
.L_x_2548:
        /* <DEDUP_REMOVED lines=10> */
.L_x_2556:
[----:B------:R-:W2:Y:S02]  /*b1e0*/  LDG.E.U16 R0, desc[UR36][R4.64] ;  /* 0x0000002404007981 */ /* 0x000ea4000c1e1500 */
[----:B--2---:R-:W-:-:S05]  /*b1f0*/  HADD2.F32 R0, -RZ, R0.H0_H0 ;  /* 0x20000000ff007230 */ /* 0x004fca0000004100 */
[----:B------:R-:W-:-:S04]  /*b200*/  FMUL.FTZ R0, R0, 1 ;  /* 0x3f80000000007820 */ /* 0x000fc80000410000 */
[----:B------:R0:W1:Y:S01]  /*b210*/  F2F.F64.F32 R2, R0 ;  /* 0x0000000000027310 */ /* 0x0000620000201800 */
[----:B------:R-:W-:Y:S05]  /*b220*/  BRA `(.L_x_2552) ;  /* 0x0000000800f87947 */ /* 0x000fea0003800000 */
.L_x_2555:
        /* <DEDUP_REMOVED lines=10> */
.L_x_2558:
[----:B------:R-:W2:Y:S02]  /*b2d0*/  LDG.E.U16 R4, desc[UR36][R4.64] ;  /* 0x0000002404047981 */ /* 0x000ea4000c1e1500 */
[----:B--2---:R-:W-:-:S05]  /*b2e0*/  HADD2.F32 R0, -RZ, R4.H0_H0 ;  /* 0x20000004ff007230 */ /* 0x004fca0000004100 */
[----:B------:R-:W-:-:S04]  /*b2f0*/  FMUL.FTZ R0, R0, 1 ;  /* 0x3f80000000007820 */ /* 0x000fc80000410000 */
[----:B------:R0:W1:Y:S01]  /*b300*/  F2F.F64.F32 R2, R0 ;  /* 0x0000000000027310 */ /* 0x0000620000201800 */
[----:B------:R-:W-:Y:S05]  /*b310*/  BRA `(.L_x_2552) ;  /* 0x0000000800bc7947 */ /* 0x000fea0003800000 */
.L_x_2557:
[----:B------:R0:W5:Y:S01]  /*b320*/  LDG.E.64 R2, desc[UR36][R4.64] ;  /* 0x0000002404027981 */ /* 0x000162000c1e1b00 */
[----:B------:R-:W-:Y:S05]  /*b330*/  BRA `(.L_x_2552) ;  /* 0x0000000800b47947 */ /* 0x000fea0003800000 */
.L_x_2547:
        /* <DEDUP_REMOVED lines=13> */
.L_x_2561:
[----:B------:R0:W5:Y:S01]  /*b410*/  LDG.E.64 R2, desc[UR36][R4.64] ;  /* 0x0000002404027981 */ /* 0x000162000c1e1b00 */
[----:B------:R-:W-:Y:S05]  /*b420*/  BRA `(.L_x_2552) ;  /* 0x0000000800787947 */ /* 0x000fea0003800000 */
.L_x_2560:
        /* <DEDUP_REMOVED lines=28> */
.L_x_2563:
        /* <DEDUP_REMOVED lines=15> */
.L_x_2562:
[----:B------:R-:W2:Y:S02]  /*b6e0*/  LDG.E.U16 R0, desc[UR36][R4.64] ;  /* 0x0000002404007981 */ /* 0x000ea4000c1e1500 */
[----:B--2---:R-:W-:-:S05]  /*b6f0*/  SHF.L.U32 R0, R0, 0x10, RZ ;  /* 0x0000001000007819 */ /* 0x004fca00000006ff */
[----:B------:R-:W-:-:S04]  /*b700*/  FMUL.FTZ R0, R0, 1 ;  /* 0x3f80000000007820 */ /* 0x000fc80000410000 */
[----:B------:R0:W1:Y:S01]  /*b710*/  F2F.F64.F32 R2, R0 ;  /* 0x0000000000027310 */ /* 0x0000620000201800 */
[----:B------:R-:W-:Y:S05]  /*b720*/  BRA `(.L_x_2552) ;  /* 0x0000000400b87947 */ /* 0x000fea0003800000 */
.L_x_2559:
        /* <DEDUP_REMOVED lines=11> */
.L_x_2566:
        /* <DEDUP_REMOVED lines=21> */
.L_x_2570:
[----:B------:R-:W-:Y:S05]  /*b930*/  BSYNC B1 ;  /* 0x0000000000017941 */ /* 0x000fea0003800000 */
.L_x_2569:
[----:B------:R-:W-:Y:S01]  /*b940*/  LEA R3, R0, 0x3b800000, 0x17 ;  /* 0x3b80000000037811 */ /* 0x000fe200078eb8ff */
[----:B------:R-:W-:-:S05]  /*b950*/  IMAD.SHL.U32 R0, R2, 0x100000, RZ ;  /* 0x0010000002007824 */ /* 0x000fca00078e00ff */
[----:B------:R-:W-:-:S07]  /*b960*/  LOP3.LUT R0, R3, R0, R4, 0xfe, !PT ;  /* 0x0000000003007212 */ /* 0x000fce00078efe04 */
.L_x_2568:
[----:B------:R-:W-:Y:S05]  /*b970*/  BSYNC B0 ;  /* 0x0000000000007941 */ /* 0x000fea0003800000 */
.L_x_2567:
[----:B------:R-:W-:-:S04]  /*b980*/  FMUL.FTZ R0, R0, 1 ;  /* 0x3f80000000007820 */ /* 0x000fc80000410000 */
[----:B------:R0:W1:Y:S01]  /*b990*/  F2F.F64.F32 R2, R0 ;  /* 0x0000000000027310 */ /* 0x0000620000201800 */
[----:B------:R-:W-:Y:S05]  /*b9a0*/  BRA `(.L_x_2552) ;  /* 0x0000000400187947 */ /* 0x000fea0003800000 */
.L_x_2565:
        /* <DEDUP_REMOVED lines=21> */
.L_x_2574:
[----:B------:R-:W-:Y:S05]  /*bb00*/  BSYNC B1 ;  /* 0x0000000000017941 */ /* 0x000fea0003800000 */
.L_x_2573:
[----:B------:R-:W-:Y:S01]  /*bb10*/  LEA R3, R0, 0x37800000, 0x17 ;  /* 0x3780000000037811 */ /* 0x000fe200078eb8ff */
[----:B------:R-:W-:-:S05]  /*bb20*/  IMAD.SHL.U32 R0, R2, 0x200000, RZ ;  /* 0x0020000002007824 */ /* 0x000fca00078e00ff */
[----:B------:R-:W-:-:S07]  /*bb30*/  LOP3.LUT R0, R3, R0, R4, 0xfe, !PT ;  /* 0x0000000003007212 */ /* 0x000fce00078efe04 */
.L_x_2572:
[----:B------:R-:W-:Y:S05]  /*bb40*/  BSYNC B0 ;  /* 0x0000000000007941 */ /* 0x000fea0003800000 */
.L_x_2571:
[----:B------:R-:W-:-:S04]  /*bb50*/  FMUL.FTZ R0, R0, 1 ;  /* 0x3f80000000007820 */ /* 0x000fc80000410000 */
[----:B------:R0:W1:Y:S01]  /*bb60*/  F2F.F64.F32 R2, R0 ;  /* 0x0000000000027310 */ /* 0x0000620000201800 */
[----:B------:R-:W-:Y:S05]  /*bb70*/  BRA `(.L_x_2552) ;  /* 0x0000000000a47947 */ /* 0x000fea0003800000 */
.L_x_2564:
        /* <DEDUP_REMOVED lines=14> */
.L_x_2578:
[----:B------:R-:W-:Y:S05]  /*bc60*/  BSYNC B0 ;  /* 0x0000000000007941 */ /* 0x000fea0003800000 */
.L_x_2577:
[----:B------:R-:W-:-:S04]  /*bc70*/  FMUL.FTZ R0, R0, 1 ;  /* 0x3f80000000007820 */ /* 0x000fc80000410000 */
[----:B------:R0:W1:Y:S01]  /*bc80*/  F2F.F64.F32 R2, R0 ;  /* 0x0000000000027310 */ /* 0x0000620000201800 */
[----:B------:R-:W-:Y:S05]  /*bc90*/  BRA `(.L_x_2552) ;  /* 0x00000000005c7947 */ /* 0x000fea0003800000 */
.L_x_2551:
[----:B------:R-:W-:Y:S01]  /*bca0*/  MOV R0, 0x0 ;  /* 0x0000000000007802 */ /* 0x000fe20000000f00 */
[----:B------:R-:W-:Y:S01]  /*bcb0*/  ULDC.64 UR4, c[0x4][0x188] ;  /* 0x0100620000047ab9 */ /* 0x000fe20000000a00 */
[----:B------:R-:W-:Y:S01]  /*bcc0*/  ULDC.64 UR6, c[0x4][0x58] ;  /* 0x0100160000067ab9 */ /* 0x000fe20000000a00 */
[----:B------:R-:W-:Y:S01]  /*bcd0*/  IMAD.U32 R4, RZ, RZ, UR4 ;  /* 0x00000004ff047e24 */ /* 0x000fe2000f8e00ff */
[----:B------:R0:W1:Y:S01]  /*bce0*/  LDC.64 R2, c[0x4][R0] ;  /* 0x0100000000027b82 */ /* 0x0000620000000a00 */
[----:B------:R-:W-:Y:S01]  /*bcf0*/  MOV R5, UR5 ;  /* 0x0000000500057c02 */ /* 0x000fe20008000f00 */
        /* <DEDUP_REMOVED lines=10> */
.L_x_2579:
[----:B------:R-:W-:Y:S01]  /*bda0*/  CS2R R2, SRZ ;  /* 0x0000000000027805 */ /* 0x000fe2000001ff00 */
[----:B------:R-:W-:Y:S06]  /*bdb0*/  BRA `(.L_x_2552) ;  /* 0x0000000000147947 */ /* 0x000fec0003800000 */
.L_x_2576:
[----:B------:R-:W2:Y:S02]  /*bdc0*/  LDG.E.64 R2, desc[UR36][R4.64] ;  /* 0x0000002404027981 */ /* 0x000ea4000c1e1b00 */
[----:B--2---:R-:W0:Y:S01]  /*bdd0*/  I2F.F64.U64 R2, R2 ;  /* 0x0000000200027312 */ /* 0x004e220000301800 */
[----:B------:R-:W-:Y:S05]  /*bde0*/  BRA `(.L_x_2552) ;  /* 0x0000000000087947 */ /* 0x000fea0003800000 */
.L_x_2575:
[----:B------:R-:W2:Y:S02]  /*bdf0*/  LDG.E R2, desc[UR36][R4.64] ;  /* 0x0000002404027981 */ /* 0x000ea4000c1e1900 */
[----:B--2---:R-:W0:Y:S02]  /*be00*/  I2F.F64.U32 R2, R2 ;  /* 0x0000000200027312 */ /* 0x004e240000201800 */
.L_x_2552:
[----:B0-----:R-:W0:Y:S02]  /*be10*/  LDC.U8 R4, c[0x0][0x421] ;  /* 0x00010840ff047b82 */ /* 0x001e240000000000 */
        /* <DEDUP_REMOVED lines=11> */
[----:B-12345:R-:W0:Y:S02]  /*bed0*/  F2I.F64.TRUNC R3, |R2| ;  /* 0x4000000200037311 */ /* 0x03ee24000030d100 */
[----:B0-----:R-:W-:Y:S01]  /*bee0*/  STG.E.U8 desc[UR36][R16.64], R3 ;  /* 0x0000000310007986 */ /* 0x001fe2000c101124 */
[----:B------:R-:W-:Y:S05]  /*bef0*/  EXIT ;  /* 0x000000000000794d */ /* 0x000fea0003800000 */
.L_x_2583:
[----:B-12345:R-:W0:Y:S02]  /*bf00*/  F2I.S64.F64.TRUNC R2, |R2| ;  /* 0x4000000200027311 */ /* 0x03ee24000030d900 */
[----:B0-----:R-:W-:-:S05]  /*bf10*/  IMAD.MOV.U32 R5, RZ, RZ, R2 ;  /* 0x000000ffff057224 */ /* 0x001fca00078e0002 */
[----:B------:R-:W-:Y:S01]  /*bf20*/  STG.E.U8 desc[UR36][R16.64], R5 ;  /* 0x0000000510007986 */ /* 0x000fe2000c101124 */
[----:B------:R-:W-:Y:S05]  /*bf30*/  EXIT ;  /* 0x000000000000794d */ /* 0x000fea0003800000 */
.L_x_2582:
[----:B------:R-:W-:-:S13]  /*bf40*/  ISETP.NE.AND P0, PT, R0, 0x2, PT ;  /* 0x000000020000780c */ /* 0x000fda0003f05270 */
[----:B------:R-:W-:Y:S05]  /*bf50*/  @!P0 BRA `(.L_x_2585) ;  /* 0x0000000000288947 */ /* 0x000fea0003800000 */
[----:B------:R-:W-:-:S13]  /*bf60*/  ISETP.NE.AND P0, PT, R0, 0x3, PT ;  /* 0x000000030000780c */ /* 0x000fda0003f05270 */
[----:B------:R-:W-:Y:S05]  /*bf70*/  @!P0 BRA `(.L_x_2586) ;  /* 0x0000000000148947 */ /* 0x000fea0003800000 */
[----:B------:R-:W-:-:S13]  /*bf80*/  ISETP.NE.AND P0, PT, R0, 0x4, PT ;  /* 0x000000040000780c */ /* 0x000fda0003f05270 */
[----:B------:R-:W-:Y:S05]  /*bf90*/  @P0 BRA `(.L_x_2584) ;  /* 0x0000000c00900947 */ /* 0x000fea0003800000 */
[----:B-12345:R-:W0:Y:S02]  /*bfa0*/  F2I.S64.F64.TRUNC R2, |R2| ;  /* 0x4000000200027311 */ /* 0x03ee24000030d900 */
[----:B0-----:R-:W-:Y:S01]  /*bfb0*/  STG.E.64 desc[UR36][R16.64], R2 ;  /* 0x0000000210007986 */ /* 0x001fe2000c101b24 */
[----:B------:R-:W-:Y:S05]  /*bfc0*/  EXIT ;  /* 0x000000000000794d */ /* 0x000fea0003800000 */
.L_x_2586:
[----:B-12345:R-:W0:Y:S02]  /*bfd0*/  F2I.F64.TRUNC R3, |R2| ;  /* 0x4000000200037311 */ /* 0x03ee24000030d100 */
[----:B0-----:R-:W-:Y:S01]  /*bfe0*/  STG.E desc[UR36][R16.64], R3 ;  /* 0x0000000310007986 */ /* 0x001fe2000c101924 */
[----:B------:R-:W-:Y:S05]  /*bff0*/  EXIT ;  /* 0x000000000000794d */ /* 0x000fea0003800000 */
.L_x_2585:
[----:B-12345:R-:W0:Y:S02]  /*c000*/  F2I.F64.TRUNC R3, |R2| ;  /* 0x4000000200037311 */ /* 0x03ee24000030d100 */
[----:B0-----:R-:W-:Y:S01]  /*c010*/  STG.E.U16 desc[UR36][R16.64], R3 ;  /* 0x0000000310007986 */ /* 0x001fe2000c101524 */
[----:B------:R-:W-:Y:S05]  /*c020*/  EXIT ;  /* 0x000000000000794d */ /* 0x000fea0003800000 */
.L_x_2581:
        /* <DEDUP_REMOVED lines=8> */
[----:B-12345:R-:W0:Y:S01]  /*c0b0*/  F2F.F32.F64 R5, |R2| ;  /* 0x4000000200057310 */ /* 0x03ee220000301000 */
[----:B------:R-:W-:-:S14]  /*c0c0*/  DSETP.GEU.AND P0, PT, |R2|, UR4, PT ;  /* 0x0000000402007e2a */ /* 0x000fdc000bf0e200 */
[----:B0-----:R-:W-:-:S05]  /*c0d0*/  @!P0 FMUL R5, R5, 1.175494350822287508e-38 ;  /* 0x0080000005058820 */ /* 0x001fca0000400000 */
[----:B------:R-:W-:Y:S01]  /*c0e0*/  STG.E desc[UR36][R16.64], R5 ;  /* 0x0000000510007986 */ /* 0x000fe2000c101924 */
[----:B------:R-:W-:Y:S05]  /*c0f0*/  EXIT ;  /* 0x000000000000794d */ /* 0x000fea0003800000 */
.L_x_2588:
[----:B------:R-:W-:Y:S01]  /*c100*/  UMOV UR4, 0xf0000000 ;  /* 0xf000000000047882 */ /* 0x000fe20000000000 */
[----:B------:R-:W-:Y:S01]  /*c110*/  UMOV UR5, 0x380fffff ;  /* 0x380fffff00057882 */ /* 0x000fe20000000000 */
[----:B-12345:R-:W0:Y:S01]  /*c120*/  F2F.F32.F64 R0, |R2| ;  /* 0x4000000200007310 */ /* 0x03ee220000301000 */
[----:B------:R-:W-:-:S14]  /*c130*/  DSETP.GEU.AND P0, PT, |R2|, UR4, PT ;  /* 0x0000000402007e2a */ /* 0x000fdc000bf0e200 */
[----:B0-----:R-:W-:-:S05]  /*c140*/  @!P0 FMUL R0, R0, 1.175494350822287508e-38 ;  /* 0x0080000000008820 */ /* 0x001fca0000400000 */
[----:B------:R-:W-:-:S05]  /*c150*/  F2FP.F16.F32.PACK_AB R0, RZ, R0 ;  /* 0x00000000ff00723e */ /* 0x000fca00000000ff */
[----:B------:R-:W-:Y:S01]  /*c160*/  STG.E.U16 desc[UR36][R16.64], R0 ;  /* 0x0000000010007986 */ /* 0x000fe2000c101524 */
[----:B------:R-:W-:Y:S05]  /*c170*/  EXIT ;  /* 0x000000000000794d */ /* 0x000fea0003800000 */
.L_x_2587:
        /* <DEDUP_REMOVED lines=8> */
[----:B-12345:R-:W0:Y:S01]  /*c200*/  F2F.F32.F64 R4, |R2| ;  /* 0x4000000200047310 */ /* 0x03ee220000301000 */
[----:B------:R-:W-:Y:S01]  /*c210*/  DSETP.GEU.AND P0, PT, |R2|, UR4, PT ;  /* 0x0000000402007e2a */ /* 0x000fe2000bf0e200 */
[----:B------:R-:W-:-:S13]  /*c220*/  IMAD.MOV.U32 R5, RZ, RZ, RZ ;  /* 0x000000ffff057224 */ /* 0x000fda00078e00ff */
[----:B0-----:R-:W-:-:S05]  /*c230*/  @!P0 FMUL R4, R4, 1.175494350822287508e-38 ;  /* 0x0080000004048820 */ /* 0x001fca0000400000 */
[----:B------:R-:W-:Y:S01]  /*c240*/  STG.E.64 desc[UR36][R16.64], R4 ;  /* 0x0000000410007986 */ /* 0x000fe2000c101b24 */
[----:B------:R-:W-:Y:S05]  /*c250*/  EXIT ;  /* 0x000000000000794d */ /* 0x000fea0003800000 */
.L_x_2590:
[----:B------:R-:W-:Y:S01]  /*c260*/  UMOV UR4, 0xf0000000 ;  /* 0xf000000000047882 */ /* 0x000fe20000000000 */
[----:B------:R-:W-:Y:S01]  /*c270*/  UMOV UR5, 0x380fffff ;  /* 0x380fffff00057882 */ /* 0x000fe20000000000 */
[----:B-12345:R-:W0:Y:S01]  /*c280*/  F2F.F32.F64 R0, |R2| ;  /* 0x4000000200007310 */ /* 0x03ee220000301000 */
[----:B------:R-:W-:-:S14]  /*c290*/  DSETP.GEU.AND P0, PT, |R2|, UR4, PT ;  /* 0x0000000402007e2a */ /* 0x000fdc000bf0e200 */
[----:B0-----:R-:W-:-:S05]  /*c2a0*/  @!P0 FMUL R0, R0, 1.175494350822287508e-38 ;  /* 0x0080000000008820 */ /* 0x001fca0000400000 */
[----:B------:R-:W-:-:S04]  /*c2b0*/  F2FP.F16.F32.PACK_AB R3, RZ, R0 ;  /* 0x00000000ff03723e */ /* 0x000fc800000000ff */
[----:B------:R-:W-:-:S05]  /*c2c0*/  PRMT R3, R3, 0x5410, RZ ;  /* 0x0000541003037816 */ /* 0x000fca00000000ff */
[----:B------:R-:W-:Y:S01]  /*c2d0*/  STG.E desc[UR36][R16.64], R3 ;  /* 0x0000000310007986 */ /* 0x000fe2000c101924 */
[----:B------:R-:W-:Y:S05]  /*c2e0*/  EXIT ;  /* 0x000000000000794d */ /* 0x000fea0003800000 */
.L_x_2589:
[----:B-12345:R-:W-:-:S07]  /*c2f0*/  DADD R2, -RZ, |R2| ;  /* 0x00000000ff027229 */ /* 0x03efce0000000502 */
[----:B------:R-:W-:Y:S01]  /*c300*/  STG.E.64 desc[UR36][R16.64], R2 ;  /* 0x0000000210007986 */ /* 0x000fe2000c101b24 */
[----:B------:R-:W-:Y:S05]  /*c310*/  EXIT ;  /* 0x000000000000794d */ /* 0x000fea0003800000 */
.L_x_2580:
        /* <DEDUP_REMOVED lines=8> */
[----:B-12345:R-:W-:-:S06]  /*c3a0*/  DSETP.NEU.AND P0, PT, |R2|, RZ, PT ;  /* 0x000000ff0200722a */ /* 0x03efcc0003f0d200 */
[----:B------:R-:W-:-:S05]  /*c3b0*/  SEL R3, RZ, 0x1, !P0 ;  /* 0x00000001ff037807 */ /* 0x000fca0004000000 */
[----:B------:R-:W-:Y:S01]  /*c3c0*/  STG.E.U8 desc[UR36][R16.64], R3 ;  /* 0x0000000310007986 */ /* 0x000fe2000c101124 */
[----:B------:R-:W-:Y:S05]  /*c3d0*/  EXIT ;  /* 0x000000000000794d */ /* 0x000fea0003800000 */
.L_x_2593:
[----:B-12345:R-:W-:Y:S01]  /*c3e0*/  DADD R4, -RZ, |R2| ;  /* 0x00000000ff047229 */ /* 0x03efe20000000502 */
[----:B------:R-:W-:-:S06]  /*c3f0*/  CS2R R6, SRZ ;  /* 0x0000000000067805 */ /* 0x000fcc000001ff00 */
[----:B------:R-:W-:Y:S01]  /*c400*/  STG.E.128 desc[UR36][R16.64], R4 ;  /* 0x0000000410007986 */ /* 0x000fe2000c101d24 */
[----:B------:R-:W-:Y:S05]  /*c410*/  EXIT ;  /* 0x000000000000794d */ /* 0x000fea0003800000 */
.L_x_2592:
        /* <DEDUP_REMOVED lines=25> */
.L_x_2597:
[----:B------:R-:W-:Y:S05]  /*c5b0*/  BSYNC B0 ;  /* 0x0000000000007941 */ /* 0x000fea0003800000 */
.L_x_2596:
[----:B------:R-:W-:-:S05]  /*c5c0*/  LOP3.LUT R5, R0, R5, RZ, 0xfc, !PT ;  /* 0x0000000500057212 */ /* 0x000fca00078efcff */
[----:B------:R-:W-:Y:S01]  /*c5d0*/  STG.E.U8 desc[UR36][R16.64], R5 ;  /* 0x0000000510007986 */ /* 0x000fe2000c101124 */
[----:B------:R-:W-:Y:S05]  /*c5e0*/  EXIT ;  /* 0x000000000000794d */ /* 0x000fea0003800000 */
.L_x_2595:
[----:B------:R-:W-:Y:S01]  /*c5f0*/  UMOV UR4, 0xf0000000 ;  /* 0xf000000000047882 */ /* 0x000fe20000000000 */
[----:B------:R-:W-:Y:S01]  /*c600*/  UMOV UR5, 0x380fffff ;  /* 0x380fffff00057882 */ /* 0x000fe20000000000 */
[----:B-12345:R-:W0:Y:S01]  /*c610*/  F2F.F32.F64 R5, |R2| ;  /* 0x4000000200057310 */ /* 0x03ee220000301000 */
        /* <DEDUP_REMOVED lines=14> */
.L_x_2599:
[----:B------:R-:W-:Y:S01]  /*c700*/  IMAD.MOV.U32 R0, RZ, RZ, 0x7f ;  /* 0x0000007fff007424 */ /* 0x000fe200078e00ff */
[----:B------:R-:W-:-:S04]  /*c710*/  ISETP.GT.U32.AND P0, PT, R4, 0x7f800000, PT ;  /* 0x7f8000000400780c */ /* 0x000fc80003f04070 */
[----:B------:R-:W-:-:S09]  /*c720*/  SEL R0, R0, 0x7c, P0 ;  /* 0x0000007c00007807 */ /* 0x000fd20000000000 */
.L_x_2600:
[----:B------:R-:W-:Y:S05]  /*c730*/  BSYNC B0 ;  /* 0x0000000000007941 */ /* 0x000fea0003800000 */
.L_x_2598:
[----:B------:R-:W-:-:S04]  /*c740*/  LOP3.LUT R2, R5, 0x80000000, RZ, 0xc0, !PT ;  /* 0x8000000005027812 */ /* 0x000fc800078ec0ff */
[----:B------:R-:W-:-:S04]  /*c750*/  SHF.R.U32.HI R3, RZ, 0x18, R2 ;  /* 0x00000018ff037819 */ /* 0x000fc80000011602 */
[----:B------:R-:W-:-:S05]  /*c760*/  LOP3.LUT R3, R0, R3, RZ, 0xfc, !PT ;  /* 0x0000000300037212 */ /* 0x000fca00078efcff */
[----:B------:R-:W-:Y:S01]  /*c770*/  STG.E.U8 desc[UR36][R16.64], R3 ;  /* 0x0000000310007986 */ /* 0x000fe2000c101124 */
[----:B------:R-:W-:Y:S05]  /*c780*/  EXIT ;  /* 0x000000000000794d */ /* 0x000fea0003800000 */
.L_x_2594:
[----:B------:R-:W-:Y:S01]  /*c790*/  UMOV UR4, 0xf0000000 ;  /* 0xf000000000047882 */ /* 0x000fe20000000000 */
[----:B------:R-:W-:Y:S01]  /*c7a0*/  UMOV UR5, 0x380fffff ;  /* 0x380fffff00057882 */ /* 0x000fe20000000000 */
[----:B-12345:R-:W0:Y:S01]  /*c7b0*/  F2F.F32.F64 R0, |R2| ;  /* 0x4000000200007310 */ /* 0x03ee220000301000 */
[----:B------:R-:W-:-:S14]  /*c7c0*/  DSETP.GEU.AND P0, PT, |R2|, UR4, PT ;  /* 0x0000000402007e2a */ /* 0x000fdc000bf0e200 */
[----:B0-----:R-:W-:-:S05]  /*c7d0*/  @!P0 FMUL R0, R0, 1.175494350822287508e-38 ;  /* 0x0080000000008820 */ /* 0x001fca0000400000 */
[----:B------:R-:W-:-:S05]  /*c7e0*/  F2FP.BF16.F32.PACK_AB R0, RZ, R0 ;  /* 0x00000000ff00723e */ /* 0x000fca00000010ff */
[----:B------:R-:W-:Y:S01]  /*c7f0*/  STG.E.U16 desc[UR36][R16.64], R0 ;  /* 0x0000000010007986 */ /* 0x000fe2000c101524 */
[----:B------:R-:W-:Y:S05]  /*c800*/  EXIT ;  /* 0x000000000000794d */ /* 0x000fea0003800000 */
.L_x_2591:
        /* <DEDUP_REMOVED lines=8> */
[----:B-12345:R-:W0:Y:S02]  /*c890*/  F2I.U32.F64.TRUNC R3, |R2| ;  /* 0x4000000200037311 */ /* 0x03ee24000030d000 */
[----:B0-----:R-:W-:Y:S01]  /*c8a0*/  STG.E.U16 desc[UR36][R16.64], R3 ;  /* 0x0000000310007986 */ /* 0x001fe2000c101524 */
[----:B------:R-:W-:Y:S05]  /*c8b0*/  EXIT ;  /* 0x000000000000794d */ /* 0x000fea0003800000 */
.L_x_2603:
[----:B------:R-:W-:Y:S01]  /*c8c0*/  UMOV UR4, 0xf0000000 ;  /* 0xf000000000047882 */ /* 0x000fe20000000000 */
[----:B------:R-:W-:Y:S01]  /*c8d0*/  UMOV UR5, 0x380fffff ;  /* 0x380fffff00057882 */ /* 0x000fe20000000000 */
[----:B-12345:R-:W0:Y:S01]  /*c8e0*/  F2F.F32.F64 R5, |R2| ;  /* 0x4000000200057310 */ /* 0x03ee220000301000 */
        /* <DEDUP_REMOVED lines=18> */
.L_x_2606:
[----:B------:R-:W-:-:S04]  /*ca10*/  LOP3.LUT R2, R5, 0x80000000, RZ, 0xc0, !PT ;  /* 0x8000000005027812 */ /* 0x000fc800078ec0ff */
[----:B------:R-:W-:-:S04]  /*ca20*/  SHF.R.U32.HI R3, RZ, 0x18, R2 ;  /* 0x00000018ff037819 */ /* 0x000fc80000011602 */
[----:B------:R-:W-:-:S04]  /*ca30*/  LOP3.LUT R0, R0, R3, RZ, 0xfc, !PT ;  /* 0x0000000300007212 */ /* 0x000fc800078efcff */
[----:B------:R-:W-:-:S07]  /*ca40*/  PRMT R8, R0, 0x7610, R8 ;  /* 0x0000761000087816 */ /* 0x000fce0000000008 */
.L_x_2605:
[----:B------:R-:W-:Y:S05]  /*ca50*/  BSYNC B0 ;  /* 0x0000000000007941 */ /* 0x000fea0003800000 */
.L_x_2604:
[----:B------:R-:W-:Y:S01]  /*ca60*/  STG.E.U8 desc[UR36][R16.64], R8 ;  /* 0x0000000810007986 */ /* 0x000fe2000c101124 */
[----:B------:R-:W-:Y:S05]  /*ca70*/  EXIT ;  /* 0x000000000000794d */ /* 0x000fea0003800000 */
.L_x_2602:
[----:B------:R-:W-:Y:S01]  /*ca80*/  UMOV UR4, 0xf0000000 ;  /* 0xf000000000047882 */ /* 0x000fe20000000000 */
[----:B------:R-:W-:Y:S01]  /*ca90*/  UMOV UR5, 0x380fffff ;  /* 0x380fffff00057882 */ /* 0x000fe20000000000 */
[----:B-12345:R-:W0:Y:S01]  /*caa0*/  F2F.F32.F64 R5, |R2| ;  /* 0x4000000200057310 */ /* 0x03ee220000301000 */
[----:B------:R-:W-:Y:S01]  /*cab0*/  DSETP.GEU.AND P0, PT, |R2|, UR4, PT ;  /* 0x0000000402007e2a */ /* 0x000fe2000bf0e200 */
[----:B------:R-:W-:Y:S01]  /*cac0*/  BSSY B0, `(.L_x_2607) ;  /* 0x0000015000007945 */ /* 0x000fe20003800000 */
[----:B------:R-:W-:-:S12]  /*cad0*/  MOV R8, 0x80 ;  /* 0x0000008000087802 */ /* 0x000fd80000000f00 */
        /* <DEDUP_REMOVED lines=15> */
.L_x_2609:
[----:B------:R-:W-:-:S04]  /*cbd0*/  LOP3.LUT R2, R5, 0x80000000, RZ, 0xc0, !PT ;  /* 0x8000000005027812 */ /* 0x000fc800078ec0ff */
[----:B------:R-:W-:-:S04]  /*cbe0*/  SHF.R.U32.HI R3, RZ, 0x18, R2 ;  /* 0x00000018ff037819 */ /* 0x000fc80000011602 */
[----:B------:R-:W-:-:S04]  /*cbf0*/  LOP3.LUT R0, R0, R3, RZ, 0xfc, !PT ;  /* 0x0000000300007212 */ /* 0x000fc800078efcff */
[----:B------:R-:W-:-:S07]  /*cc00*/  PRMT R8, R0, 0x7610, R8 ;  /* 0x0000761000087816 */ /* 0x000fce0000000008 */
.L_x_2608:
[----:B------:R-:W-:Y:S05]  /*cc10*/  BSYNC B0 ;  /* 0x0000000000007941 */ /* 0x000fea0003800000 */
.L_x_2607:
[----:B------:R-:W-:Y:S01]  /*cc20*/  STG.E.U8 desc[UR36][R16.64], R8 ;  /* 0x0000000810007986 */ /* 0x000fe2000c101124 */
[----:B------:R-:W-:Y:S05]  /*cc30*/  EXIT ;  /* 0x000000000000794d */ /* 0x000fea0003800000 */
.L_x_2601:
        /* <DEDUP_REMOVED lines=8> */
[----:B-12345:R0:W1:Y:S01]  /*ccc0*/  F2F.F32.F64 R6, |R2| ;  /* 0x4000000200067310 */ /* 0x03e0620000301000 */
        /* <DEDUP_REMOVED lines=17> */
.L_x_2584:
[----:B------:R-:W-:Y:S01]  /*cde0*/  MOV R0, 0x0 ;  /* 0x0000000000007802 */ /* 0x000fe20000000f00 */
[----:B------:R-:W-:Y:S01]  /*cdf0*/  ULDC.64 UR4, c[0x4][0x188] ;  /* 0x0100620000047ab9 */ /* 0x000fe20000000a00 */
[----:B------:R-:W-:Y:S01]  /*ce00*/  ULDC.64 UR6, c[0x4][0x60] ;  /* 0x0100180000067ab9 */ /* 0x000fe20000000a00 */
[----:B------:R-:W-:Y:S01]  /*ce10*/  IMAD.U32 R4, RZ, RZ, UR4 ;  /* 0x00000004ff047e24 */ /* 0x000fe2000f8e00ff */
[----:B-12345:R0:W1:Y:S01]  /*ce20*/  LDC.64 R2, c[0x4][R0] ;  /* 0x0100000000027b82 */ /* 0x03e0620000000a00 */
        /* <DEDUP_REMOVED lines=11> */
.L_x_2612:
[----:B------:R-:W-:Y:S05]  /*cee0*/  EXIT ;  /* 0x000000000000794d */ /* 0x000fea0003800000 */
.L_x_2611:
[----:B-12345:R-:W0:Y:S02]  /*cef0*/  F2I.U64.F64.TRUNC R2, |R2| ;  /* 0x4000000200027311 */ /* 0x03ee24000030d800 */
[----:B0-----:R-:W-:Y:S01]  /*cf00*/  STG.E.64 desc[UR36][R16.64], R2 ;  /* 0x0000000210007986 */ /* 0x001fe2000c101b24 */
[----:B------:R-:W-:Y:S05]  /*cf10*/  EXIT ;  /* 0x000000000000794d */ /* 0x000fea0003800000 */
.L_x_2610:
[----:B-12345:R-:W0:Y:S02]  /*cf20*/  F2I.U32.F64.TRUNC R3, |R2| ;  /* 0x4000000200037311 */ /* 0x03ee24000030d000 */
[----:B0-----:R-:W-:Y:S01]  /*cf30*/  STG.E desc[UR36][R16.64], R3 ;  /* 0x0000000310007986 */ /* 0x001fe2000c101924 */
[----:B------:R-:W-:Y:S05]  /*cf40*/  EXIT ;  /* 0x000000000000794d */ /* 0x000fea0003800000 */
.L_x_2613:
        /* <DEDUP_REMOVED lines=11> */
.L_x_5930:


//--------------------- .text._ZN2at6native27unrolled_elementwise_kernelINS0_10AbsFunctorIdEESt5arrayIPcLm2EELi4E23TrivialOffsetCalculatorILi1EjES8_NS0_6memory12LoadWithCastILi1EEENS9_13StoreWithCastILi1EEEEEviT_T0_T2_T3_T4_T5_ --------------------------
	.section	.text._ZN2at6native27unrolled_elementwise_kernelINS0_10AbsFunctorIdEESt5arrayIPcLm2EELi4E23TrivialOffsetCalculatorILi1EjES8_NS0_6memory12LoadWithCastILi1EEENS9_13StoreWithCastILi1EEEEEviT_T0_T2_T3_T4_T5_,"ax",@progbits
	.align	128
        .global         _ZN2at6native27unrolled_elementwise_kernelINS0_10AbsFunctorIdEESt5arrayIPcLm2EELi4E23TrivialOffsetCalculatorILi1EjES8_NS0_6memory12LoadWithCastILi1EEENS9_13StoreWithCastILi1EEEEEviT_T0_T2_T3_T4_T5_
        .type           _ZN2at6native27unrolled_elementwise_kernelINS0_10AbsFunctorIdEESt5arrayIPcLm2EELi4E23TrivialOffsetCalculatorILi1EjES8_NS0_6memory12LoadWithCastILi1EEENS9_13StoreWithCastILi1EEEEEviT_T0_T2_T3_T4_T5_,@function
        .size           _ZN2at6native27unrolled_elementwise_kernelINS0_10AbsFunctorIdEESt5arrayIPcLm2EELi4E23TrivialOffsetCalculatorILi1EjES8_NS0_6memory12LoadWithCastILi1EEENS9_13StoreWithCastILi1EEEEEviT_T0_T2_T3_T4_T5_,(.L_x_5931 - _ZN2at6native27unrolled_elementwise_kernelINS0_10AbsFunctorIdEESt5arrayIPcLm2EELi4E23TrivialOffsetCalculatorILi1EjES8_NS0_6memory12LoadWithCastILi1EEENS9_13StoreWithCastILi1EEEEEviT_T0_T2_T3_T4_T5_)
        .other          _ZN2at6native27unrolled_elementwise_kernelINS0_10AbsFunctorIdEESt5arrayIPcLm2EELi4E23TrivialOffsetCalculatorILi1EjES8_NS0_6memory12LoadWithCastILi1EEENS9_13StoreWithCastILi1EEEEEviT_T0_T2_T3_T4_T5_,@"STO_CUDA_ENTRY STV_DEFAULT"
_ZN2at6native27unrolled_elementwise_kernelINS0_10AbsFunctorIdEESt5arrayIPcLm2EELi4E23TrivialOffsetCalculatorILi1EjES8_NS0_6memory12LoadWithCastILi1EEENS9_13StoreWithCastILi1EEEEEviT_T0_T2_T3_T4_T5_:
.text._ZN2at6native27unrolled_elementwise_kernelINS0_10AbsFunctorIdEESt5arrayIPcLm2EELi4E23TrivialOffsetCalculatorILi1EjES8_NS0_6memory12LoadWithCastILi1EEENS9_13StoreWithCastILi1EEEEEviT_T0_T2_T3_T4_T5_:
[----:B------:R-:W0:Y:S01]  /*0000*/  LDC R1, c[0x0][0x28] ;  /* 0x00000a00ff017b82 */ /* 0x000e220000000800 */
[----:B------:R-:W1:Y:S07]  /*0010*/  S2R R2, SR_CTAID.X ;  /* 0x0000000000027919 */ /* 0x000e6e0000002500 */
[----:B------:R-:W1:Y:S01]  /*0020*/  LDC R3, c[0x0][0x210] ;  /* 0x00008400ff037b82 */ /* 0x000e620000000800 */
[----:B------:R-:W-:Y:S01]  /*0030*/  ULDC.64 UR36, c[0x0][0x208] ;  /* 0x0000820000247ab9 */ /* 0x000fe20000000a00 */
[----:B------:R-:W-:Y:S01]  /*0040*/  BSSY B6, `(.L_x_2614) ;  /* 0x00000fe000067945 */ /* 0x000fe20003800000 */
[----:B------:R-:W2:Y:S01]  /*0050*/  S2R R23, SR_TID.X ;  /* 0x0000000000177919 */ /* 0x000ea20000002100 */
[----:B------:R-:W-:-:S02]  /*0060*/  CS2R R26, SRZ ;  /* 0x00000000001a7805 */ /* 0x000fc4000001ff00 */
[----:B------:R-:W-:Y:S02]  /*0070*/  CS2R R28, SRZ ;  /* 0x00000000001c7805 */ /* 0x000fe4000001ff00 */
        /* <DEDUP_REMOVED lines=22> */
[----:B--2---:R0:W1:Y:S01]  /*01e0*/  I2F.F64.S16 R28, R4 ;  /* 0x00000004001c7312 */ /* 0x0040620000101c00 */
[----:B------:R-:W-:Y:S05]  /*01f0*/  BRA `(.L_x_2621) ;  /* 0x0000000c00807947 */ /* 0x000fea0003800000 */
.L_x_2619:
[----:B------:R-:W2:Y:S02]  /*0200*/  LDG.E.U8 R4, desc[UR36][R4.64] ;  /* 0x0000002404047981 */ /* 0x000ea4000c1e1100 */
[----:B--2---:R0:W1:Y:S01]  /*0210*/  I2F.F64.U16 R28, R4 ;  /* 0x00000004001c7312 */ /* 0x0040620000101800 */
[----:B------:R-:W-:Y:S05]  /*0220*/  BRA `(.L_x_2621) ;  /* 0x0000000c00747947 */ /* 0x000fea0003800000 */
.L_x_2618:
        /* <DEDUP_REMOVED lines=9> */
.L_x_2623:
[----:B------:R-:W2:Y:S02]  /*02c0*/  LDG.E R4, desc[UR36][R4.64] ;  /* 0x0000002404047981 */ /* 0x000ea4000c1e1900 */
[----:B--2---:R1:W2:Y:S01]  /*02d0*/  I2F.F64 R28, R4 ;  /* 0x00000004001c7312 */ /* 0x0042a20000201c00 */
[----:B------:R-:W-:Y:S05]  /*02e0*/  BRA `(.L_x_2621) ;  /* 0x0000000c00447947 */ /* 0x000fea0003800000 */
.L_x_2622:
[----:B------:R-:W2:Y:S02]  /*02f0*/  LDG.E.U16 R4, desc[UR36][R4.64] ;  /* 0x0000002404047981 */ /* 0x000ea4000c1e1500 */
[----:B--2---:R3:W4:Y:S01]  /*0300*/  I2F.F64.S16 R28, R4 ;  /* 0x00000004001c7312 */ /* 0x0047220000101c00 */
[----:B------:R-:W-:Y:S05]  /*0310*/  BRA `(.L_x_2621) ;  /* 0x0000000c00387947 */ /* 0x000fea0003800000 */
.L_x_2617:
        /* <DEDUP_REMOVED lines=10> */
.L_x_2625:
[----:B------:R-:W2:Y:S02]  /*03c0*/  LDG.E.U16 R0, desc[UR36][R4.64] ;  /* 0x0000002404007981 */ /* 0x000ea4000c1e1500 */
[----:B--2---:R-:W-:-:S05]  /*03d0*/  HADD2.F32 R0, -RZ, R0.H0_H0 ;  /* 0x20000000ff007230 */ /* 0x004fca0000004100 */
[----:B------:R-:W-:-:S04]  /*03e0*/  FMUL.FTZ R0, R0, 1 ;  /* 0x3f80000000007820 */ /* 0x000fc80000410000 */
[----:B------:R0:W1:Y:S01]  /*03f0*/  F2F.F64.F32 R28, R0 ;  /* 0x00000000001c7310 */ /* 0x0000620000201800 */
[----:B------:R-:W-:Y:S05]  /*0400*/  BRA `(.L_x_2621) ;  /* 0x0000000800fc7947 */ /* 0x000fea0003800000 */
.L_x_2624:
        /* <DEDUP_REMOVED lines=10> */
.L_x_2627:
[----:B------:R-:W2:Y:S02]  /*04b0*/  LDG.E.U16 R4, desc[UR36][R4.64] ;  /* 0x0000002404047981 */ /* 0x000ea4000c1e1500 */
[----:B--2---:R-:W-:-:S05]  /*04c0*/  HADD2.F32 R0, -RZ, R4.H0_H0 ;  /* 0x20000004ff007230 */ /* 0x004fca0000004100 */
[----:B------:R-:W-:-:S04]  /*04d0*/  FMUL.FTZ R0, R0, 1 ;  /* 0x3f80000000007820 */ /* 0x000fc80000410000 */
[----:B------:R0:W1:Y:S01]  /*04e0*/  F2F.F64.F32 R28, R0 ;  /* 0x00000000001c7310 */ /* 0x0000620000201800 */
[----:B------:R-:W-:Y:S05]  /*04f0*/  BRA `(.L_x_2621) ;  /* 0x0000000800c07947 */ /* 0x000fea0003800000 */
.L_x_2626:
[----:B------:R0:W5:Y:S01]  /*0500*/  LDG.E.64 R28, desc[UR36][R4.64] ;  /* 0x00000024041c7981 */ /* 0x000162000c1e1b00 */
[----:B------:R-:W-:Y:S05]  /*0510*/  BRA `(.L_x_2621) ;  /* 0x0000000800b87947 */ /* 0x000fea0003800000 */
.L_x_2616:
        /* <DEDUP_REMOVED lines=13> */
.L_x_2630:
[----:B------:R0:W5:Y:S01]  /*05f0*/  LDG.E.64 R28, desc[UR36][R4.64] ;  /* 0x00000024041c7981 */ /* 0x000162000c1e1b00 */
[----:B------:R-:W-:Y:S05]  /*0600*/  BRA `(.L_x_2621) ;  /* 0x00000008007c7947 */ /* 0x000fea0003800000 */
.L_x_2629:
        /* <DEDUP_REMOVED lines=24> */
[----:B------:R-:W-:-:S05]  /*0790*/  LOP3.LUT R7, R7, 0x80000000, R0, 0xf8, !PT ;  /* 0x8000000007077812 */ /* 0x000fca00078ef800 */
[----:B------:R-:W-:-:S04]  /*07a0*/  FMUL.FTZ R7, R7, 1 ;  /* 0x3f80000007077820 */ /* 0x000fc80000410000 */
[----:B------:R0:W1:Y:S01]  /*07b0*/  F2F.F64.F32 R28, R7 ;  /* 0x00000007001c7310 */ /* 0x0000620000201800 */
[----:B------:R-:W-:Y:S05]  /*07c0*/  BRA `(.L_x_2621) ;  /* 0x00000008000c7947 */ /* 0x000fea0003800000 */
.L_x_2632:
        /* <DEDUP_REMOVED lines=12> */
[----:B------:R-:W-:-:S05]  /*0890*/  LOP3.LUT R0, R3, 0x80000000, R0, 0xf8, !PT ;  /* 0x8000000003007812 */ /* 0x000fca00078ef800 */
[----:B------:R-:W-:-:S04]  /*08a0*/  FMUL.FTZ R0, R0, 1 ;  /* 0x3f80000000007820 */ /* 0x000fc80000410000 */
[----:B------:R0:W1:Y:S01]  /*08b0*/  F2F.F64.F32 R28, R0 ;  /* 0x00000000001c7310 */ /* 0x0000620000201800 */
[----:B------:R-:W-:Y:S05]  /*08c0*/  BRA `(.L_x_2621) ;  /* 0x0000000400cc7947 */ /* 0x000fea0003800000 */
.L_x_2631:
[----:B------:R-:W2:Y:S02]  /*08d0*/  LDG.E.U16 R0, desc[UR36][R4.64] ;  /* 0x0000002404007981 */ /* 0x000ea4000c1e1500 */
[----:B--2---:R-:W-:-:S04]  /*08e0*/  IMAD.U32 R0, R0, 0x10000, RZ ;  /* 0x0001000000007824 */ /* 0x004fc800078e00ff */
[----:B------:R-:W-:-:S04]  /*08f0*/  FMUL.FTZ R0, R0, 1 ;  /* 0x3f80000000007820 */ /* 0x000fc80000410000 */
[----:B------:R0:W1:Y:S01]  /*0900*/  F2F.F64.F32 R28, R0 ;  /* 0x00000000001c7310 */ /* 0x0000620000201800 */
[----:B------:R-:W-:Y:S05]  /*0910*/  BRA `(.L_x_2621) ;  /* 0x0000000400b87947 */ /* 0x000fea0003800000 */
.L_x_2628:
        /* <DEDUP_REMOVED lines=9> */
[----:B--2---:R0:W1:Y:S01]  /*09b0*/  I2F.F64.U16 R28, R4 ;  /* 0x00000004001c7312 */ /* 0x0040620000101800 */
[----:B------:R-:W-:Y:S05]  /*09c0*/  BRA `(.L_x_2621) ;  /* 0x00000004008c7947 */ /* 0x000fea0003800000 */
.L_x_2635:
        /* <DEDUP_REMOVED lines=21> */
.L_x_2639:
[----:B------:R-:W-:Y:S05]  /*0b20*/  BSYNC B1 ;  /* 0x0000000000017941 */ /* 0x000fea0003800000 */
.L_x_2638:
[----:B------:R-:W-:Y:S01]  /*0b30*/  LEA R5, R0, 0x3b800000, 0x17 ;  /* 0x3b80000000057811 */ /* 0x000fe200078eb8ff */
[----:B------:R-:W-:-:S05]  /*0b40*/  IMAD.SHL.U32 R0, R3, 0x100000, RZ ;  /* 0x0010000003007824 */ /* 0x000fca00078e00ff */
[----:B------:R-:W-:-:S07]  /*0b50*/  LOP3.LUT R0, R5, R0, R6, 0xfe, !PT ;  /* 0x0000000005007212 */ /* 0x000fce00078efe06 */
.L_x_2637:
[----:B------:R-:W-:Y:S05]  /*0b60*/  BSYNC B0 ;  /* 0x0000000000007941 */ /* 0x000fea0003800000 */
.L_x_2636:
[----:B------:R-:W-:-:S04]  /*0b70*/  FMUL.FTZ R0, R0, 1 ;  /* 0x3f80000000007820 */ /* 0x000fc80000410000 */
[----:B------:R0:W1:Y:S01]  /*0b80*/  F2F.F64.F32 R28, R0 ;  /* 0x00000000001c7310 */ /* 0x0000620000201800 */
[----:B------:R-:W-:Y:S05]  /*0b90*/  BRA `(.L_x_2621) ;  /* 0x0000000400187947 */ /* 0x000fea0003800000 */
.L_x_2634:
        /* <DEDUP_REMOVED lines=21> */
.L_x_2643:
[----:B------:R-:W-:Y:S05]  /*0cf0*/  BSYNC B1 ;  /* 0x0000000000017941 */ /* 0x000fea0003800000 */
.L_x_2642:
[----:B------:R-:W-:Y:S01]  /*0d00*/  LEA R5, R0, 0x37800000, 0x17 ;  /* 0x3780000000057811 */ /* 0x000fe200078eb8ff */
[----:B------:R-:W-:-:S05]  /*0d10*/  IMAD.SHL.U32 R0, R3, 0x200000, RZ ;  /* 0x0020000003007824 */ /* 0x000fca00078e00ff */
[----:B------:R-:W-:-:S07]  /*0d20*/  LOP3.LUT R0, R5, R0, R6, 0xfe, !PT ;  /* 0x0000000005007212 */ /* 0x000fce00078efe06 */
.L_x_2641:
[----:B------:R-:W-:Y:S05]  /*0d30*/  BSYNC B0 ;  /* 0x0000000000007941 */ /* 0x000fea0003800000 */
.L_x_2640:
[----:B------:R-:W-:-:S04]  /*0d40*/  FMUL.FTZ R0, R0, 1 ;  /* 0x3f80000000007820 */ /* 0x000fc80000410000 */
[----:B------:R0:W1:Y:S01]  /*0d50*/  F2F.F64.F32 R28, R0 ;  /* 0x00000000001c7310 */ /* 0x0000620000201800 */
[----:B------:R-:W-:Y:S05]  /*0d60*/  BRA `(.L_x_2621) ;  /* 0x0000000000a47947 */ /* 0x000fea0003800000 */
.L_x_2633:
        /* <DEDUP_REMOVED lines=14> */
.L_x_2647:
[----:B------:R-:W-:Y:S05]  /*0e50*/  BSYNC B0 ;  /* 0x0000000000007941 */ /* 0x000fea0003800000 */
.L_x_2646:
[----:B------:R-:W-:-:S04]  /*0e60*/  FMUL.FTZ R0, R0, 1 ;  /* 0x3f80000000007820 */ /* 0x000fc80000410000 */
[----:B------:R0:W1:Y:S01]  /*0e70*/  F2F.F64.F32 R28, R0 ;  /* 0x00000000001c7310 */ /* 0x0000620000201800 */
[----:B------:R-:W-:Y:S05]  /*0e80*/  BRA `(.L_x_2621) ;  /* 0x00000000005c7947 */ /* 0x000fea0003800000 */
.L_x_2620:
        /* <DEDUP_REMOVED lines=16> */
.L_x_2648:
[----:B------:R-:W-:Y:S01]  /*0f90*/  CS2R R28, SRZ ;  /* 0x00000000001c7805 */ /* 0x000fe2000001ff00 */
[----:B------:R-:W-:Y:S06]  /*0fa0*/  BRA `(.L_x_2621) ;  /* 0x0000000000147947 */ /* 0x000fec0003800000 */
.L_x_2645:
[----:B------:R-:W2:Y:S02]  /*0fb0*/  LDG.E.64 R28, desc[UR36][R4.64] ;  /* 0x00000024041c7981 */ /* 0x000ea4000c1e1b00 */
[----:B--2---:R-:W0:Y:S01]  /*0fc0*/  I2F.F64.U64 R28, R28 ;  /* 0x0000001c001c7312 */ /* 0x004e220000301800 */
[----:B------:R-:W-:Y:S05]  /*0fd0*/  BRA `(.L_x_2621) ;  /* 0x0000000000087947 */ /* 0x000fea0003800000 */
.L_x_2644:
[----:B------:R-:W2:Y:S02]  /*0fe0*/  LDG.E R4, desc[UR36][R4.64] ;  /* 0x0000002404047981 */ /* 0x000ea4000c1e1900 */
[----:B--2---:R0:W1:Y:S02]  /*0ff0*/  I2F.F64.U32 R28, R4 ;  /* 0x00000004001c7312 */ /* 0x0040640000201800 */
.L_x_2621:
[----:B------:R-:W3:Y:S02]  /*1000*/  S2R R23, SR_TID.X ;  /* 0x0000000000177919 */ /* 0x000ee40000002100 */
[----:B---3--:R-:W-:-:S07]  /*1010*/  VIADD R23, R23, 0x80 ;  /* 0x0000008017177836 */ /* 0x008fce0000000000 */
.L_x_2615:
[----:B------:R-:W-:Y:S05]  /*1020*/  BSYNC B6 ;  /* 0x0000000000067941 */ /* 0x000fea0003800000 */
.L_x_2614:
        /* <DEDUP_REMOVED lines=21> */
[----:B------:R-:W3:Y:S02]  /*1180*/  LDG.E.S8 R4, desc[UR36][R4.64] ;  /* 0x0000002404047981 */ /* 0x000ee4000c1e1300 */
[----:B---3--:R0:W1:Y:S01]  /*1190*/  I2F.F64.S16 R26, R4 ;  /* 0x00000004001a7312 */ /* 0x0080620000101c00 */
[----:B------:R-:W-:Y:S05]  /*11a0*/  BRA `(.L_x_2656) ;  /* 0x0000000c007c7947 */ /* 0x000fea0003800000 */
.L_x_2654:
[----:B------:R-:W3:Y:S02]  /*11b0*/  LDG.E.U8 R4, desc[UR36][R4.64] ;  /* 0x0000002404047981 */ /* 0x000ee4000c1e1100 */
[----:B---3--:R0:W1:Y:S01]  /*11c0*/  I2F.F64.U16 R26, R4 ;  /* 0x00000004001a7312 */ /* 0x0080620000101800 */
[----:B------:R-:W-:Y:S05]  /*11d0*/  BRA `(.L_x_2656) ;  /* 0x0000000c00707947 */ /* 0x000fea0003800000 */
.L_x_2653:
[----:B------:R-:W-:-:S13]  /*11e0*/  ISETP.NE.AND P0, PT, R0, 0x2, PT ;  /* 0x000000020000780c */ /* 0x000fda0003f05270 */
[----:B------:R-:W-:Y:S05]  /*11f0*/  @!P0 BRA `(.L_x_2657) ;  /* 0x0000000000288947 */ /* 0x000fea0003800000 */
[----:B------:R-:W-:-:S13]  /*1200*/  ISETP.NE.AND P0, PT, R0, 0x3, PT ;  /* 0x000000030000780c */ /* 0x000fda0003f05270 */
[----:B------:R-:W-:Y:S05]  /*1210*/  @!P0 BRA `(.L_x_2658) ;  /* 0x0000000000148947 */ /* 0x000fea0003800000 */
[----:B------:R-:W-:-:S13]  /*1220*/  ISETP.NE.AND P0, PT, R0, 0x4, PT ;  /* 0x000000040000780c */ /* 0x000fda0003f05270 */
[----:B------:R-:W-:Y:S05]  /*1230*/  @P0 BRA `(.L_x_2655) ;  /* 0x0000000800fc0947 */ /* 0x000fea0003800000 */
[----:B------:R-:W3:Y:S02]  /*1240*/  LDG.E.64 R26, desc[UR36][R4.64] ;  /* 0x00000024041a7981 */ /* 0x000ee4000c1e1b00 */
[----:B---3--:R-:W0:Y:S01]  /*1250*/  I2F.F64.S64 R26, R26 ;  /* 0x0000001a001a7312 */ /* 0x008e220000301c00 */
[----:B------:R-:W-:Y:S05]  /*1260*/  BRA `(.L_x_2656) ;  /* 0x0000000c004c7947 */ /* 0x000fea0003800000 */
.L_x_2658:
[----:B------:R-:W3:Y:S02]  /*1270*/  LDG.E R4, desc[UR36][R4.64] ;  /* 0x0000002404047981 */ /* 0x000ee4000c1e1900 */
[----:B---3--:R0:W1:Y:S01]  /*1280*/  I2F.F64 R26, R4 ;  /* 0x00000004001a7312 */ /* 0x0080620000201c00 */
[----:B------:R-:W-:Y:S05]  /*1290*/  BRA `(.L_x_2656) ;  /* 0x0000000c00407947 */ /* 0x000fea0003800000 */
.L_x_2657:
[----:B------:R-:W3:Y:S02]  /*12a0*/  LDG.E.U16 R4, desc[UR36][R4.64] ;  /* 0x0000002404047981 */ /* 0x000ee4000c1e1500 */
[----:B---3--:R0:W1:Y:S01]  /*12b0*/  I2F.F64.S16 R26, R4 ;  /* 0x00000004001a7312 */ /* 0x0080620000101c00 */
[----:B------:R-:W-:Y:S05]  /*12c0*/  BRA `(.L_x_2656) ;  /* 0x0000000c00347947 */ /* 0x000fea0003800000 */
.L_x_2652:
[----:B------:R-:W-:-:S13]  /*12d0*/  ISETP.GT.AND P0, PT, R0, 0x6, PT ;  /* 0x000000060000780c */ /* 0x000fda0003f04270 */
[----:B------:R-:W-:Y:S05]  /*12e0*/  @P0 BRA `(.L_x_2659) ;  /* 0x0000000000340947 */ /* 0x000fea0003800000 */
[----:B------:R-:W-:-:S13]  /*12f0*/  ISETP.NE.AND P0, PT, R0, 0x5, PT ;  /* 0x000000050000780c */ /* 0x000fda0003f05270 */
[----:B------:R-:W-:Y:S05]  /*1300*/  @!P0 BRA `(.L_x_2660) ;  /* 0x0000000000188947 */ /* 0x000fea0003800000 */
[----:B------:R-:W-:-:S13]  /*1310*/  ISETP.NE.AND P0, PT, R0, 0x6, PT ;  /* 0x000000060000780c */ /* 0x000fda0003f05270 */
[----:B------:R-:W-:Y:S05]  /*1320*/  @P0 BRA `(.L_x_2655) ;  /* 0x0000000800c00947 */ /* 0x000fea0003800000 */
[----:B------:R-:W3:Y:S02]  /*1330*/  LDG.E R26, desc[UR36][R4.64] ;  /* 0x00000024041a7981 */ /* 0x000ee4000c1e1900 */
[----:B---3--:R-:W-:-:S06]  /*1340*/  FMUL.FTZ R26, R26, 1 ;  /* 0x3f8000001a1a7820 */ /* 0x008fcc0000410000 */
[----:B------:R-:W0:Y:S01]  /*1350*/  F2F.F64.F32 R26, R26 ;  /* 0x0000001a001a7310 */ /* 0x000e220000201800 */
[----:B------:R-:W-:Y:S05]  /*1360*/  BRA `(.L_x_2656) ;  /* 0x0000000c000c7947 */ /* 0x000fea0003800000 */
.L_x_2660:
[----:B------:R-:W3:Y:S02]  /*1370*/  LDG.E.U16 R0, desc[UR36][R4.64] ;  /* 0x0000002404007981 */ /* 0x000ee4000c1e1500 */
[----:B---3--:R-:W-:-:S05]  /*1380*/  HADD2.F32 R0, -RZ, R0.H0_H0 ;  /* 0x20000000ff007230 */ /* 0x008fca0000004100 */
[----:B------:R-:W-:-:S04]  /*1390*/  FMUL.FTZ R0, R0, 1 ;  /* 0x3f80000000007820 */ /* 0x000fc80000410000 */
[----:B------:R0:W1:Y:S01]  /*13a0*/  F2F.F64.F32 R26, R0 ;  /* 0x00000000001a7310 */ /* 0x0000620000201800 */
[----:B------:R-:W-:Y:S05]  /*13b0*/  BRA `(.L_x_2656) ;  /* 0x0000000800f87947 */ /* 0x000fea0003800000 */
.L_x_2659:
[----:B------:R-:W-:-:S13]  /*13c0*/  ISETP.NE.AND P0, PT, R0, 0x7, PT ;  /* 0x000000070000780c */ /* 0x000fda0003f05270 */
[----:B------:R-:W-:Y:S05]  /*13d0*/  @!P0 BRA `(.L_x_2661) ;  /* 0x0000000000348947 */ /* 0x000fea0003800000 */
        /* <DEDUP_REMOVED lines=8> */
.L_x_2662:
[----:B------:R-:W3:Y:S02]  /*1460*/  LDG.E.U16 R4, desc[UR36][R4.64] ;  /* 0x0000002404047981 */ /* 0x000ee4000c1e1500 */
[----:B---3--:R-:W-:-:S05]  /*1470*/  HADD2.F32 R0, -RZ, R4.H0_H0 ;  /* 0x20000004ff007230 */ /* 0x008fca0000004100 */
[----:B------:R-:W-:-:S04]  /*1480*/  FMUL.FTZ R0, R0, 1 ;  /* 0x3f80000000007820 */ /* 0x000fc80000410000 */
[----:B------:R0:W1:Y:S01]  /*1490*/  F2F.F64.F32 R26, R0 ;  /* 0x00000000001a7310 */ /* 0x0000620000201800 */
[----:B------:R-:W-:Y:S05]  /*14a0*/  BRA `(.L_x_2656) ;  /* 0x0000000800bc7947 */ /* 0x000fea0003800000 */
.L_x_2661:
[----:B------:R0:W5:Y:S01]  /*14b0*/  LDG.E.64 R26, desc[UR36][R4.64] ;  /* 0x00000024041a7981 */ /* 0x000162000c1e1b00 */
[----:B------:R-:W-:Y:S05]  /*14c0*/  BRA `(.L_x_2656) ;  /* 0x0000000800b47947 */ /* 0x000fea0003800000 */
.L_x_2651:
        /* <DEDUP_REMOVED lines=8> */
[----:B------:R-:W3:Y:S01]  /*1550*/  LDG.E.U8 R4, desc[UR36][R4.64] ;  /* 0x0000002404047981 */ /* 0x000ee2000c1e1100 */
[----:B------:R-:W-:Y:S01]  /*1560*/  IMAD.MOV.U32 R26, RZ, RZ, RZ ;  /* 0x000000ffff1a7224 */ /* 0x000fe200078e00ff */
[----:B---3--:R-:W-:-:S04]  /*1570*/  ISETP.NE.AND P0, PT, R4, RZ, PT ;  /* 0x000000ff0400720c */ /* 0x008fc80003f05270 */
[----:B------:R-:W-:Y:S01]  /*1580*/  FSEL R27, RZ, 1.875, !P0 ;  /* 0x3ff00000ff1b7808 */ /* 0x000fe20004000000 */
[----:B------:R-:W-:Y:S08]  /*1590*/  BRA `(.L_x_2656) ;  /* 0x0000000800807947 */ /* 0x000ff00003800000 */
.L_x_2665:
[----:B------:R0:W5:Y:S01]  /*15a0*/  LDG.E.64 R26, desc[UR36][R4.64] ;  /* 0x00000024041a7981 */ /* 0x000162000c1e1b00 */
[----:B------:R-:W-:Y:S05]  /*15b0*/  BRA `(.L_x_2656) ;  /* 0x0000000800787947 */ /* 0x000fea0003800000 */
.L_x_2664:
[----:B------:R-:W-:-:S13]  /*15c0*/  ISETP.NE.AND P0, PT, R0, 0xf, PT ;  /* 0x0000000f0000780c */ /* 0x000fda0003f05270 */
[----:B------:R-:W-:Y:S05]  /*15d0*/  @!P0 BRA `(.L_x_2666) ;  /* 0x0000000000a48947 */ /* 0x000fea0003800000 */
[----:B------:R-:W-:-:S13]  /*15e0*/  ISETP.NE.AND P0, PT, R0, 0x17, PT ;  /* 0x000000170000780c */ /* 0x000fda0003f05270 */
[----:B------:R-:W-:Y:S05]  /*15f0*/  @!P0 BRA `(.L_x_2667) ;  /* 0x0000000000608947 */ /* 0x000fea0003800000 */
[----:B------:R-:W-:-:S13]  /*1600*/  ISETP.NE.AND P0, PT, R0, 0x18, PT ;  /* 0x000000180000780c */ /* 0x000fda0003f05270 */
[----:B------:R-:W-:Y:S05]  /*1610*/  @P0 BRA `(.L_x_2655) ;  /* 0x0000000800040947 */ /* 0x000fea0003800000 */
[----:B------:R-:W3:Y:S01]  /*1620*/  LDG.E.U8 R0, desc[UR36][R4.64] ;  /* 0x0000002404007981 */ /* 0x000ee2000c1e1100 */
[----:B------:R-:W-:Y:S02]  /*1630*/  IMAD.MOV.U32 R9, RZ, RZ, -0x800000 ;  /* 0xff800000ff097424 */ /* 0x000fe400078e00ff */
[----:B---3--:R-:W-:-:S05]  /*1640*/  IMAD.SHL.U32 R0, R0, 0x1000000, RZ ;  /* 0x0100000000007824 */ /* 0x008fca00078e00ff */
        /* <DEDUP_REMOVED lines=19> */
.L_x_2667:
[----:B------:R-:W3:Y:S02]  /*1780*/  LDG.E.U8 R4, desc[UR36][R4.64] ;  /* 0x0000002404047981 */ /* 0x000ee4000c1e1100 */
[----:B---3--:R-:W-:-:S05]  /*1790*/  IMAD.SHL.U32 R0, R4, 0x2000000, RZ ;  /* 0x0200000004007824 */ /* 0x008fca00078e00ff */
        /* <DEDUP_REMOVED lines=11> */
[----:B------:R3:W0:Y:S01]  /*1850*/  F2F.F64.F32 R26, R0 ;  /* 0x00000000001a7310 */ /* 0x0006220000201800 */
[----:B------:R-:W-:Y:S05]  /*1860*/  BRA `(.L_x_2656) ;  /* 0x0000000400cc7947 */ /* 0x000fea0003800000 */
.L_x_2666:
[----:B------:R-:W3:Y:S02]  /*1870*/  LDG.E.U16 R0, desc[UR36][R4.64] ;  /* 0x0000002404007981 */ /* 0x000ee4000c1e1500 */
[----:B---3--:R-:W-:-:S04]  /*1880*/  IMAD.U32 R0, R0, 0x10000, RZ ;  /* 0x0001000000007824 */ /* 0x008fc800078e00ff */
[----:B------:R-:W-:-:S04]  /*1890*/  FMUL.FTZ R0, R0, 1 ;  /* 0x3f80000000007820 */ /* 0x000fc80000410000 */
[----:B------:R0:W1:Y:S01]  /*18a0*/  F2F.F64.F32 R26, R0 ;  /* 0x00000000001a7310 */ /* 0x0000620000201800 */
[----:B------:R-:W-:Y:S05]  /*18b0*/  BRA `(.L_x_2656) ;  /* 0x0000000400b87947 */ /* 0x000fea0003800000 */
.L_x_2663:
        /* <DEDUP_REMOVED lines=8> */
[----:B------:R-:W3:Y:S02]  /*1940*/  LDG.E.U16 R4, desc[UR36][R4.64] ;  /* 0x0000002404047981 */ /* 0x000ee4000c1e1500 */
[----:B---3--:R0:W1:Y:S01]  /*1950*/  I2F.F64.U16 R26, R4 ;  /* 0x00000004001a7312 */ /* 0x0080620000101800 */
[----:B------:R-:W-:Y:S05]  /*1960*/  BRA `(.L_x_2656) ;  /* 0x00000004008c7947 */ /* 0x000fea0003800000 */
.L_x_2670:
[----:B------:R-:W3:Y:S01]  /*1970*/  LDG.E.U8 R3, desc[UR36][R4.64] ;  /* 0x0000002404037981 */ /* 0x000ee2000c1e1100 */
[----:B------:R-:W-:Y:S01]  /*1980*/  BSSY B0, `(.L_x_2671) ;  /* 0x0000018000007945 */ /* 0x000fe20003800000 */
[----:B------:R-:W-:Y:S01]  /*1990*/  IMAD.MOV.U32 R0, RZ, RZ, RZ ;  /* 0x000000ffff007224 */ /* 0x000fe200078e00ff */
[----:B---3--:R-:W-:-:S13]  /*19a0*/  ISETP.NE.AND P0, PT, R3, RZ, PT ;  /* 0x000000ff0300720c */ /* 0x008fda0003f05270 */
        /* <DEDUP_REMOVED lines=17> */
.L_x_2674:
[----:B------:R-:W-:Y:S05]  /*1ac0*/  BSYNC B1 ;  /* 0x0000000000017941 */ /* 0x000fea0003800000 */
.L_x_2673:
[----:B------:R-:W-:Y:S01]  /*1ad0*/  LEA R5, R0, 0x3b800000, 0x17 ;  /* 0x3b80000000057811 */ /* 0x000fe200078eb8ff */
[----:B------:R-:W-:-:S05]  /*1ae0*/  IMAD.SHL.U32 R0, R3, 0x100000, RZ ;  /* 0x0010000003007824 */ /* 0x000fca00078e00ff */
[----:B------:R-:W-:-:S07]  /*1af0*/  LOP3.LUT R0, R5, R0, R6, 0xfe, !PT ;  /* 0x0000000005007212 */ /* 0x000fce00078efe06 */
.L_x_2672:
[----:B------:R-:W-:Y:S05]  /*1b00*/  BSYNC B0 ;  /* 0x0000000000007941 */ /* 0x000fea0003800000 */
.L_x_2671:
[----:B------:R-:W-:-:S04]  /*1b10*/  FMUL.FTZ R0, R0, 1 ;  /* 0x3f80000000007820 */ /* 0x000fc80000410000 */
[----:B------:R0:W1:Y:S01]  /*1b20*/  F2F.F64.F32 R26, R0 ;  /* 0x00000000001a7310 */ /* 0x0000620000201800 */
[----:B------:R-:W-:Y:S05]  /*1b30*/  BRA `(.L_x_2656) ;  /* 0x0000000400187947 */ /* 0x000fea0003800000 */
.L_x_2669:
        /* <DEDUP_REMOVED lines=21> */
.L_x_2678:
[----:B------:R-:W-:Y:S05]  /*1c90*/  BSYNC B1 ;  /* 0x0000000000017941 */ /* 0x000fea0003800000 */
.L_x_2677:
[----:B------:R-:W-:Y:S01]  /*1ca0*/  LEA R5, R0, 0x37800000, 0x17 ;  /* 0x3780000000057811 */ /* 0x000fe200078eb8ff */
[----:B------:R-:W-:-:S05]  /*1cb0*/  IMAD.SHL.U32 R0, R3, 0x200000, RZ ;  /* 0x0020000003007824 */ /* 0x000fca00078e00ff */
[----:B------:R-:W-:-:S07]  /*1cc0*/  LOP3.LUT R0, R5, R0, R6, 0xfe, !PT ;  /* 0x0000000005007212 */ /* 0x000fce00078efe06 */
.L_x_2676:
[----:B------:R-:W-:Y:S05]  /*1cd0*/  BSYNC B0 ;  /* 0x0000000000007941 */ /* 0x000fea0003800000 */
.L_x_2675:
[----:B------:R-:W-:-:S04]  /*1ce0*/  FMUL.FTZ R0, R0, 1 ;  /* 0x3f80000000007820 */ /* 0x000fc80000410000 */
[----:B------:R0:W1:Y:S01]  /*1cf0*/  F2F.F64.F32 R26, R0 ;  /* 0x00000000001a7310 */ /* 0x0000620000201800 */
[----:B------:R-:W-:Y:S05]  /*1d00*/  BRA `(.L_x_2656) ;  /* 0x0000000000a47947 */ /* 0x000fea0003800000 */
.L_x_2668:
[----:B------:R-:W-:-:S13]  /*1d10*/  ISETP.NE.AND P0, PT, R0, 0x1c, PT ;  /* 0x0000001c0000780c */ /* 0x000fda0003f05270 */
[----:B------:R-:W-:Y:S05]  /*1d20*/  @!P0 BRA `(.L_x_2679) ;  /* 0x0000000000948947 */ /* 0x000fea0003800000 */
[----:B------:R-:W-:-:S13]  /*1d30*/  ISETP.NE.AND P0, PT, R0, 0x1d, PT ;  /* 0x0000001d0000780c */ /* 0x000fda0003f05270 */
[----:B------:R-:W-:Y:S05]  /*1d40*/  @!P0 BRA `(.L_x_2680) ;  /* 0x0000000000808947 */ /* 0x000fea0003800000 */
[----:B------:R-:W-:-:S13]  /*1d50*/  ISETP.NE.AND P0, PT, R0, 0x2c, PT ;  /* 0x0000002c0000780c */ /* 0x000fda0003f05270 */
[----:B------:R-:W-:Y:S05]  /*1d60*/  @P0 BRA `(.L_x_2655) ;  /* 0x0000000000300947 */ /* 0x000fea0003800000 */
[----:B------:R-:W3:Y:S01]  /*1d70*/  LDG.E.U8 R4, desc[UR36][R4.64] ;  /* 0x0000002404047981 */ /* 0x000ee2000c1e1100 */
[----:B------:R-:W-:Y:S01]  /*1d80*/  BSSY B0, `(.L_x_2681) ;  /* 0x0000007000007945 */ /* 0x000fe20003800000 */
[----:B------:R-:W-:Y:S01]  /*1d90*/  IMAD.MOV.U32 R0, RZ, RZ, 0x400000 ;  /* 0x00400000ff007424 */ /* 0x000fe200078e00ff */
[----:B---3--:R-:W-:-:S13]  /*1da0*/  ISETP.NE.AND P0, PT, R4, RZ, PT ;  /* 0x000000ff0400720c */ /* 0x008fda0003f05270 */
[----:B------:R-:W-:Y:S05]  /*1db0*/  @!P0 BRA `(.L_x_2682) ;  /* 0x00000000000c8947 */ /* 0x000fea0003800000 */
[----:B------:R-:W-:-:S13]  /*1dc0*/  ISETP.NE.AND P0, PT, R4, 0xff, PT ;  /* 0x000000ff0400780c */ /* 0x000fda0003f05270 */
[----:B------:R-:W-:Y:S02]  /*1dd0*/  @!P0 IMAD.MOV.U32 R0, RZ, RZ, 0x7f800001 ;  /* 0x7f800001ff008424 */ /* 0x000fe400078e00ff */
[----:B------:R-:W-:-:S07]  /*1de0*/  @P0 IMAD.SHL.U32 R0, R4, 0x800000, RZ ;  /* 0x0080000004000824 */ /* 0x000fce00078e00ff */
.L_x_2682:
[----:B------:R-:W-:Y:S05]  /*1df0*/  BSYNC B0 ;  /* 0x0000000000007941 */ /* 0x000fea0003800000 */
.L_x_2681:
[----:B------:R-:W-:-:S04]  /*1e00*/  FMUL.FTZ R0, R0, 1 ;  /* 0x3f80000000007820 */ /* 0x000fc80000410000 */
[----:B------:R0:W1:Y:S01]  /*1e10*/  F2F.F64.F32 R26, R0 ;  /* 0x00000000001a7310 */ /* 0x0000620000201800 */
[----:B------:R-:W-:Y:S05]  /*1e20*/  BRA `(.L_x_2656) ;  /* 0x00000000005c7947 */ /* 0x000fea0003800000 */
.L_x_2655:
        /* <DEDUP_REMOVED lines=16> */
.L_x_2683:
[----:B------:R-:W-:Y:S01]  /*1f30*/  CS2R R26, SRZ ;  /* 0x00000000001a7805 */ /* 0x000fe2000001ff00 */
[----:B------:R-:W-:Y:S06]  /*1f40*/  BRA `(.L_x_2656) ;  /* 0x0000000000147947 */ /* 0x000fec0003800000 */
.L_x_2680:
[----:B------:R-:W3:Y:S02]  /*1f50*/  LDG.E.64 R26, desc[UR36][R4.64] ;  /* 0x00000024041a7981 */ /* 0x000ee4000c1e1b00 */
[----:B---3--:R-:W0:Y:S01]  /*1f60*/  I2F.F64.U64 R26, R26 ;  /* 0x0000001a001a7312 */ /* 0x008e220000301800 */
[----:B------:R-:W-:Y:S05]  /*1f70*/  BRA `(.L_x_2656) ;  /* 0x0000000000087947 */ /* 0x000fea0003800000 */
.L_x_2679:
[----:B------:R-:W3:Y:S02]  /*1f80*/  LDG.E R4, desc[UR36][R4.64] ;  /* 0x0000002404047981 */ /* 0x000ee4000c1e1900 */
[----:B---3--:R0:W1:Y:S02]  /*1f90*/  I2F.F64.U32 R26, R4 ;  /* 0x00000004001a7312 */ /* 0x0080640000201800 */
.L_x_2656:
[----:B------:R-:W-:-:S07]  /*1fa0*/  VIADD R23, R23, 0x80 ;  /* 0x0000008017177836 */ /* 0x000fce0000000000 */
.L_x_2650:
[----:B------:R-:W-:Y:S05]  /*1fb0*/  BSYNC B6 ;  /* 0x0000000000067941 */ /* 0x000fea0003800000 */
.L_x_2649:
[----:B------:R-:W-:Y:S01]  /*1fc0*/  ISETP.GE.AND P0, PT, R23, R18, PT ;  /* 0x000000121700720c */ /* 0x000fe20003f06270 */
[----:B------:R-:W-:Y:S01]  /*1fd0*/  BSSY B6, `(.L_x_2684) ;  /* 0x00000f9000067945 */ /* 0x000fe20003800000 */
[----:B------:R-:W-:Y:S02]  /*1fe0*/  CS2R R24, SRZ ;  /* 0x0000000000187805 */ /* 0x000fe4000001ff00 */
[----:B------:R-:W-:-:S09]  /*1ff0*/  CS2R R16, SRZ ;  /* 0x0000000000107805 */ /* 0x000fd2000001ff00 */
[----:B------:R-:W-:Y:S05]  /*2000*/  @P0 BRA `(.L_x_2685) ;  /* 0x0000000c00d40947 */ /* 0x000fea0003800000 */
[----:B01----:R-:W0:Y:S01]  /*2010*/  LDC.64 R4, c[0x0][0x220] ;  /* 0x00008800ff047b82 */ /* 0x003e220000000a00 */
[----:B---3--:R-:W-:Y:S01]  /*2020*/  IMAD R0, R2, 0x200, R23 ;  /* 0x0000020002007824 */ /* 0x008fe200078e0217 */
        /* <DEDUP_REMOVED lines=19> */
.L_x_2689:
[----:B------:R-:W3:Y:S02]  /*2160*/  LDG.E.U8 R4, desc[UR36][R4.64] ;  /* 0x0000002404047981 */ /* 0x000ee4000c1e1100 */
[----:B---3--:R0:W1:Y:S01]  /*2170*/  I2F.F64.U16 R16, R4 ;  /* 0x0000000400107312 */ /* 0x0080620000101800 */
[----:B------:R-:W-:Y:S05]  /*2180*/  BRA `(.L_x_2691) ;  /* 0x0000000c00707947 */ /* 0x000fea0003800000 */
.L_x_2688:
        /* <DEDUP_REMOVED lines=9> */
.L_x_2693:
[----:B------:R-:W3:Y:S02]  /*2220*/  LDG.E R4, desc[UR36][R4.64] ;  /* 0x0000002404047981 */ /* 0x000ee4000c1e1900 */
[----:B---3--:R0:W1:Y:S01]  /*2230*/  I2F.F64 R16, R4 ;  /* 0x0000000400107312 */ /* 0x0080620000201c00 */
[----:B------:R-:W-:Y:S05]  /*2240*/  BRA `(.L_x_2691) ;  /* 0x0000000c00407947 */ /* 0x000fea0003800000 */
.L_x_2692:
[----:B------:R-:W3:Y:S02]  /*2250*/  LDG.E.U16 R4, desc[UR36][R4.64] ;  /* 0x0000002404047981 */ /* 0x000ee4000c1e1500 */
[----:B---3--:R0:W1:Y:S01]  /*2260*/  I2F.F64.S16 R16, R4 ;  /* 0x0000000400107312 */ /* 0x0080620000101c00 */
[----:B------:R-:W-:Y:S05]  /*2270*/  BRA `(.L_x_2691) ;  /* 0x0000000c00347947 */ /* 0x000fea0003800000 */
.L_x_2687:
        /* <DEDUP_REMOVED lines=10> */
.L_x_2695:
[----:B------:R-:W3:Y:S02]  /*2320*/  LDG.E.U16 R0, desc[UR36][R4.64] ;  /* 0x0000002404007981 */ /* 0x000ee4000c1e1500 */
[----:B---3--:R-:W-:-:S05]  /*2330*/  HADD2.F32 R0, -RZ, R0.H0_H0 ;  /* 0x20000000ff007230 */ /* 0x008fca0000004100 */
[----:B------:R-:W-:-:S04]  /*2340*/  FMUL.FTZ R0, R0, 1 ;  /* 0x3f80000000007820 */ /* 0x000fc80000410000 */
[----:B------:R0:W1:Y:S01]  /*2350*/  F2F.F64.F32 R16, R0 ;  /* 0x0000000000107310 */ /* 0x0000620000201800 */
[----:B------:R-:W-:Y:S05]  /*2360*/  BRA `(.L_x_2691) ;  /* 0x0000000800f87947 */ /* 0x000fea0003800000 */
.L_x_2694:
        /* <DEDUP_REMOVED lines=10> */
.L_x_2697:
[----:B------:R-:W3:Y:S02]  /*2410*/  LDG.E.U16 R4, desc[UR36][R4.64] ;  /* 0x0000002404047981 */ /* 0x000ee4000c1e1500 */
[----:B---3--:R-:W-:-:S05]  /*2420*/  HADD2.F32 R0, -RZ, R4.H0_H0 ;  /* 0x20000004ff007230 */ /* 0x008fca0000004100 */
[----:B------:R-:W-:-:S04]  /*2430*/  FMUL.FTZ R0, R0, 1 ;  /* 0x3f80000000007820 */ /* 0x000fc80000410000 */
[----:B------:R0:W1:Y:S01]  /*2440*/  F2F.F64.F32 R16, R0 ;  /* 0x0000000000107310 */ /* 0x0000620000201800 */
[----:B------:R-:W-:Y:S05]  /*2450*/  BRA `(.L_x_2691) ;  /* 0x0000000800bc7947 */ /* 0x000fea0003800000 */
.L_x_2696:
[----:B------:R0:W5:Y:S01]  /*2460*/  LDG.E.64 R16, desc[UR36][R4.64] ;  /* 0x0000002404107981 */ /* 0x000162000c1e1b00 */
[----:B------:R-:W-:Y:S05]  /*2470*/  BRA `(.L_x_2691) ;  /* 0x0000000800b47947 */ /* 0x000fea0003800000 */
.L_x_2686:
        /* <DEDUP_REMOVED lines=13> */
.L_x_2700:
[----:B------:R0:W5:Y:S01]  /*2550*/  LDG.E.64 R16, desc[UR36][R4.64] ;  /* 0x0000002404107981 */ /* 0x000162000c1e1b00 */
[----:B------:R-:W-:Y:S05]  /*2560*/  BRA `(.L_x_2691) ;  /* 0x0000000800787947 */ /* 0x000fea0003800000 */
.L_x_2699:
        /* <DEDUP_REMOVED lines=28> */
.L_x_2702:
        /* <DEDUP_REMOVED lines=15> */
.L_x_2701:
[----:B------:R-:W3:Y:S02]  /*2820*/  LDG.E.U16 R0, desc[UR36][R4.64] ;  /* 0x0000002404007981 */ /* 0x000ee4000c1e1500 */
[----:B---3--:R-:W-:-:S04]  /*2830*/  IMAD.U32 R0, R0, 0x10000, RZ ;  /* 0x0001000000007824 */ /* 0x008fc800078e00ff */
[----:B------:R-:W-:-:S04]  /*2840*/  FMUL.FTZ R0, R0, 1 ;  /* 0x3f80000000007820 */ /* 0x000fc80000410000 */
[----:B------:R0:W1:Y:S01]  /*2850*/  F2F.F64.F32 R16, R0 ;  /* 0x0000000000107310 */ /* 0x0000620000201800 */
[----:B------:R-:W-:Y:S05]  /*2860*/  BRA `(.L_x_2691) ;  /* 0x0000000400b87947 */ /* 0x000fea0003800000 */
.L_x_2698:
        /* <DEDUP_REMOVED lines=11> */
.L_x_2705:
        /* <DEDUP_REMOVED lines=21> */
.L_x_2709:
[----:B------:R-:W-:Y:S05]  /*2a70*/  BSYNC B1 ;  /* 0x0000000000017941 */ /* 0x000fea0003800000 */
.L_x_2708:
[----:B------:R-:W-:Y:S01]  /*2a80*/  LEA R5, R0, 0x3b800000, 0x17 ;  /* 0x3b80000000057811 */ /* 0x000fe200078eb8ff */
[----:B------:R-:W-:-:S05]  /*2a90*/  IMAD.SHL.U32 R0, R3, 0x100000, RZ ;  /* 0x0010000003007824 */ /* 0x000fca00078e00ff */
[----:B------:R-:W-:-:S07]  /*2aa0*/  LOP3.LUT R0, R5, R0, R6, 0xfe, !PT ;  /* 0x0000000005007212 */ /* 0x000fce00078efe06 */
.L_x_2707:
[----:B------:R-:W-:Y:S05]  /*2ab0*/  BSYNC B0 ;  /* 0x0000000000007941 */ /* 0x000fea0003800000 */
.L_x_2706:
[----:B------:R-:W-:-:S04]  /*2ac0*/  FMUL.FTZ R0, R0, 1 ;  /* 0x3f80000000007820 */ /* 0x000fc80000410000 */
[----:B------:R3:W0:Y:S01]  /*2ad0*/  F2F.F64.F32 R16, R0 ;  /* 0x0000000000107310 */ /* 0x0006220000201800 */
[----:B------:R-:W-:Y:S05]  /*2ae0*/  BRA `(.L_x_2691) ;  /* 0x0000000400187947 */ /* 0x000fea0003800000 */
.L_x_2704:
        /* <DEDUP_REMOVED lines=21> */
.L_x_2713:
[----:B------:R-:W-:Y:S05]  /*2c40*/  BSYNC B1 ;  /* 0x0000000000017941 */ /* 0x000fea0003800000 */
.L_x_2712:
[----:B------:R-:W-:Y:S01]  /*2c50*/  LEA R5, R0, 0x37800000, 0x17 ;  /* 0x3780000000057811 */ /* 0x000fe200078eb8ff */
[----:B------:R-:W-:-:S05]  /*2c60*/  IMAD.SHL.U32 R0, R3, 0x200000, RZ ;  /* 0x0020000003007824 */ /* 0x000fca00078e00ff */
[----:B------:R-:W-:-:S07]  /*2c70*/  LOP3.LUT R0, R5, R0, R6, 0xfe, !PT ;  /* 0x0000000005007212 */ /* 0x000fce00078efe06 */
.L_x_2711:
[----:B------:R-:W-:Y:S05]  /*2c80*/  BSYNC B0 ;  /* 0x0000000000007941 */ /* 0x000fea0003800000 */
.L_x_2710:
[----:B------:R-:W-:-:S04]  /*2c90*/  FMUL.FTZ R0, R0, 1 ;  /* 0x3f80000000007820 */ /* 0x000fc80000410000 */
[----:B------:R0:W1:Y:S01]  /*2ca0*/  F2F.F64.F32 R16, R0 ;  /* 0x0000000000107310 */ /* 0x0000620000201800 */
[----:B------:R-:W-:Y:S05]  /*2cb0*/  BRA `(.L_x_2691) ;  /* 0x0000000000a47947 */ /* 0x000fea0003800000 */
.L_x_2703:
        /* <DEDUP_REMOVED lines=14> */
.L_x_2717:
[----:B------:R-:W-:Y:S05]  /*2da0*/  BSYNC B0 ;  /* 0x0000000000007941 */ /* 0x000fea0003800000 */
.L_x_2716:
[----:B------:R-:W-:-:S04]  /*2db0*/  FMUL.FTZ R0, R0, 1 ;  /* 0x3f80000000007820 */ /* 0x000fc80000410000 */
[----:B------:R0:W1:Y:S01]  /*2dc0*/  F2F.F64.F32 R16, R0 ;  /* 0x0000000000107310 */ /* 0x0000620000201800 */
[----:B------:R-:W-:Y:S05]  /*2dd0*/  BRA `(.L_x_2691) ;  /* 0x00000000005c7947 */ /* 0x000fea0003800000 */
.L_x_2690:
        /* <DEDUP_REMOVED lines=16> */
.L_x_2718:
[----:B------:R-:W-:Y:S01]  /*2ee0*/  CS2R R16, SRZ ;  /* 0x0000000000107805 */ /* 0x000fe2000001ff00 */
[----:B------:R-:W-:Y:S06]  /*2ef0*/  BRA `(.L_x_2691) ;  /* 0x0000000000147947 */ /* 0x000fec0003800000 */
.L_x_2715:
[----:B------:R-:W3:Y:S02]  /*2f00*/  LDG.E.64 R16, desc[UR36][R4.64] ;  /* 0x0000002404107981 */ /* 0x000ee4000c1e1b00 */
[----:B---3--:R-:W0:Y:S01]  /*2f10*/  I2F.F64.U64 R16, R16 ;  /* 0x0000001000107312 */ /* 0x008e220000301800 */
[----:B------:R-:W-:Y:S05]  /*2f20*/  BRA `(.L_x_2691) ;  /* 0x0000000000087947 */ /* 0x000fea0003800000 */
.L_x_2714:
[----:B------:R-:W3:Y:S02]  /*2f30*/  LDG.E R4, desc[UR36][R4.64] ;  /* 0x0000002404047981 */ /* 0x000ee4000c1e1900 */
[----:B---3--:R0:W1:Y:S02]  /*2f40*/  I2F.F64.U32 R16, R4 ;  /* 0x0000000400107312 */ /* 0x0080640000201800 */
.L_x_2691:
[----:B------:R-:W-:-:S07]  /*2f50*/  VIADD R23, R23, 0x80 ;  /* 0x0000008017177836 */ /* 0x000fce0000000000 */
.L_x_2685:
[----:B------:R-:W-:Y:S05]  /*2f60*/  BSYNC B6 ;  /* 0x0000000000067941 */ /* 0x000fea0003800000 */
.L_x_2684:
[----:B------:R-:W-:Y:S01]  /*2f70*/  ISETP.GE.AND P0, PT, R23, R18, PT ;  /* 0x000000121700720c */ /* 0x000fe20003f06270 */
[----:B------:R-:W-:-:S12]  /*2f80*/  BSSY B6, `(.L_x_2719) ;  /* 0x00000f4000067945 */ /* 0x000fd80003800000 */
[----:B------:R-:W-:Y:S05]  /*2f90*/  @P0 BRA `(.L_x_2720) ;  /* 0x0000000c00c80947 */ /* 0x000fea0003800000 */
[----:B01----:R-:W0:Y:S01]  /*2fa0*/  LDC.64 R4, c[0x0][0x220] ;  /* 0x00008800ff047b82 */ /* 0x003e220000000a00 */
[----:B---3--:R-:W-:Y:S01]  /*2fb0*/  PRMT R0, R19, 0x9910, RZ ;  /* 0x0000991013007816 */ /* 0x008fe200000000ff */
        /* <DEDUP_REMOVED lines=18> */
.L_x_2724:
[----:B------:R-:W3:Y:S02]  /*30e0*/  LDG.E.U8 R4, desc[UR36][R4.64] ;  /* 0x0000002404047981 */ /* 0x000ee4000c1e1100 */
[----:B---3--:R0:W1:Y:S01]  /*30f0*/  I2F.F64.U16 R24, R4 ;  /* 0x0000000400187312 */ /* 0x0080620000101800 */
[----:B------:R-:W-:Y:S05]  /*3100*/  BRA `(.L_x_2720) ;  /* 0x0000000c006c7947 */ /* 0x000fea0003800000 */
.L_x_2723:
        /* <DEDUP_REMOVED lines=9> */
.L_x_2727:
[----:B------:R-:W3:Y:S02]  /*31a0*/  LDG.E R4, desc[UR36][R4.64] ;  /* 0x0000002404047981 */ /* 0x000ee4000c1e1900 */
[----:B---3--:R0:W1:Y:S01]  /*31b0*/  I2F.F64 R24, R4 ;  /* 0x0000000400187312 */ /* 0x0080620000201c00 */
[----:B------:R-:W-:Y:S05]  /*31c0*/  BRA `(.L_x_2720) ;  /* 0x0000000c003c7947 */ /* 0x000fea0003800000 */
.L_x_2726:
[----:B------:R-:W3:Y:S02]  /*31d0*/  LDG.E.U16 R4, desc[UR36][R4.64] ;  /* 0x0000002404047981 */ /* 0x000ee4000c1e1500 */
[----:B---3--:R0:W1:Y:S01]  /*31e0*/  I2F.F64.S16 R24, R4 ;  /* 0x0000000400187312 */ /* 0x0080620000101c00 */
[----:B------:R-:W-:Y:S05]  /*31f0*/  BRA `(.L_x_2720) ;  /* 0x0000000c00307947 */ /* 0x000fea0003800000 */
.L_x_2722:
        /* <DEDUP_REMOVED lines=10> */
.L_x_2729:
[----:B------:R-:W3:Y:S02]  /*32a0*/  LDG.E.U16 R0, desc[UR36][R4.64] ;  /* 0x0000002404007981 */ /* 0x000ee4000c1e1500 */
[----:B---3--:R-:W-:-:S05]  /*32b0*/  HADD2.F32 R0, -RZ, R0.H0_H0 ;  /* 0x20000000ff007230 */ /* 0x008fca0000004100 */
[----:B------:R-:W-:-:S04]  /*32c0*/  FMUL.FTZ R0, R0, 1 ;  /* 0x3f80000000007820 */ /* 0x000fc80000410000 */
[----:B------:R0:W1:Y:S01]  /*32d0*/  F2F.F64.F32 R24, R0 ;  /* 0x0000000000187310 */ /* 0x0000620000201800 */
[----:B------:R-:W-:Y:S05]  /*32e0*/  BRA `(.L_x_2720) ;  /* 0x0000000800f47947 */ /* 0x000fea0003800000 */
.L_x_2728:
        /* <DEDUP_REMOVED lines=10> */
.L_x_2731:
[----:B------:R-:W3:Y:S02]  /*3390*/  LDG.E.U16 R4, desc[UR36][R4.64] ;  /* 0x0000002404047981 */ /* 0x000ee4000c1e1500 */
[----:B---3--:R-:W-:-:S05]  /*33a0*/  HADD2.F32 R0, -RZ, R4.H0_H0 ;  /* 0x20000004ff007230 */ /* 0x008fca0000004100 */
[----:B------:R-:W-:-:S04]  /*33b0*/  FMUL.FTZ R0, R0, 1 ;  /* 0x3f80000000007820 */ /* 0x000fc80000410000 */
[----:B------:R0:W1:Y:S01]  /*33c0*/  F2F.F64.F32 R24, R0 ;  /* 0x0000000000187310 */ /* 0x0000620000201800 */
[----:B------:R-:W-:Y:S05]  /*33d0*/  BRA `(.L_x_2720) ;  /* 0x0000000800b87947 */ /* 0x000fea0003800000 */
.L_x_2730:
[----:B------:R0:W5:Y:S01]  /*33e0*/  LDG.E.64 R24, desc[UR36][R4.64] ;  /* 0x0000002404187981 */ /* 0x000162000c1e1b00 */
[----:B------:R-:W-:Y:S05]  /*33f0*/  BRA `(.L_x_2720) ;  /* 0x0000000800b07947 */ /* 0x000fea0003800000 */
.L_x_2721:
        /* <DEDUP_REMOVED lines=13> */
.L_x_2734:
[----:B------:R0:W5:Y:S01]  /*34d0*/  LDG.E.64 R24, desc[UR36][R4.64] ;  /* 0x0000002404187981 */ /* 0x000162000c1e1b00 */
[----:B------:R-:W-:Y:S05]  /*34e0*/  BRA `(.L_x_2720) ;  /* 0x0000000800747947 */ /* 0x000fea0003800000 */
.L_x_2733:
        /* <DEDUP_REMOVED lines=28> */
.L_x_2736:
        /* <DEDUP_REMOVED lines=15> */
.L_x_2735:
[----:B------:R-:W3:Y:S02]  /*37a0*/  LDG.E.U16 R0, desc[UR36][R4.64] ;  /* 0x0000002404007981 */ /* 0x000ee4000c1e1500 */
[----:B---3--:R-:W-:-:S04]  /*37b0*/  IMAD.U32 R0, R0, 0x10000, RZ ;  /* 0x0001000000007824 */ /* 0x008fc800078e00ff */
[----:B------:R-:W-:-:S04]  /*37c0*/  FMUL.FTZ R0, R0, 1 ;  /* 0x3f80000000007820 */ /* 0x000fc80000410000 */
[----:B------:R0:W1:Y:S01]  /*37d0*/  F2F.F64.F32 R24, R0 ;  /* 0x0000000000187310 */ /* 0x0000620000201800 */
[----:B------:R-:W-:Y:S05]  /*37e0*/  BRA `(.L_x_2720) ;  /* 0x0000000400b47947 */ /* 0x000fea0003800000 */
.L_x_2732:
        /* <DEDUP_REMOVED lines=11> */
.L_x_2739:
        /* <DEDUP_REMOVED lines=21> */
.L_x_2743:
[----:B------:R-:W-:Y:S05]  /*39f0*/  BSYNC B1 ;  /* 0x0000000000017941 */ /* 0x000fea0003800000 */
.L_x_2742:
[----:B------:R-:W-:Y:S01]  /*3a00*/  LEA R5, R0, 0x3b800000, 0x17 ;  /* 0x3b80000000057811 */ /* 0x000fe200078eb8ff */
[----:B------:R-:W-:-:S05]  /*3a10*/  IMAD.SHL.U32 R0, R3, 0x100000, RZ ;  /* 0x0010000003007824 */ /* 0x000fca00078e00ff */
[----:B------:R-:W-:-:S07]  /*3a20*/  LOP3.LUT R0, R5, R0, R6, 0xfe, !PT ;  /* 0x0000000005007212 */ /* 0x000fce00078efe06 */
.L_x_2741:
[----:B------:R-:W-:Y:S05]  /*3a30*/  BSYNC B0 ;  /* 0x0000000000007941 */ /* 0x000fea0003800000 */
.L_x_2740:
[----:B------:R-:W-:-:S04]  /*3a40*/  FMUL.FTZ R0, R0, 1 ;  /* 0x3f80000000007820 */ /* 0x000fc80000410000 */
[----:B------:R0:W1:Y:S01]  /*3a50*/  F2F.F64.F32 R24, R0 ;  /* 0x0000000000187310 */ /* 0x0000620000201800 */
[----:B------:R-:W-:Y:S05]  /*3a60*/  BRA `(.L_x_2720) ;  /* 0x0000000400147947 */ /* 0x000fea0003800000 */
.L_x_2738:
        /* <DEDUP_REMOVED lines=21> */
.L_x_2747:
[----:B------:R-:W-:Y:S05]  /*3bc0*/  BSYNC B1 ;  /* 0x0000000000017941 */ /* 0x000fea0003800000 */
.L_x_2746:
[----:B------:R-:W-:Y:S01]  /*3bd0*/  LEA R5, R0, 0x37800000, 0x17 ;  /* 0x3780000000057811 */ /* 0x000fe200078eb8ff */
[----:B------:R-:W-:-:S05]  /*3be0*/  IMAD.SHL.U32 R0, R3, 0x200000, RZ ;  /* 0x0020000003007824 */ /* 0x000fca00078e00ff */
[----:B------:R-:W-:-:S07]  /*3bf0*/  LOP3.LUT R0, R5, R0, R6, 0xfe, !PT ;  /* 0x0000000005007212 */ /* 0x000fce00078efe06 */
.L_x_2745:
[----:B------:R-:W-:Y:S05]  /*3c00*/  BSYNC B0 ;  /* 0x0000000000007941 */ /* 0x000fea0003800000 */
.L_x_2744:
[----:B------:R-:W-:-:S04]  /*3c10*/  FMUL.FTZ R0, R0, 1 ;  /* 0x3f80000000007820 */ /* 0x000fc80000410000 */
[----:B------:R0:W1:Y:S01]  /*3c20*/  F2F.F64.F32 R24, R0 ;  /* 0x0000000000187310 */ /* 0x0000620000201800 */
[----:B------:R-:W-:Y:S05]  /*3c30*/  BRA `(.L_x_2720) ;  /* 0x0000000000a07947 */ /* 0x000fea0003800000 */
.L_x_2737:
        /* <DEDUP_REMOVED lines=14> */
.L_x_2751:
[----:B------:R-:W-:Y:S05]  /*3d20*/  BSYNC B0 ;  /* 0x0000000000007941 */ /* 0x000fea0003800000 */
.L_x_2750:
[----:B------:R-:W-:-:S04]  /*3d30*/  FMUL.FTZ R0, R0, 1 ;  /* 0x3f80000000007820 */ /* 0x000fc80000410000 */
[----:B------:R0:W1:Y:S01]  /*3d40*/  F2F.F64.F32 R24, R0 ;  /* 0x0000000000187310 */ /* 0x0000620000201800 */
[----:B------:R-:W-:Y:S05]  /*3d50*/  BRA `(.L_x_2720) ;  /* 0x0000000000587947 */ /* 0x000fea0003800000 */
.L_x_2725:
        /* <DEDUP_REMOVED lines=16> */
.L_x_2752:
[----:B------:R-:W-:Y:S05]  /*3e60*/  BRA `(.L_x_2720) ;  /* 0x0000000000147947 */ /* 0x000fea0003800000 */
.L_x_2749:
[----:B------:R-:W3:Y:S02]  /*3e70*/  LDG.E.64 R24, desc[UR36][R4.64] ;  /* 0x0000002404187981 */ /* 0x000ee4000c1e1b00 */
[----:B---3--:R-:W0:Y:S01]  /*3e80*/  I2F.F64.U64 R24, R24 ;  /* 0x0000001800187312 */ /* 0x008e220000301800 */
[----:B------:R-:W-:Y:S05]  /*3e90*/  BRA `(.L_x_2720) ;  /* 0x0000000000087947 */ /* 0x000fea0003800000 */
.L_x_2748:
[----:B------:R-:W3:Y:S02]  /*3ea0*/  LDG.E R4, desc[UR36][R4.64] ;  /* 0x0000002404047981 */ /* 0x000ee4000c1e1900 */
[----:B---3--:R0:W1:Y:S02]  /*3eb0*/  I2F.F64.U32 R24, R4 ;  /* 0x0000000400187312 */ /* 0x0080640000201800 */
.L_x_2720:
[----:B------:R-:W-:Y:S05]  /*3ec0*/  BSYNC B6 ;  /* 0x0000000000067941 */ /* 0x000fea0003800000 */
.L_x_2719:
[----:B------:R-:W2:Y:S01]  /*3ed0*/  S2R R23, SR_TID.X ;  /* 0x0000000000177919 */ /* 0x000ea20000002100 */
[----:B------:R-:W0:Y:S01]  /*3ee0*/  LDC.U8 R19, c[0x0][0x234] ;  /* 0x00008d00ff137b82 */ /* 0x000e220000000000 */
[----:B------:R-:W-:Y:S01]  /*3ef0*/  BSSY B6, `(.L_x_2753) ;  /* 0x000011d000067945 */ /* 0x000fe20003800000 */
[----:B--2---:R-:W-:-:S13]  /*3f00*/  ISETP.GE.AND P0, PT, R23, R18, PT ;  /* 0x000000121700720c */ /* 0x004fda0003f06270 */
[----:B------:R-:W-:Y:S05]  /*3f10*/  @P0 BRA `(.L_x_2754) ;  /* 0x0000001000680947 */ /* 0x000fea0003800000 */
[----:B------:R-:W2:Y:S01]  /*3f20*/  LDC.64 R8, c[0x0][0x218] ;  /* 0x00008600ff087b82 */ /* 0x000ea20000000a00 */
[----:B0--3--:R-:W-:Y:S01]  /*3f30*/  IMAD R0, R2, 0x200, R23 ;  /* 0x0000020002007824 */ /* 0x009fe200078e0217 */
[----:B-1----:R-:W-:Y:S01]  /*3f40*/  PRMT R4, R19, 0x9910, RZ ;  /* 0x0000991013047816 */ /* 0x002fe200000000ff */
[----:B------:R-:W-:Y:S01]  /*3f50*/  ULDC UR4, c[0x0][0x238] ;  /* 0x00008e0000047ab9 */ /* 0x000fe20000000800 */
[----:B------:R-:W-:Y:S02]  /*3f60*/  VIADD R23, R23, 0x80 ;  /* 0x0000008017177836 */ /* 0x000fe40000000000 */
        /* <DEDUP_REMOVED lines=14> */
[----:B----45:R-:W0:Y:S02]  /*4050*/  F2I.F64.TRUNC R29, |R28| ;  /* 0x4000001c001d7311 */ /* 0x030e24000030d100 */
[----:B0-----:R0:W-:Y:S01]  /*4060*/  STG.E.U8 desc[UR36][R8.64], R29 ;  /* 0x0000001d08007986 */ /* 0x0011e2000c101124 */
[----:B------:R-:W-:Y:S05]  /*4070*/  BRA `(.L_x_2754) ;  /* 0x0000001000107947 */ /* 0x000fea0003800000 */
.L_x_2758:
[----:B----45:R-:W0:Y:S02]  /*4080*/  F2I.S64.F64.TRUNC R28, |R28| ;  /* 0x4000001c001c7311 */ /* 0x030e24000030d900 */
[----:B0-----:R-:W-:-:S05]  /*4090*/  IMAD.MOV.U32 R3, RZ, RZ, R28 ;  /* 0x000000ffff037224 */ /* 0x001fca00078e001c */
[----:B------:R0:W-:Y:S01]  /*40a0*/  STG.E.U8 desc[UR36][R8.64], R3 ;  /* 0x0000000308007986 */ /* 0x0001e2000c101124 */
[----:B------:R-:W-:Y:S05]  /*40b0*/  BRA `(.L_x_2754) ;  /* 0x0000001000007947 */ /* 0x000fea0003800000 */
.L_x_2757:
[----:B------:R-:W-:-:S13]  /*40c0*/  ISETP.NE.AND P0, PT, R0, 0x2, PT ;  /* 0x000000020000780c */ /* 0x000fda0003f05270 */
[----:B------:R-:W-:Y:S05]  /*40d0*/  @!P0 BRA `(.L_x_2760) ;  /* 0x0000000000288947 */ /* 0x000fea0003800000 */
[----:B------:R-:W-:-:S13]  /*40e0*/  ISETP.NE.AND P0, PT, R0, 0x3, PT ;  /* 0x000000030000780c */ /* 0x000fda0003f05270 */
[----:B------:R-:W-:Y:S05]  /*40f0*/  @!P0 BRA `(.L_x_2761) ;  /* 0x0000000000148947 */ /* 0x000fea0003800000 */
[----:B------:R-:W-:-:S13]  /*4100*/  ISETP.NE.AND P0, PT, R0, 0x4, PT ;  /* 0x000000040000780c */ /* 0x000fda0003f05270 */
[----:B------:R-:W-:Y:S05]  /*4110*/  @P0 BRA `(.L_x_2759) ;  /* 0x0000000c00900947 */ /* 0x000fea0003800000 */
[----:B----45:R-:W0:Y:S02]  /*4120*/  F2I.S64.F64.TRUNC R28, |R28| ;  /* 0x4000001c001c7311 */ /* 0x030e24000030d900 */
[----:B0-----:R0:W-:Y:S01]  /*4130*/  STG.E.64 desc[UR36][R8.64], R28 ;  /* 0x0000001c08007986 */ /* 0x0011e2000c101b24 */
[----:B------:R-:W-:Y:S05]  /*4140*/  BRA `(.L_x_2754) ;  /* 0x0000000c00dc7947 */ /* 0x000fea0003800000 */
.L_x_2761:
[----:B----45:R-:W0:Y:S02]  /*4150*/  F2I.F64.TRUNC R29, |R28| ;  /* 0x4000001c001d7311 */ /* 0x030e24000030d100 */
[----:B0-----:R0:W-:Y:S01]  /*4160*/  STG.E desc[UR36][R8.64], R29 ;  /* 0x0000001d08007986 */ /* 0x0011e2000c101924 */
[----:B------:R-:W-:Y:S05]  /*4170*/  BRA `(.L_x_2754) ;  /* 0x0000000c00d07947 */ /* 0x000fea0003800000 */
.L_x_2760:
[----:B----45:R-:W0:Y:S02]  /*4180*/  F2I.F64.TRUNC R29, |R28| ;  /* 0x4000001c001d7311 */ /* 0x030e24000030d100 */
[----:B0-----:R0:W-:Y:S01]  /*4190*/  STG.E.U16 desc[UR36][R8.64], R29 ;  /* 0x0000001d08007986 */ /* 0x0011e2000c101524 */
[----:B------:R-:W-:Y:S05]  /*41a0*/  BRA `(.L_x_2754) ;  /* 0x0000000c00c47947 */ /* 0x000fea0003800000 */
.L_x_2756:
        /* <DEDUP_REMOVED lines=8> */
[----:B----45:R-:W0:Y:S01]  /*4230*/  F2F.F32.F64 R3, |R28| ;  /* 0x4000001c00037310 */ /* 0x030e220000301000 */
[----:B------:R-:W-:-:S14]  /*4240*/  DSETP.GEU.AND P0, PT, |R28|, UR4, PT ;  /* 0x000000041c007e2a */ /* 0x000fdc000bf0e200 */
[----:B0-----:R-:W-:-:S05]  /*4250*/  @!P0 FMUL R3, R3, 1.175494350822287508e-38 ;  /* 0x0080000003038820 */ /* 0x001fca0000400000 */
[----:B------:R0:W-:Y:S01]  /*4260*/  STG.E desc[UR36][R8.64], R3 ;  /* 0x0000000308007986 */ /* 0x0001e2000c101924 */
[----:B------:R-:W-:Y:S05]  /*4270*/  BRA `(.L_x_2754) ;  /* 0x0000000c00907947 */ /* 0x000fea0003800000 */
.L_x_2763:
[----:B------:R-:W-:Y:S01]  /*4280*/  UMOV UR4, 0xf0000000 ;  /* 0xf000000000047882 */ /* 0x000fe20000000000 */
[----:B------:R-:W-:Y:S01]  /*4290*/  UMOV UR5, 0x380fffff ;  /* 0x380fffff00057882 */ /* 0x000fe20000000000 */
[----:B----45:R-:W0:Y:S01]  /*42a0*/  F2F.F32.F64 R0, |R28| ;  /* 0x4000001c00007310 */ /* 0x030e220000301000 */
[----:B------:R-:W-:-:S14]  /*42b0*/  DSETP.GEU.AND P0, PT, |R28|, UR4, PT ;  /* 0x000000041c007e2a */ /* 0x000fdc000bf0e200 */
[----:B0-----:R-:W-:-:S05]  /*42c0*/  @!P0 FMUL R0, R0, 1.175494350822287508e-38 ;  /* 0x0080000000008820 */ /* 0x001fca0000400000 */
[----:B------:R-:W-:-:S05]  /*42d0*/  F2FP.F16.F32.PACK_AB R0, RZ, R0 ;  /* 0x00000000ff00723e */ /* 0x000fca00000000ff */
[----:B------:R0:W-:Y:S01]  /*42e0*/  STG.E.U16 desc[UR36][R8.64], R0 ;  /* 0x0000000008007986 */ /* 0x0001e2000c101524 */
[----:B------:R-:W-:Y:S05]  /*42f0*/  BRA `(.L_x_2754) ;  /* 0x0000000c00707947 */ /* 0x000fea0003800000 */
.L_x_2762:
        /* <DEDUP_REMOVED lines=8> */
[----:B----45:R-:W0:Y:S01]  /*4380*/  F2F.F32.F64 R4, |R28| ;  /* 0x4000001c00047310 */ /* 0x030e220000301000 */
[----:B------:R-:W-:Y:S01]  /*4390*/  DSETP.GEU.AND P0, PT, |R28|, UR4, PT ;  /* 0x000000041c007e2a */ /* 0x000fe2000bf0e200 */
[----:B------:R-:W-:-:S13]  /*43a0*/  IMAD.MOV.U32 R5, RZ, RZ, RZ ;  /* 0x000000ffff057224 */ /* 0x000fda00078e00ff */
[----:B0-----:R-:W-:-:S05]  /*43b0*/  @!P0 FMUL R4, R4, 1.175494350822287508e-38 ;  /* 0x0080000004048820 */ /* 0x001fca0000400000 */
[----:B------:R0:W-:Y:S01]  /*43c0*/  STG.E.64 desc[UR36][R8.64], R4 ;  /* 0x0000000408007986 */ /* 0x0001e2000c101b24 */
[----:B------:R-:W-:Y:S05]  /*43d0*/  BRA `(.L_x_2754) ;  /* 0x0000000c00387947 */ /* 0x000fea0003800000 */
.L_x_2765:
[----:B------:R-:W-:Y:S01]  /*43e0*/  UMOV UR4, 0xf0000000 ;  /* 0xf000000000047882 */ /* 0x000fe20000000000 */
[----:B------:R-:W-:Y:S01]  /*43f0*/  UMOV UR5, 0x380fffff ;  /* 0x380fffff00057882 */ /* 0x000fe20000000000 */
[----:B----45:R-:W0:Y:S01]  /*4400*/  F2F.F32.F64 R0, |R28| ;  /* 0x4000001c00007310 */ /* 0x030e220000301000 */
[----:B------:R-:W-:-:S14]  /*4410*/  DSETP.GEU.AND P0, PT, |R28|, UR4, PT ;  /* 0x000000041c007e2a */ /* 0x000fdc000bf0e200 */
[----:B0-----:R-:W-:-:S05]  /*4420*/  @!P0 FMUL R0, R0, 1.175494350822287508e-38 ;  /* 0x0080000000008820 */ /* 0x001fca0000400000 */
[----:B------:R-:W-:-:S04]  /*4430*/  F2FP.F16.F32.PACK_AB R3, RZ, R0 ;  /* 0x00000000ff03723e */ /* 0x000fc800000000ff */
[----:B------:R-:W-:-:S05]  /*4440*/  PRMT R3, R3, 0x5410, RZ ;  /* 0x0000541003037816 */ /* 0x000fca00000000ff */
[----:B------:R0:W-:Y:S01]  /*4450*/  STG.E desc[UR36][R8.64], R3 ;  /* 0x0000000308007986 */ /* 0x0001e2000c101924 */
[----:B------:R-:W-:Y:S05]  /*4460*/  BRA `(.L_x_2754) ;  /* 0x0000000c00147947 */ /* 0x000fea0003800000 */
.L_x_2764:
[----:B----45:R-:W-:-:S07]  /*4470*/  DADD R28, -RZ, |R28| ;  /* 0x00000000ff1c7229 */ /* 0x030fce000000051c */
[----:B------:R0:W-:Y:S01]  /*4480*/  STG.E.64 desc[UR36][R8.64], R28 ;  /* 0x0000001c08007986 */ /* 0x0001e2000c101b24 */
[----:B------:R-:W-:Y:S05]  /*4490*/  BRA `(.L_x_2754) ;  /* 0x0000000c00087947 */ /* 0x000fea0003800000 */
.L_x_2755:
        /* <DEDUP_REMOVED lines=8> */
[----:B----45:R-:W-:-:S06]  /*4520*/  DSETP.NEU.AND P0, PT, |R28|, RZ, PT ;  /* 0x000000ff1c00722a */ /* 0x030fcc0003f0d200 */
[----:B------:R-:W-:-:S05]  /*4530*/  SEL R3, RZ, 0x1, !P0 ;  /* 0x00000001ff037807 */ /* 0x000fca0004000000 */
[----:B------:R0:W-:Y:S01]  /*4540*/  STG.E.U8 desc[UR36][R8.64], R3 ;  /* 0x0000000308007986 */ /* 0x0001e2000c101124 */
[----:B------:R-:W-:Y:S05]  /*4550*/  BRA `(.L_x_2754) ;  /* 0x0000000800d87947 */ /* 0x000fea0003800000 */
.L_x_2768:
[----:B----45:R-:W-:Y:S01]  /*4560*/  DADD R4, -RZ, |R28| ;  /* 0x00000000ff047229 */ /* 0x030fe2000000051c */
[----:B------:R-:W-:-:S06]  /*4570*/  CS2R R6, SRZ ;  /* 0x0000000000067805 */ /* 0x000fcc000001ff00 */
[----:B------:R0:W-:Y:S01]  /*4580*/  STG.E.128 desc[UR36][R8.64], R4 ;  /* 0x0000000408007986 */ /* 0x0001e2000c101d24 */
[----:B------:R-:W-:Y:S05]  /*4590*/  BRA `(.L_x_2754) ;  /* 0x0000000800c87947 */ /* 0x000fea0003800000 */
.L_x_2767:
        /* <DEDUP_REMOVED lines=25> */
.L_x_2772:
[----:B------:R-:W-:Y:S05]  /*4730*/  BSYNC B0 ;  /* 0x0000000000007941 */ /* 0x000fea0003800000 */
.L_x_2771:
[----:B------:R-:W-:-:S05]  /*4740*/  LOP3.LUT R5, R0, R5, RZ, 0xfc, !PT ;  /* 0x0000000500057212 */ /* 0x000fca00078efcff */
[----:B------:R0:W-:Y:S01]  /*4750*/  STG.E.U8 desc[UR36][R8.64], R5 ;  /* 0x0000000508007986 */ /* 0x0001e2000c101124 */
[----:B------:R-:W-:Y:S05]  /*4760*/  BRA `(.L_x_2754) ;  /* 0x0000000800547947 */ /* 0x000fea0003800000 */
.L_x_2770:
[----:B------:R-:W-:Y:S01]  /*4770*/  UMOV UR4, 0xf0000000 ;  /* 0xf000000000047882 */ /* 0x000fe20000000000 */
[----:B------:R-:W-:Y:S01]  /*4780*/  UMOV UR5, 0x380fffff ;  /* 0x380fffff00057882 */ /* 0x000fe20000000000 */
[----:B----45:R-:W0:Y:S01]  /*4790*/  F2F.F32.F64 R5, |R28| ;  /* 0x4000001c00057310 */ /* 0x030e220000301000 */
        /* <DEDUP_REMOVED lines=14> */
.L_x_2774:
[----:B------:R-:W-:Y:S01]  /*4880*/  IMAD.MOV.U32 R0, RZ, RZ, 0x7f ;  /* 0x0000007fff007424 */ /* 0x000fe200078e00ff */
[----:B------:R-:W-:-:S04]  /*4890*/  ISETP.GT.U32.AND P0, PT, R3, 0x7f800000, PT ;  /* 0x7f8000000300780c */ /* 0x000fc80003f04070 */
[----:B------:R-:W-:-:S09]  /*48a0*/  SEL R0, R0, 0x7c, P0 ;  /* 0x0000007c00007807 */ /* 0x000fd20000000000 */
.L_x_2775:
[----:B------:R-:W-:Y:S05]  /*48b0*/  BSYNC B0 ;  /* 0x0000000000007941 */ /* 0x000fea0003800000 */
.L_x_2773:
[----:B------:R-:W-:-:S04]  /*48c0*/  LOP3.LUT R3, R5, 0x80000000, RZ, 0xc0, !PT ;  /* 0x8000000005037812 */ /* 0x000fc800078ec0ff */
[----:B------:R-:W-:-:S04]  /*48d0*/  SHF.R.U32.HI R3, RZ, 0x18, R3 ;  /* 0x00000018ff037819 */ /* 0x000fc80000011603 */
[----:B------:R-:W-:-:S05]  /*48e0*/  LOP3.LUT R3, R0, R3, RZ, 0xfc, !PT ;  /* 0x0000000300037212 */ /* 0x000fca00078efcff */
[----:B------:R0:W-:Y:S01]  /*48f0*/  STG.E.U8 desc[UR36][R8.64], R3 ;  /* 0x0000000308007986 */ /* 0x0001e2000c101124 */
[----:B------:R-:W-:Y:S05]  /*4900*/  BRA `(.L_x_2754) ;  /* 0x0000000400ec7947 */ /* 0x000fea0003800000 */
.L_x_2769:
[----:B------:R-:W-:Y:S01]  /*4910*/  UMOV UR4, 0xf0000000 ;  /* 0xf000000000047882 */ /* 0x000fe20000000000 */
[----:B------:R-:W-:Y:S01]  /*4920*/  UMOV UR5, 0x380fffff ;  /* 0x380fffff00057882 */ /* 0x000fe20000000000 */
[----:B----45:R-:W0:Y:S01]  /*4930*/  F2F.F32.F64 R0, |R28| ;  /* 0x4000001c00007310 */ /* 0x030e220000301000 */
[----:B------:R-:W-:-:S14]  /*4940*/  DSETP.GEU.AND P0, PT, |R28|, UR4, PT ;  /* 0x000000041c007e2a */ /* 0x000fdc000bf0e200 */
[----:B0-----:R-:W-:-:S05]  /*4950*/  @!P0 FMUL R0, R0, 1.175494350822287508e-38 ;  /* 0x0080000000008820 */ /* 0x001fca0000400000 */
[----:B------:R-:W-:-:S05]  /*4960*/  F2FP.BF16.F32.PACK_AB R0, RZ, R0 ;  /* 0x00000000ff00723e */ /* 0x000fca00000010ff */
[----:B------:R0:W-:Y:S01]  /*4970*/  STG.E.U16 desc[UR36][R8.64], R0 ;  /* 0x0000000008007986 */ /* 0x0001e2000c101524 */
[----:B------:R-:W-:Y:S05]  /*4980*/  BRA `(.L_x_2754) ;  /* 0x0000000400cc7947 */ /* 0x000fea0003800000 */
.L_x_2766:
        /* <DEDUP_REMOVED lines=8> */
[----:B----45:R-:W0:Y:S02]  /*4a10*/  F2I.U32.F64.TRUNC R29, |R28| ;  /* 0x4000001c001d7311 */ /* 0x030e24000030d000 */
[----:B0-----:R0:W-:Y:S01]  /*4a20*/  STG.E.U16 desc[UR36][R8.64], R29 ;  /* 0x0000001d08007986 */ /* 0x0011e2000c101524 */
[----:B------:R-:W-:Y:S05]  /*4a30*/  BRA `(.L_x_2754) ;  /* 0x0000000400a07947 */ /* 0x000fea0003800000 */
.L_x_2778:
[----:B------:R-:W-:Y:S01]  /*4a40*/  UMOV UR4, 0xf0000000 ;  /* 0xf000000000047882 */ /* 0x000fe20000000000 */
[----:B------:R-:W-:Y:S01]  /*4a50*/  UMOV UR5, 0x380fffff ;  /* 0x380fffff00057882 */ /* 0x000fe20000000000 */
[----:B----45:R-:W0:Y:S01]  /*4a60*/  F2F.F32.F64 R5, |R28| ;  /* 0x4000001c00057310 */ /* 0x030e220000301000 */
        /* <DEDUP_REMOVED lines=18> */
.L_x_2781:
[----:B------:R-:W-:-:S04]  /*4b90*/  LOP3.LUT R3, R5, 0x80000000, RZ, 0xc0, !PT ;  /* 0x8000000005037812 */ /* 0x000fc800078ec0ff */
[----:B------:R-:W-:-:S04]  /*4ba0*/  SHF.R.U32.HI R3, RZ, 0x18, R3 ;  /* 0x00000018ff037819 */ /* 0x000fc80000011603 */
[----:B------:R-:W-:-:S04]  /*4bb0*/  LOP3.LUT R0, R0, R3, RZ, 0xfc, !PT ;  /* 0x0000000300007212 */ /* 0x000fc800078efcff */
[----:B------:R-:W-:-:S07]  /*4bc0*/  PRMT R4, R0, 0x7610, R4 ;  /* 0x0000761000047816 */ /* 0x000fce0000000004 */
.L_x_2780:
[----:B------:R-:W-:Y:S05]  /*4bd0*/  BSYNC B0 ;  /* 0x0000000000007941 */ /* 0x000fea0003800000 */
.L_x_2779:
[----:B------:R0:W-:Y:S01]  /*4be0*/  STG.E.U8 desc[UR36][R8.64], R4 ;  /* 0x0000000408007986 */ /* 0x0001e2000c101124 */
[----:B------:R-:W-:Y:S05]  /*4bf0*/  BRA `(.L_x_2754) ;  /* 0x0000000400307947 */ /* 0x000fea0003800000 */
.L_x_2777:
        /* <DEDUP_REMOVED lines=21> */
.L_x_2784:
[----:B------:R-:W-:-:S04]  /*4d50*/  LOP3.LUT R3, R5, 0x80000000, RZ, 0xc0, !PT ;  /* 0x8000000005037812 */ /* 0x000fc800078ec0ff */
[----:B------:R-:W-:-:S04]  /*4d60*/  SHF.R.U32.HI R3, RZ, 0x18, R3 ;  /* 0x00000018ff037819 */ /* 0x000fc80000011603 */
[----:B------:R-:W-:-:S04]  /*4d70*/  LOP3.LUT R0, R0, R3, RZ, 0xfc, !PT ;  /* 0x0000000300007212 */ /* 0x000fc800078efcff */
[----:B------:R-:W-:-:S07]  /*4d80*/  PRMT R4, R0, 0x7610, R4 ;  /* 0x0000761000047816 */ /* 0x000fce0000000004 */
.L_x_2783:
[----:B------:R-:W-:Y:S05]  /*4d90*/  BSYNC B0 ;  /* 0x0000000000007941 */ /* 0x000fea0003800000 */
.L_x_2782:
[----:B------:R0:W-:Y:S01]  /*4da0*/  STG.E.U8 desc[UR36][R8.64], R4 ;  /* 0x0000000408007986 */ /* 0x0001e2000c101124 */
[----:B------:R-:W-:Y:S05]  /*4db0*/  BRA `(.L_x_2754) ;  /* 0x0000000000c07947 */ /* 0x000fea0003800000 */
.L_x_2776:
        /* <DEDUP_REMOVED lines=26> */
.L_x_2759:
        /* <DEDUP_REMOVED lines=15> */
[----:B0---45:R-:W-:Y:S05]  /*5050*/  CALL.ABS.NOINC R14 ;  /* 0x000000000e007343 */ /* 0x031fea0003c00000 */
.L_x_2787:
[----:B------:R-:W-:Y:S05]  /*5060*/  BRA `(.L_x_2754) ;  /* 0x0000000000147947 */ /* 0x000fea0003800000 */
.L_x_2786:
[----:B----45:R-:W0:Y:S02]  /*5070*/  F2I.U64.F64.TRUNC R28, |R28| ;  /* 0x4000001c001c7311 */ /* 0x030e24000030d800 */
[----:B0-----:R0:W-:Y:S01]  /*5080*/  STG.E.64 desc[UR36][R8.64], R28 ;  /* 0x0000001c08007986 */ /* 0x0011e2000c101b24 */
[----:B------:R-:W-:Y:S05]  /*5090*/  BRA `(.L_x_2754) ;  /* 0x0000000000087947 */ /* 0x000fea0003800000 */
.L_x_2785:
[----:B----45:R-:W0:Y:S02]  /*50a0*/  F2I.U32.F64.TRUNC R29, |R28| ;  /* 0x4000001c001d7311 */ /* 0x030e24000030d000 */
[----:B0-----:R2:W-:Y:S02]  /*50b0*/  STG.E desc[UR36][R8.64], R29 ;  /* 0x0000001d08007986 */ /* 0x0015e4000c101924 */
.L_x_2754:
[----:B------:R-:W-:Y:S05]  /*50c0*/  BSYNC B6 ;  /* 0x0000000000067941 */ /* 0x000fea0003800000 */
.L_x_2753:
[----:B------:R-:W-:Y:S01]  /*50d0*/  ISETP.GE.AND P0, PT, R23, R18, PT ;  /* 0x000000121700720c */ /* 0x000fe20003f06270 */
[----:B------:R-:W-:-:S12]  /*50e0*/  BSSY B6, `(.L_x_2788) ;  /* 0x0000238000067945 */ /* 0x000fd80003800000 */
[----:B------:R-:W-:Y:S05]  /*50f0*/  @P0 BRA `(.L_x_2789) ;  /* 0x0000002000d80947 */ /* 0x000fea0003800000 */
[----:B0-2---:R-:W0:Y:S01]  /*5100*/  LDC.64 R8, c[0x0][0x218] ;  /* 0x00008600ff087b82 */ /* 0x005e220000000a00 */
[----:B---3--:R-:W-:Y:S01]  /*5110*/  IMAD R0, R2, 0x200, R23 ;  /* 0x0000020002007824 */ /* 0x008fe200078e0217 */
        /* <DEDUP_REMOVED lines=16> */
[----:B-----5:R-:W0:Y:S02]  /*5220*/  F2I.F64.TRUNC R27, |R26| ;  /* 0x4000001a001b7311 */ /* 0x020e24000030d100 */
[----:B0-----:R0:W-:Y:S01]  /*5230*/  STG.E.U8 desc[UR36][R8.64], R27 ;  /* 0x0000001b08007986 */ /* 0x0011e2000c101124 */
[----:B------:R-:W-:Y:S05]  /*5240*/  BRA `(.L_x_2795) ;  /* 0x0000001000107947 */ /* 0x000fea0003800000 */
.L_x_2793:
[----:B-----5:R-:W0:Y:S02]  /*5250*/  F2I.S64.F64.TRUNC R26, |R26| ;  /* 0x4000001a001a7311 */ /* 0x020e24000030d900 */
[----:B0-----:R-:W-:-:S05]  /*5260*/  IMAD.MOV.U32 R3, RZ, RZ, R26 ;  /* 0x000000ffff037224 */ /* 0x001fca00078e001a */
[----:B------:R0:W-:Y:S01]  /*5270*/  STG.E.U8 desc[UR36][R8.64], R3 ;  /* 0x0000000308007986 */ /* 0x0001e2000c101124 */
[----:B------:R-:W-:Y:S05]  /*5280*/  BRA `(.L_x_2795) ;  /* 0x0000001000007947 */ /* 0x000fea0003800000 */
.L_x_2792:
[----:B------:R-:W-:-:S13]  /*5290*/  ISETP.NE.AND P0, PT, R0, 0x2, PT ;  /* 0x000000020000780c */ /* 0x000fda0003f05270 */
[----:B------:R-:W-:Y:S05]  /*52a0*/  @!P0 BRA `(.L_x_2796) ;  /* 0x0000000000288947 */ /* 0x000fea0003800000 */
[----:B------:R-:W-:-:S13]  /*52b0*/  ISETP.NE.AND P0, PT, R0, 0x3, PT ;  /* 0x000000030000780c */ /* 0x000fda0003f05270 */
[----:B------:R-:W-:Y:S05]  /*52c0*/  @!P0 BRA `(.L_x_2797) ;  /* 0x0000000000148947 */ /* 0x000fea0003800000 */
[----:B------:R-:W-:-:S13]  /*52d0*/  ISETP.NE.AND P0, PT, R0, 0x4, PT ;  /* 0x000000040000780c */ /* 0x000fda0003f05270 */
[----:B------:R-:W-:Y:S05]  /*52e0*/  @P0 BRA `(.L_x_2794) ;  /* 0x0000000c00900947 */ /* 0x000fea0003800000 */
[----:B-----5:R-:W0:Y:S02]  /*52f0*/  F2I.S64.F64.TRUNC R26, |R26| ;  /* 0x4000001a001a7311 */ /* 0x020e24000030d900 */
[----:B0-----:R0:W-:Y:S01]  /*5300*/  STG.E.64 desc[UR36][R8.64], R26 ;  /* 0x0000001a08007986 */ /* 0x0011e2000c101b24 */
[----:B------:R-:W-:Y:S05]  /*5310*/  BRA `(.L_x_2795) ;  /* 0x0000000c00dc7947 */ /* 0x000fea0003800000 */
.L_x_2797:
[----:B-----5:R-:W0:Y:S02]  /*5320*/  F2I.F64.TRUNC R27, |R26| ;  /* 0x4000001a001b7311 */ /* 0x020e24000030d100 */
[----:B0-----:R0:W-:Y:S01]  /*5330*/  STG.E desc[UR36][R8.64], R27 ;  /* 0x0000001b08007986 */ /* 0x0011e2000c101924 */
[----:B------:R-:W-:Y:S05]  /*5340*/  BRA `(.L_x_2795) ;  /* 0x0000000c00d07947 */ /* 0x000fea0003800000 */
.L_x_2796:
[----:B-----5:R-:W0:Y:S02]  /*5350*/  F2I.F64.TRUNC R27, |R26| ;  /* 0x4000001a001b7311 */ /* 0x020e24000030d100 */
[----:B0-----:R0:W-:Y:S01]  /*5360*/  STG.E.U16 desc[UR36][R8.64], R27 ;  /* 0x0000001b08007986 */ /* 0x0011e2000c101524 */
[----:B------:R-:W-:Y:S05]  /*5370*/  BRA `(.L_x_2795) ;  /* 0x0000000c00c47947 */ /* 0x000fea0003800000 */
.L_x_2791:
        /* <DEDUP_REMOVED lines=8> */
[----:B-----5:R-:W0:Y:S01]  /*5400*/  F2F.F32.F64 R3, |R26| ;  /* 0x4000001a00037310 */ /* 0x020e220000301000 */
[----:B------:R-:W-:-:S14]  /*5410*/  DSETP.GEU.AND P0, PT, |R26|, UR4, PT ;  /* 0x000000041a007e2a */ /* 0x000fdc000bf0e200 */
[----:B0-----:R-:W-:-:S05]  /*5420*/  @!P0 FMUL R3, R3, 1.175494350822287508e-38 ;  /* 0x0080000003038820 */ /* 0x001fca0000400000 */
[----:B------:R0:W-:Y:S01]  /*5430*/  STG.E desc[UR36][R8.64], R3 ;  /* 0x0000000308007986 */ /* 0x0001e2000c101924 */
[----:B------:R-:W-:Y:S05]  /*5440*/  BRA `(.L_x_2795) ;  /* 0x0000000c00907947 */ /* 0x000fea0003800000 */
.L_x_2799:
[----:B------:R-:W-:Y:S01]  /*5450*/  UMOV UR4, 0xf0000000 ;  /* 0xf000000000047882 */ /* 0x000fe20000000000 */
[----:B------:R-:W-:Y:S01]  /*5460*/  UMOV UR5, 0x380fffff ;  /* 0x380fffff00057882 */ /* 0x000fe20000000000 */
[----:B-----5:R-:W0:Y:S01]  /*5470*/  F2F.F32.F64 R0, |R26| ;  /* 0x4000001a00007310 */ /* 0x020e220000301000 */
[----:B------:R-:W-:-:S14]  /*5480*/  DSETP.GEU.AND P0, PT, |R26|, UR4, PT ;  /* 0x000000041a007e2a */ /* 0x000fdc000bf0e200 */
[----:B0-----:R-:W-:-:S05]  /*5490*/  @!P0 FMUL R0, R0, 1.175494350822287508e-38 ;  /* 0x0080000000008820 */ /* 0x001fca0000400000 */
[----:B------:R-:W-:-:S05]  /*54a0*/  F2FP.F16.F32.PACK_AB R0, RZ, R0 ;  /* 0x00000000ff00723e */ /* 0x000fca00000000ff */
[----:B------:R0:W-:Y:S01]  /*54b0*/  STG.E.U16 desc[UR36][R8.64], R0 ;  /* 0x0000000008007986 */ /* 0x0001e2000c101524 */
[----:B------:R-:W-:Y:S05]  /*54c0*/  BRA `(.L_x_2795) ;  /* 0x0000000c00707947 */ /* 0x000fea0003800000 */
.L_x_2798:
        /* <DEDUP_REMOVED lines=8> */
[----:B-----5:R-:W0:Y:S01]  /*5550*/  F2F.F32.F64 R4, |R26| ;  /* 0x4000001a00047310 */ /* 0x020e220000301000 */
[----:B------:R-:W-:Y:S01]  /*5560*/  DSETP.GEU.AND P0, PT, |R26|, UR4, PT ;  /* 0x000000041a007e2a */ /* 0x000fe2000bf0e200 */
[----:B------:R-:W-:-:S13]  /*5570*/  IMAD.MOV.U32 R5, RZ, RZ, RZ ;  /* 0x000000ffff057224 */ /* 0x000fda00078e00ff */
[----:B0-----:R-:W-:-:S05]  /*5580*/  @!P0 FMUL R4, R4, 1.175494350822287508e-38 ;  /* 0x0080000004048820 */ /* 0x001fca0000400000 */
[----:B------:R0:W-:Y:S01]  /*5590*/  STG.E.64 desc[UR36][R8.64], R4 ;  /* 0x0000000408007986 */ /* 0x0001e2000c101b24 */
[----:B------:R-:W-:Y:S05]  /*55a0*/  BRA `(.L_x_2795) ;  /* 0x0000000c00387947 */ /* 0x000fea0003800000 */
.L_x_2801:
[----:B------:R-:W-:Y:S01]  /*55b0*/  UMOV UR4, 0xf0000000 ;  /* 0xf000000000047882 */ /* 0x000fe20000000000 */
[----:B------:R-:W-:Y:S01]  /*55c0*/  UMOV UR5, 0x380fffff ;  /* 0x380fffff00057882 */ /* 0x000fe20000000000 */
[----:B-----5:R-:W0:Y:S01]  /*55d0*/  F2F.F32.F64 R0, |R26| ;  /* 0x4000001a00007310 */ /* 0x020e220000301000 */
[----:B------:R-:W-:-:S14]  /*55e0*/  DSETP.GEU.AND P0, PT, |R26|, UR4, PT ;  /* 0x000000041a007e2a */ /* 0x000fdc000bf0e200 */
[----:B0-----:R-:W-:-:S05]  /*55f0*/  @!P0 FMUL R0, R0, 1.175494350822287508e-38 ;  /* 0x0080000000008820 */ /* 0x001fca0000400000 */
[----:B------:R-:W-:-:S04]  /*5600*/  F2FP.F16.F32.PACK_AB R3, RZ, R0 ;  /* 0x00000000ff03723e */ /* 0x000fc800000000ff */
[----:B------:R-:W-:-:S05]  /*5610*/  PRMT R3, R3, 0x5410, RZ ;  /* 0x0000541003037816 */ /* 0x000fca00000000ff */
[----:B------:R0:W-:Y:S01]  /*5620*/  STG.E desc[UR36][R8.64], R3 ;  /* 0x0000000308007986 */ /* 0x0001e2000c101924 */
[----:B------:R-:W-:Y:S05]  /*5630*/  BRA `(.L_x_2795) ;  /* 0x0000000c00147947 */ /* 0x000fea0003800000 */
.L_x_2800:
[----:B-----5:R-:W-:-:S07]  /*5640*/  DADD R26, -RZ, |R26| ;  /* 0x00000000ff1a7229 */ /* 0x020fce000000051a */
[----:B------:R0:W-:Y:S01]  /*5650*/  STG.E.64 desc[UR36][R8.64], R26 ;  /* 0x0000001a08007986 */ /* 0x0001e2000c101b24 */
[----:B------:R-:W-:Y:S05]  /*5660*/  BRA `(.L_x_2795) ;  /* 0x0000000c00087947 */ /* 0x000fea0003800000 */
.L_x_2790:
        /* <DEDUP_REMOVED lines=8> */
[----:B-----5:R-:W-:-:S06]  /*56f0*/  DSETP.NEU.AND P0, PT, |R26|, RZ, PT ;  /* 0x000000ff1a00722a */ /* 0x020fcc0003f0d200 */
[----:B------:R-:W-:-:S05]  /*5700*/  SEL R3, RZ, 0x1, !P0 ;  /* 0x00000001ff037807 */ /* 0x000fca0004000000 */
[----:B------:R0:W-:Y:S01]  /*5710*/  STG.E.U8 desc[UR36][R8.64], R3 ;  /* 0x0000000308007986 */ /* 0x0001e2000c101124 */
[----:B------:R-:W-:Y:S05]  /*5720*/  BRA `(.L_x_2795) ;  /* 0x0000000800d87947 */ /* 0x000fea0003800000 */
.L_x_2804:
[----:B-----5:R-:W-:Y:S01]  /*5730*/  DADD R4, -RZ, |R26| ;  /* 0x00000000ff047229 */ /* 0x020fe2000000051a */
[----:B------:R-:W-:-:S06]  /*5740*/  CS2R R6, SRZ ;  /* 0x0000000000067805 */ /* 0x000fcc000001ff00 */
[----:B------:R0:W-:Y:S01]  /*5750*/  STG.E.128 desc[UR36][R8.64], R4 ;  /* 0x0000000408007986 */ /* 0x0001e2000c101d24 */
[----:B------:R-:W-:Y:S05]  /*5760*/  BRA `(.L_x_2795) ;  /* 0x0000000800c87947 */ /* 0x000fea0003800000 */
.L_x_2803:
        /* <DEDUP_REMOVED lines=25> */
.L_x_2808:
[----:B------:R-:W-:Y:S05]  /*5900*/  BSYNC B0 ;  /* 0x0000000000007941 */ /* 0x000fea0003800000 */
.L_x_2807:
[----:B------:R-:W-:-:S05]  /*5910*/  LOP3.LUT R5, R0, R5, RZ, 0xfc, !PT ;  /* 0x0000000500057212 */ /* 0x000fca00078efcff */
[----:B------:R0:W-:Y:S01]  /*5920*/  STG.E.U8 desc[UR36][R8.64], R5 ;  /* 0x0000000508007986 */ /* 0x0001e2000c101124 */
[----:B------:R-:W-:Y:S05]  /*5930*/  BRA `(.L_x_2795) ;  /* 0x0000000800547947 */ /* 0x000fea0003800000 */
.L_x_2806:
[----:B------:R-:W-:Y:S01]  /*5940*/  UMOV UR4, 0xf0000000 ;  /* 0xf000000000047882 */ /* 0x000fe20000000000 */
[----:B------:R-:W-:Y:S01]  /*5950*/  UMOV UR5, 0x380fffff ;  /* 0x380fffff00057882 */ /* 0x000fe20000000000 */
[----:B-----5:R-:W0:Y:S01]  /*5960*/  F2F.F32.F64 R5, |R26| ;  /* 0x4000001a00057310 */ /* 0x020e220000301000 */
        /* <DEDUP_REMOVED lines=14> */
.L_x_2810:
[----:B------:R-:W-:Y:S01]  /*5a50*/  IMAD.MOV.U32 R0, RZ, RZ, 0x7f ;  /* 0x0000007fff007424 */ /* 0x000fe200078e00ff */
[----:B------:R-:W-:-:S04]  /*5a60*/  ISETP.GT.U32.AND P0, PT, R3, 0x7f800000, PT ;  /* 0x7f8000000300780c */ /* 0x000fc80003f04070 */
[----:B------:R-:W-:-:S09]  /*5a70*/  SEL R0, R0, 0x7c, P0 ;  /* 0x0000007c00007807 */ /* 0x000fd20000000000 */
.L_x_2811:
[----:B------:R-:W-:Y:S05]  /*5a80*/  BSYNC B0 ;  /* 0x0000000000007941 */ /* 0x000fea0003800000 */
.L_x_2809:
[----:B------:R-:W-:-:S04]  /*5a90*/  LOP3.LUT R3, R5, 0x80000000, RZ, 0xc0, !PT ;  /* 0x8000000005037812 */ /* 0x000fc800078ec0ff */
[----:B------:R-:W-:-:S04]  /*5aa0*/  SHF.R.U32.HI R3, RZ, 0x18, R3 ;  /* 0x00000018ff037819 */ /* 0x000fc80000011603 */
[----:B------:R-:W-:-:S05]  /*5ab0*/  LOP3.LUT R3, R0, R3, RZ, 0xfc, !PT ;  /* 0x0000000300037212 */ /* 0x000fca00078efcff */
[----:B------:R0:W-:Y:S01]  /*5ac0*/  STG.E.U8 desc[UR36][R8.64], R3 ;  /* 0x0000000308007986 */ /* 0x0001e2000c101124 */
[----:B------:R-:W-:Y:S05]  /*5ad0*/  BRA `(.L_x_2795) ;  /* 0x0000000400ec7947 */ /* 0x000fea0003800000 */
.L_x_2805:
[----:B------:R-:W-:Y:S01]  /*5ae0*/  UMOV UR4, 0xf0000000 ;  /* 0xf000000000047882 */ /* 0x000fe20000000000 */
[----:B------:R-:W-:Y:S01]  /*5af0*/  UMOV UR5, 0x380fffff ;  /* 0x380fffff00057882 */ /* 0x000fe20000000000 */
[----:B-----5:R-:W0:Y:S01]  /*5b00*/  F2F.F32.F64 R0, |R26| ;  /* 0x4000001a00007310 */ /* 0x020e220000301000 */
[----:B------:R-:W-:-:S14]  /*5b10*/  DSETP.GEU.AND P0, PT, |R26|, UR4, PT ;  /* 0x000000041a007e2a */ /* 0x000fdc000bf0e200 */
[----:B0-----:R-:W-:-:S05]  /*5b20*/  @!P0 FMUL R0, R0, 1.175494350822287508e-38 ;  /* 0x0080000000008820 */ /* 0x001fca0000400000 */
[----:B------:R-:W-:-:S05]  /*5b30*/  F2FP.BF16.F32.PACK_AB R0, RZ, R0 ;  /* 0x00000000ff00723e */ /* 0x000fca00000010ff */
[----:B------:R0:W-:Y:S01]  /*5b40*/  STG.E.U16 desc[UR36][R8.64], R0 ;  /* 0x0000000008007986 */ /* 0x0001e2000c101524 */
[----:B------:R-:W-:Y:S05]  /*5b50*/  BRA `(.L_x_2795) ;  /* 0x0000000400cc7947 */ /* 0x000fea0003800000 */
.L_x_2802:
        /* <DEDUP_REMOVED lines=8> */
[----:B-----5:R-:W0:Y:S02]  /*5be0*/  F2I.U32.F64.TRUNC R27, |R26| ;  /* 0x4000001a001b7311 */ /* 0x020e24000030d000 */
[----:B0-----:R0:W-:Y:S01]  /*5bf0*/  STG.E.U16 desc[UR36][R8.64], R27 ;  /* 0x0000001b08007986 */ /* 0x0011e2000c101524 */
[----:B------:R-:W-:Y:S05]  /*5c00*/  BRA `(.L_x_2795) ;  /* 0x0000000400a07947 */ /* 0x000fea0003800000 */
.L_x_2814:
[----:B------:R-:W-:Y:S01]  /*5c10*/  UMOV UR4, 0xf0000000 ;  /* 0xf000000000047882 */ /* 0x000fe20000000000 */
[----:B------:R-:W-:Y:S01]  /*5c20*/  UMOV UR5, 0x380fffff ;  /* 0x380fffff00057882 */ /* 0x000fe20000000000 */
[----:B-----5:R-:W0:Y:S01]  /*5c30*/  F2F.F32.F64 R5, |R26| ;  /* 0x4000001a00057310 */ /* 0x020e220000301000 */
        /* <DEDUP_REMOVED lines=18> */
.L_x_2817:
[----:B------:R-:W-:-:S04]  /*5d60*/  LOP3.LUT R3, R5, 0x80000000, RZ, 0xc0, !PT ;  /* 0x8000000005037812 */ /* 0x000fc800078ec0ff */
[----:B------:R-:W-:-:S04]  /*5d70*/  SHF.R.U32.HI R3, RZ, 0x18, R3 ;  /* 0x00000018ff037819 */ /* 0x000fc80000011603 */
[----:B------:R-:W-:-:S04]  /*5d80*/  LOP3.LUT R0, R0, R3, RZ, 0xfc, !PT ;  /* 0x0000000300007212 */ /* 0x000fc800078efcff */
[----:B------:R-:W-:-:S07]  /*5d90*/  PRMT R4, R0, 0x7610, R4 ;  /* 0x0000761000047816 */ /* 0x000fce0000000004 */
.L_x_2816:
[----:B------:R-:W-:Y:S05]  /*5da0*/  BSYNC B0 ;  /* 0x0000000000007941 */ /* 0x000fea0003800000 */
.L_x_2815:
[----:B------:R3:W-:Y:S01]  /*5db0*/  STG.E.U8 desc[UR36][R8.64], R4 ;  /* 0x0000000408007986 */ /* 0x0007e2000c101124 */
[----:B------:R-:W-:Y:S05]  /*5dc0*/  BRA `(.L_x_2795) ;  /* 0x0000000400307947 */ /* 0x000fea0003800000 */
.L_x_2813:
        /* <DEDUP_REMOVED lines=21> */
.L_x_2820:
[----:B------:R-:W-:-:S04]  /*5f20*/  LOP3.LUT R3, R5, 0x80000000, RZ, 0xc0, !PT ;  /* 0x8000000005037812 */ /* 0x000fc800078ec0ff */
[----:B------:R-:W-:-:S04]  /*5f30*/  SHF.R.U32.HI R3, RZ, 0x18, R3 ;  /* 0x00000018ff037819 */ /* 0x000fc80000011603 */
[----:B------:R-:W-:-:S04]  /*5f40*/  LOP3.LUT R0, R0, R3, RZ, 0xfc, !PT ;  /* 0x0000000300007212 */ /* 0x000fc800078efcff */
[----:B------:R-:W-:-:S07]  /*5f50*/  PRMT R4, R0, 0x7610, R4 ;  /* 0x0000761000047816 */ /* 0x000fce0000000004 */
.L_x_2819:
[----:B------:R-:W-:Y:S05]  /*5f60*/  BSYNC B0 ;  /* 0x0000000000007941 */ /* 0x000fea0003800000 */
.L_x_2818:
[----:B------:R0:W-:Y:S01]  /*5f70*/  STG.E.U8 desc[UR36][R8.64], R4 ;  /* 0x0000000408007986 */ /* 0x0001e2000c101124 */
[----:B------:R-:W-:Y:S05]  /*5f80*/  BRA `(.L_x_2795) ;  /* 0x0000000000c07947 */ /* 0x000fea0003800000 */
.L_x_2812:
        /* <DEDUP_REMOVED lines=26> */
.L_x_2794:
        /* <DEDUP_REMOVED lines=16> */
.L_x_2823:
[----:B------:R-:W-:Y:S05]  /*6230*/  BRA `(.L_x_2795) ;  /* 0x0000000000147947 */ /* 0x000fea0003800000 */
.L_x_2822:
[----:B-----5:R-:W0:Y:S02]  /*6240*/  F2I.U64.F64.TRUNC R26, |R26| ;  /* 0x4000001a001a7311 */ /* 0x020e24000030d800 */
[----:B0-----:R2:W-:Y:S01]  /*6250*/  STG.E.64 desc[UR36][R8.64], R26 ;  /* 0x0000001a08007986 */ /* 0x0015e2000c101b24 */
[----:B------:R-:W-:Y:S05]  /*6260*/  BRA `(.L_x_2795) ;  /* 0x0000000000087947 */ /* 0x000fea0003800000 */
.L_x_2821:
[----:B-----5:R-:W0:Y:S02]  /*6270*/  F2I.U32.F64.TRUNC R27, |R26| ;  /* 0x4000001a001b7311 */ /* 0x020e24000030d000 */
[----:B0-----:R0:W-:Y:S02]  /*6280*/  STG.E desc[UR36][R8.64], R27 ;  /* 0x0000001b08007986 */ /* 0x0011e4000c101924 */
.L_x_2795:
        /* <DEDUP_REMOVED lines=21> */
[----:B------:R-:W0:Y:S02]  /*63e0*/  F2I.F64.TRUNC R17, |R16| ;  /* 0x4000001000117311 */ /* 0x000e24000030d100 */
[----:B0-----:R0:W-:Y:S01]  /*63f0*/  STG.E.U8 desc[UR36][R8.64], R17 ;  /* 0x0000001108007986 */ /* 0x0011e2000c101124 */
[----:B------:R-:W-:Y:S05]  /*6400*/  BRA `(.L_x_2829) ;  /* 0x0000001000107947 */ /* 0x000fea0003800000 */
.L_x_2827:
[----:B------:R-:W0:Y:S02]  /*6410*/  F2I.S64.F64.TRUNC R16, |R16| ;  /* 0x4000001000107311 */ /* 0x000e24000030d900 */
[----:B0-----:R-:W-:-:S05]  /*6420*/  IMAD.MOV.U32 R3, RZ, RZ, R16 ;  /* 0x000000ffff037224 */ /* 0x001fca00078e0010 */
[----:B------:R3:W-:Y:S01]  /*6430*/  STG.E.U8 desc[UR36][R8.64], R3 ;  /* 0x0000000308007986 */ /* 0x0007e2000c101124 */
[----:B------:R-:W-:Y:S05]  /*6440*/  BRA `(.L_x_2829) ;  /* 0x0000001000007947 */ /* 0x000fea0003800000 */
.L_x_2826:
[----:B------:R-:W-:-:S13]  /*6450*/  ISETP.NE.AND P0, PT, R0, 0x2, PT ;  /* 0x000000020000780c */ /* 0x000fda0003f05270 */
[----:B------:R-:W-:Y:S05]  /*6460*/  @!P0 BRA `(.L_x_2830) ;  /* 0x0000000000288947 */ /* 0x000fea0003800000 */
[----:B------:R-:W-:-:S13]  /*6470*/  ISETP.NE.AND P0, PT, R0, 0x3, PT ;  /* 0x000000030000780c */ /* 0x000fda0003f05270 */
[----:B------:R-:W-:Y:S05]  /*6480*/  @!P0 BRA `(.L_x_2831) ;  /* 0x0000000000148947 */ /* 0x000fea0003800000 */
[----:B------:R-:W-:-:S13]  /*6490*/  ISETP.NE.AND P0, PT, R0, 0x4, PT ;  /* 0x000000040000780c */ /* 0x000fda0003f05270 */
[----:B------:R-:W-:Y:S05]  /*64a0*/  @P0 BRA `(.L_x_2828) ;  /* 0x0000000c00900947 */ /* 0x000fea0003800000 */
[----:B------:R-:W0:Y:S02]  /*64b0*/  F2I.S64.F64.TRUNC R16, |R16| ;  /* 0x4000001000107311 */ /* 0x000e24000030d900 */
[----:B0-----:R1:W-:Y:S01]  /*64c0*/  STG.E.64 desc[UR36][R8.64], R16 ;  /* 0x0000001008007986 */ /* 0x0013e2000c101b24 */
[----:B------:R-:W-:Y:S05]  /*64d0*/  BRA `(.L_x_2829) ;  /* 0x0000000c00dc7947 */ /* 0x000fea0003800000 */
.L_x_2831:
[----:B------:R-:W0:Y:S02]  /*64e0*/  F2I.F64.TRUNC R17, |R16| ;  /* 0x4000001000117311 */ /* 0x000e24000030d100 */
[----:B0-----:R2:W-:Y:S01]  /*64f0*/  STG.E desc[UR36][R8.64], R17 ;  /* 0x0000001108007986 */ /* 0x0015e2000c101924 */
[----:B------:R-:W-:Y:S05]  /*6500*/  BRA `(.L_x_2829) ;  /* 0x0000000c00d07947 */ /* 0x000fea0003800000 */
.L_x_2830:
[----:B------:R-:W0:Y:S02]  /*6510*/  F2I.F64.TRUNC R17, |R16| ;  /* 0x4000001000117311 */ /* 0x000e24000030d100 */
[----:B0-----:R0:W-:Y:S01]  /*6520*/  STG.E.U16 desc[UR36][R8.64], R17 ;  /* 0x0000001108007986 */ /* 0x0011e2000c101524 */
[----:B------:R-:W-:Y:S05]  /*6530*/  BRA `(.L_x_2829) ;  /* 0x0000000c00c47947 */ /* 0x000fea0003800000 */
.L_x_2825:
        /* <DEDUP_REMOVED lines=8> */
[----:B------:R-:W0:Y:S01]  /*65c0*/  F2F.F32.F64 R3, |R16| ;  /* 0x4000001000037310 */ /* 0x000e220000301000 */
[----:B------:R-:W-:-:S14]  /*65d0*/  DSETP.GEU.AND P0, PT, |R16|, UR4, PT ;  /* 0x0000000410007e2a */ /* 0x000fdc000bf0e200 */
[----:B0-----:R-:W-:-:S05]  /*65e0*/  @!P0 FMUL R3, R3, 1.175494350822287508e-38 ;  /* 0x0080000003038820 */ /* 0x001fca0000400000 */
[----:B------:R0:W-:Y:S01]  /*65f0*/  STG.E desc[UR36][R8.64], R3 ;  /* 0x0000000308007986 */ /* 0x0001e2000c101924 */
[----:B------:R-:W-:Y:S05]  /*6600*/  BRA `(.L_x_2829) ;  /* 0x0000000c00907947 */ /* 0x000fea0003800000 */
.L_x_2833:
[----:B------:R-:W-:Y:S01]  /*6610*/  UMOV UR4, 0xf0000000 ;  /* 0xf000000000047882 */ /* 0x000fe20000000000 */
[----:B------:R-:W-:Y:S01]  /*6620*/  UMOV UR5, 0x380fffff ;  /* 0x380fffff00057882 */ /* 0x000fe20000000000 */
[----:B------:R-:W0:Y:S01]  /*6630*/  F2F.F32.F64 R0, |R16| ;  /* 0x4000001000007310 */ /* 0x000e220000301000 */
[----:B------:R-:W-:-:S14]  /*6640*/  DSETP.GEU.AND P0, PT, |R16|, UR4, PT ;  /* 0x0000000410007e2a */ /* 0x000fdc000bf0e200 */
[----:B0-----:R-:W-:-:S05]  /*6650*/  @!P0 FMUL R0, R0, 1.175494350822287508e-38 ;  /* 0x0080000000008820 */ /* 0x001fca0000400000 */
[----:B------:R-:W-:-:S05]  /*6660*/  F2FP.F16.F32.PACK_AB R0, RZ, R0 ;  /* 0x00000000ff00723e */ /* 0x000fca00000000ff */
[----:B------:R0:W-:Y:S01]  /*6670*/  STG.E.U16 desc[UR36][R8.64], R0 ;  /* 0x0000000008007986 */ /* 0x0001e2000c101524 */
[----:B------:R-:W-:Y:S05]  /*6680*/  BRA `(.L_x_2829) ;  /* 0x0000000c00707947 */ /* 0x000fea0003800000 */
.L_x_2832:
        /* <DEDUP_REMOVED lines=8> */
[----:B------:R-:W0:Y:S01]  /*6710*/  F2F.F32.F64 R4, |R16| ;  /* 0x4000001000047310 */ /* 0x000e220000301000 */
[----:B------:R-:W-:Y:S01]  /*6720*/  DSETP.GEU.AND P0, PT, |R16|, UR4, PT ;  /* 0x0000000410007e2a */ /* 0x000fe2000bf0e200 */
[----:B------:R-:W-:-:S13]  /*6730*/  IMAD.MOV.U32 R5, RZ, RZ, RZ ;  /* 0x000000ffff057224 */ /* 0x000fda00078e00ff */
[----:B0-----:R-:W-:-:S05]  /*6740*/  @!P0 FMUL R4, R4, 1.175494350822287508e-38 ;  /* 0x0080000004048820 */ /* 0x001fca0000400000 */
[----:B------:R0:W-:Y:S01]  /*6750*/  STG.E.64 desc[UR36][R8.64], R4 ;  /* 0x0000000408007986 */ /* 0x0001e2000c101b24 */
[----:B------:R-:W-:Y:S05]  /*6760*/  BRA `(.L_x_2829) ;  /* 0x0000000c00387947 */ /* 0x000fea0003800000 */
.L_x_2835:
[----:B------:R-:W-:Y:S01]  /*6770*/  UMOV UR4, 0xf0000000 ;  /* 0xf000000000047882 */ /* 0x000fe20000000000 */
[----:B------:R-:W-:Y:S01]  /*6780*/  UMOV UR5, 0x380fffff ;  /* 0x380fffff00057882 */ /* 0x000fe20000000000 */
[----:B------:R-:W0:Y:S01]  /*6790*/  F2F.F32.F64 R0, |R16| ;  /* 0x4000001000007310 */ /* 0x000e220000301000 */
[----:B------:R-:W-:-:S14]  /*67a0*/  DSETP.GEU.AND P0, PT, |R16|, UR4, PT ;  /* 0x0000000410007e2a */ /* 0x000fdc000bf0e200 */
[----:B0-----:R-:W-:-:S05]  /*67b0*/  @!P0 FMUL R0, R0, 1.175494350822287508e-38 ;  /* 0x0080000000008820 */ /* 0x001fca0000400000 */
[----:B------:R-:W-:-:S04]  /*67c0*/  F2FP.F16.F32.PACK_AB R3, RZ, R0 ;  /* 0x00000000ff03723e */ /* 0x000fc800000000ff */
[----:B------:R-:W-:-:S05]  /*67d0*/  PRMT R3, R3, 0x5410, RZ ;  /* 0x0000541003037816 */ /* 0x000fca00000000ff */
[----:B------:R0:W-:Y:S01]  /*67e0*/  STG.E desc[UR36][R8.64], R3 ;  /* 0x0000000308007986 */ /* 0x0001e2000c101924 */
[----:B------:R-:W-:Y:S05]  /*67f0*/  BRA `(.L_x_2829) ;  /* 0x0000000c00147947 */ /* 0x000fea0003800000 */
.L_x_2834:
[----:B------:R-:W-:-:S07]  /*6800*/  DADD R16, -RZ, |R16| ;  /* 0x00000000ff107229 */ /* 0x000fce0000000510 */
[----:B------:R0:W-:Y:S01]  /*6810*/  STG.E.64 desc[UR36][R8.64], R16 ;  /* 0x0000001008007986 */ /* 0x0001e2000c101b24 */
[----:B------:R-:W-:Y:S05]  /*6820*/  BRA `(.L_x_2829) ;  /* 0x0000000c00087947 */ /* 0x000fea0003800000 */
.L_x_2824:
        /* <DEDUP_REMOVED lines=8> */
[----:B------:R-:W-:-:S06]  /*68b0*/  DSETP.NEU.AND P0, PT, |R16|, RZ, PT ;  /* 0x000000ff1000722a */ /* 0x000fcc0003f0d200 */
[----:B------:R-:W-:-:S05]  /*68c0*/  SEL R3, RZ, 0x1, !P0 ;  /* 0x00000001ff037807 */ /* 0x000fca0004000000 */
[----:B------:R0:W-:Y:S01]  /*68d0*/  STG.E.U8 desc[UR36][R8.64], R3 ;  /* 0x0000000308007986 */ /* 0x0001e2000c101124 */
[----:B------:R-:W-:Y:S05]  /*68e0*/  BRA `(.L_x_2829) ;  /* 0x0000000800d87947 */ /* 0x000fea0003800000 */
.L_x_2838:
[----:B------:R-:W-:Y:S01]  /*68f0*/  DADD R4, -RZ, |R16| ;  /* 0x00000000ff047229 */ /* 0x000fe20000000510 */
[----:B------:R-:W-:-:S06]  /*6900*/  CS2R R6, SRZ ;  /* 0x0000000000067805 */ /* 0x000fcc000001ff00 */
[----:B------:R0:W-:Y:S01]  /*6910*/  STG.E.128 desc[UR36][R8.64], R4 ;  /* 0x0000000408007986 */ /* 0x0001e2000c101d24 */
[----:B------:R-:W-:Y:S05]  /*6920*/  BRA `(.L_x_2829) ;  /* 0x0000000800c87947 */ /* 0x000fea0003800000 */
.L_x_2837:
        /* <DEDUP_REMOVED lines=25> */
.L_x_2842:
[----:B------:R-:W-:Y:S05]  /*6ac0*/  BSYNC B0 ;  /* 0x0000000000007941 */ /* 0x000fea0003800000 */
.L_x_2841:
[----:B------:R-:W-:-:S05]  /*6ad0*/  LOP3.LUT R5, R0, R5, RZ, 0xfc, !PT ;  /* 0x0000000500057212 */ /* 0x000fca00078efcff */
[----:B------:R0:W-:Y:S01]  /*6ae0*/  STG.E.U8 desc[UR36][R8.64], R5 ;  /* 0x0000000508007986 */ /* 0x0001e2000c101124 */
[----:B------:R-:W-:Y:S05]  /*6af0*/  BRA `(.L_x_2829) ;  /* 0x0000000800547947 */ /* 0x000fea0003800000 */
.L_x_2840:
[----:B------:R-:W-:Y:S01]  /*6b00*/  UMOV UR4, 0xf0000000 ;  /* 0xf000000000047882 */ /* 0x000fe20000000000 */
[----:B------:R-:W-:Y:S01]  /*6b10*/  UMOV UR5, 0x380fffff ;  /* 0x380fffff00057882 */ /* 0x000fe20000000000 */
[----:B------:R-:W0:Y:S01]  /*6b20*/  F2F.F32.F64 R5, |R16| ;  /* 0x4000001000057310 */ /* 0x000e220000301000 */
        /* <DEDUP_REMOVED lines=14> */
.L_x_2844:
[----:B------:R-:W-:Y:S01]  /*6c10*/  IMAD.MOV.U32 R0, RZ, RZ, 0x7f ;  /* 0x0000007fff007424 */ /* 0x000fe200078e00ff */
[----:B------:R-:W-:-:S04]  /*6c20*/  ISETP.GT.U32.AND P0, PT, R3, 0x7f800000, PT ;  /* 0x7f8000000300780c */ /* 0x000fc80003f04070 */
[----:B------:R-:W-:-:S09]  /*6c30*/  SEL R0, R0, 0x7c, P0 ;  /* 0x0000007c00007807 */ /* 0x000fd20000000000 */
.L_x_2845:
[----:B------:R-:W-:Y:S05]  /*6c40*/  BSYNC B0 ;  /* 0x0000000000007941 */ /* 0x000fea0003800000 */
.L_x_2843:
[----:B------:R-:W-:-:S04]  /*6c50*/  LOP3.LUT R3, R5, 0x80000000, RZ, 0xc0, !PT ;  /* 0x8000000005037812 */ /* 0x000fc800078ec0ff */
[----:B------:R-:W-:-:S04]  /*6c60*/  SHF.R.U32.HI R3, RZ, 0x18, R3 ;  /* 0x00000018ff037819 */ /* 0x000fc80000011603 */
[----:B------:R-:W-:-:S05]  /*6c70*/  LOP3.LUT R3, R0, R3, RZ, 0xfc, !PT ;  /* 0x0000000300037212 */ /* 0x000fca00078efcff */
[----:B------:R0:W-:Y:S01]  /*6c80*/  STG.E.U8 desc[UR36][R8.64], R3 ;  /* 0x0000000308007986 */ /* 0x0001e2000c101124 */
[----:B------:R-:W-:Y:S05]  /*6c90*/  BRA `(.L_x_2829) ;  /* 0x0000000400ec7947 */ /* 0x000fea0003800000 */
.L_x_2839:
[----:B------:R-:W-:Y:S01]  /*6ca0*/  UMOV UR4, 0xf0000000 ;  /* 0xf000000000047882 */ /* 0x000fe20000000000 */
[----:B------:R-:W-:Y:S01]  /*6cb0*/  UMOV UR5, 0x380fffff ;  /* 0x380fffff00057882 */ /* 0x000fe20000000000 */
[----:B------:R-:W0:Y:S01]  /*6cc0*/  F2F.F32.F64 R0, |R16| ;  /* 0x4000001000007310 */ /* 0x000e220000301000 */
[----:B------:R-:W-:-:S14]  /*6cd0*/  DSETP.GEU.AND P0, PT, |R16|, UR4, PT ;  /* 0x0000000410007e2a */ /* 0x000fdc000bf0e200 */
[----:B0-----:R-:W-:-:S05]  /*6ce0*/  @!P0 FMUL R0, R0, 1.175494350822287508e-38 ;  /* 0x0080000000008820 */ /* 0x001fca0000400000 */
[----:B------:R-:W-:-:S05]  /*6cf0*/  F2FP.BF16.F32.PACK_AB R0, RZ, R0 ;  /* 0x00000000ff00723e */ /* 0x000fca00000010ff */
[----:B------:R0:W-:Y:S01]  /*6d00*/  STG.E.U16 desc[UR36][R8.64], R0 ;  /* 0x0000000008007986 */ /* 0x0001e2000c101524 */
[----:B------:R-:W-:Y:S05]  /*6d10*/  BRA `(.L_x_2829) ;  /* 0x0000000400cc7947 */ /* 0x000fea0003800000 */
.L_x_2836:
        /* <DEDUP_REMOVED lines=8> */
[----:B------:R-:W0:Y:S02]  /*6da0*/  F2I.U32.F64.TRUNC R17, |R16| ;  /* 0x4000001000117311 */ /* 0x000e24000030d000 */
[----:B0-----:R0:W-:Y:S01]  /*6db0*/  STG.E.U16 desc[UR36][R8.64], R17 ;  /* 0x0000001108007986 */ /* 0x0011e2000c101524 */
[----:B------:R-:W-:Y:S05]  /*6dc0*/  BRA `(.L_x_2829) ;  /* 0x0000000400a07947 */ /* 0x000fea0003800000 */
.L_x_2848:
[----:B------:R-:W-:Y:S01]  /*6dd0*/  UMOV UR4, 0xf0000000 ;  /* 0xf000000000047882 */ /* 0x000fe20000000000 */
[----:B------:R-:W-:Y:S01]  /*6de0*/  UMOV UR5, 0x380fffff ;  /* 0x380fffff00057882 */ /* 0x000fe20000000000 */
[----:B------:R-:W0:Y:S01]  /*6df0*/  F2F.F32.F64 R5, |R16| ;  /* 0x4000001000057310 */ /* 0x000e220000301000 */
        /* <DEDUP_REMOVED lines=18> */
.L_x_2851:
[----:B------:R-:W-:-:S04]  /*6f20*/  LOP3.LUT R3, R5, 0x80000000, RZ, 0xc0, !PT ;  /* 0x8000000005037812 */ /* 0x000fc800078ec0ff */
[----:B------:R-:W-:-:S04]  /*6f30*/  SHF.R.U32.HI R3, RZ, 0x18, R3 ;  /* 0x00000018ff037819 */ /* 0x000fc80000011603 */
[----:B------:R-:W-:-:S04]  /*6f40*/  LOP3.LUT R0, R0, R3, RZ, 0xfc, !PT ;  /* 0x0000000300007212 */ /* 0x000fc800078efcff */
[----:B------:R-:W-:-:S07]  /*6f50*/  PRMT R4, R0, 0x7610, R4 ;  /* 0x0000761000047816 */ /* 0x000fce0000000004 */
.L_x_2850:
[----:B------:R-:W-:Y:S05]  /*6f60*/  BSYNC B0 ;  /* 0x0000000000007941 */ /* 0x000fea0003800000 */
.L_x_2849:
[----:B------:R0:W-:Y:S01]  /*6f70*/  STG.E.U8 desc[UR36][R8.64], R4 ;  /* 0x0000000408007986 */ /* 0x0001e2000c101124 */
[----:B------:R-:W-:Y:S05]  /*6f80*/  BRA `(.L_x_2829) ;  /* 0x0000000400307947 */ /* 0x000fea0003800000 */
.L_x_2847:
        /* <DEDUP_REMOVED lines=21> */
.L_x_2854:
[----:B------:R-:W-:-:S04]  /*70e0*/  LOP3.LUT R3, R5, 0x80000000, RZ, 0xc0, !PT ;  /* 0x8000000005037812 */ /* 0x000fc800078ec0ff */
[----:B------:R-:W-:-:S04]  /*70f0*/  SHF.R.U32.HI R3, RZ, 0x18, R3 ;  /* 0x00000018ff037819 */ /* 0x000fc80000011603 */
[----:B------:R-:W-:-:S04]  /*7100*/  LOP3.LUT R0, R0, R3, RZ, 0xfc, !PT ;  /* 0x0000000300007212 */ /* 0x000fc800078efcff */
[----:B------:R-:W-:-:S07]  /*7110*/  PRMT R4, R0, 0x7610, R4 ;  /* 0x0000761000047816 */ /* 0x000fce0000000004 */
.L_x_2853:
[----:B------:R-:W-:Y:S05]  /*7120*/  BSYNC B0 ;  /* 0x0000000000007941 */ /* 0x000fea0003800000 */
.L_x_2852:
[----:B------:R0:W-:Y:S01]  /*7130*/  STG.E.U8 desc[UR36][R8.64], R4 ;  /* 0x0000000408007986 */ /* 0x0001e2000c101124 */
[----:B------:R-:W-:Y:S05]  /*7140*/  BRA `(.L_x_2829) ;  /* 0x0000000000c07947 */ /* 0x000fea0003800000 */
.L_x_2846:
        /* <DEDUP_REMOVED lines=26> */
.L_x_2828:
        /* <DEDUP_REMOVED lines=16> */
.L_x_2857:
[----:B------:R-:W-:Y:S05]  /*73f0*/  BRA `(.L_x_2829) ;  /* 0x0000000000147947 */ /* 0x000fea0003800000 */
.L_x_2856:
[----:B------:R-:W0:Y:S02]  /*7400*/  F2I.U64.F64.TRUNC R16, |R16| ;  /* 0x4000001000107311 */ /* 0x000e24000030d800 */
[----:B0-----:R0:W-:Y:S01]  /*7410*/  STG.E.64 desc[UR36][R8.64], R16 ;  /* 0x0000001008007986 */ /* 0x0011e2000c101b24 */
[----:B------:R-:W-:Y:S05]  /*7420*/  BRA `(.L_x_2829) ;  /* 0x0000000000087947 */ /* 0x000fea0003800000 */
.L_x_2855:
[----:B------:R-:W0:Y:S02]  /*7430*/  F2I.U32.F64.TRUNC R17, |R16| ;  /* 0x4000001000117311 */ /* 0x000e24000030d000 */
[----:B0-----:R0:W-:Y:S02]  /*7440*/  STG.E desc[UR36][R8.64], R17 ;  /* 0x0000001108007986 */ /* 0x0011e4000c101924 */
.L_x_2829:
[----:B------:R-:W-:-:S07]  /*7450*/  VIADD R23, R23, 0x80 ;  /* 0x0000008017177836 */ /* 0x000fce0000000000 */
.L_x_2789:
[----:B------:R-:W-:Y:S05]  /*7460*/  BSYNC B6 ;  /* 0x0000000000067941 */ /* 0x000fea0003800000 */
.L_x_2788:
[----:B------:R-:W-:-:S13]  /*7470*/  ISETP.GE.AND P0, PT, R23, R18, PT ;  /* 0x000000121700720c */ /* 0x000fda0003f06270 */
[----:B------:R-:W-:Y:S05]  /*7480*/  @P0 EXIT ;  /* 0x000000000000094d */ /* 0x000fea0003800000 */
[----:B01-3--:R-:W0:Y:S01]  /*7490*/  LDC.64 R4, c[0x0][0x218] ;  /* 0x00008600ff047b82 */ /* 0x00be220000000a00 */
        /* <DEDUP_REMOVED lines=17> */
[----:B0-----:R-:W-:Y:S01]  /*75b0*/  STG.E.U8 desc[UR36][R2.64], R25 ;  /* 0x0000001902007986 */ /* 0x001fe2000c101124 */
[----:B------:R-:W-:Y:S05]  /*75c0*/  EXIT ;  /* 0x000000000000794d */ /* 0x000fea0003800000 */
.L_x_2861:
[----:B-----5:R-:W0:Y:S02]  /*75d0*/  F2I.S64.F64.TRUNC R24, |R24| ;  /* 0x4000001800187311 */ /* 0x020e24000030d900 */
[----:B0-----:R-:W-:-:S05]  /*75e0*/  IMAD.MOV.U32 R5, RZ, RZ, R24 ;  /* 0x000000ffff057224 */ /* 0x001fca00078e0018 */
[----:B------:R-:W-:Y:S01]  /*75f0*/  STG.E.U8 desc[UR36][R2.64], R5 ;  /* 0x0000000502007986 */ /* 0x000fe2000c101124 */
[----:B------:R-:W-:Y:S05]  /*7600*/  EXIT ;  /* 0x000000000000794d */ /* 0x000fea0003800000 */
.L_x_2860:
[----:B------:R-:W-:-:S13]  /*7610*/  ISETP.NE.AND P0, PT, R0, 0x2, PT ;  /* 0x000000020000780c */ /* 0x000fda0003f05270 */
[----:B------:R-:W-:Y:S05]  /*7620*/  @!P0 BRA `(.L_x_2863) ;  /* 0x0000000000288947 */ /* 0x000fea0003800000 */
[----:B------:R-:W-:-:S13]  /*7630*/  ISETP.NE.AND P0, PT, R0, 0x3, PT ;  /* 0x000000030000780c */ /* 0x000fda0003f05270 */
[----:B------:R-:W-:Y:S05]  /*7640*/  @!P0 BRA `(.L_x_2864) ;  /* 0x0000000000148947 */ /* 0x000fea0003800000 */
[----:B------:R-:W-:-:S13]  /*7650*/  ISETP.NE.AND P0, PT, R0, 0x4, PT ;  /* 0x000000040000780c */ /* 0x000fda0003f05270 */
[----:B------:R-:W-:Y:S05]  /*7660*/  @P0 BRA `(.L_x_2862) ;  /* 0x0000000c00900947 */ /* 0x000fea0003800000 */
[----:B-----5:R-:W0:Y:S02]  /*7670*/  F2I.S64.F64.TRUNC R24, |R24| ;  /* 0x4000001800187311 */ /* 0x020e24000030d900 */
[----:B0-----:R-:W-:Y:S01]  /*7680*/  STG.E.64 desc[UR36][R2.64], R24 ;  /* 0x0000001802007986 */ /* 0x001fe2000c101b24 */
[----:B------:R-:W-:Y:S05]  /*7690*/  EXIT ;  /* 0x000000000000794d */ /* 0x000fea0003800000 */
.L_x_2864:
[----:B-----5:R-:W0:Y:S02]  /*76a0*/  F2I.F64.TRUNC R25, |R24| ;  /* 0x4000001800197311 */ /* 0x020e24000030d100 */
[----:B0-----:R-:W-:Y:S01]  /*76b0*/  STG.E desc[UR36][R2.64], R25 ;  /* 0x0000001902007986 */ /* 0x001fe2000c101924 */
[----:B------:R-:W-:Y:S05]  /*76c0*/  EXIT ;  /* 0x000000000000794d */ /* 0x000fea0003800000 */
.L_x_2863:
[----:B-----5:R-:W0:Y:S02]  /*76d0*/  F2I.F64.TRUNC R25, |R24| ;  /* 0x4000001800197311 */ /* 0x020e24000030d100 */
[----:B0-----:R-:W-:Y:S01]  /*76e0*/  STG.E.U16 desc[UR36][R2.64], R25 ;  /* 0x0000001902007986 */ /* 0x001fe2000c101524 */
[----:B------:R-:W-:Y:S05]  /*76f0*/  EXIT ;  /* 0x000000000000794d */ /* 0x000fea0003800000 */
.L_x_2859:
        /* <DEDUP_REMOVED lines=11> */
[----:B------:R-:W-:Y:S01]  /*77b0*/  STG.E desc[UR36][R2.64], R5 ;  /* 0x0000000502007986 */ /* 0x000fe2000c101924 */
[----:B------:R-:W-:Y:S05]  /*77c0*/  EXIT ;  /* 0x000000000000794d */ /* 0x000fea0003800000 */
.L_x_2866:
[----:B------:R-:W-:Y:S01]  /*77d0*/  UMOV UR4, 0xf0000000 ;  /* 0xf000000000047882 */ /* 0x000fe20000000000 */
[----:B------:R-:W-:Y:S01]  /*77e0*/  UMOV UR5, 0x380fffff ;  /* 0x380fffff00057882 */ /* 0x000fe20000000000 */
[----:B-----5:R-:W0:Y:S01]  /*77f0*/  F2F.F32.F64 R0, |R24| ;  /* 0x4000001800007310 */ /* 0x020e220000301000 */
[----:B------:R-:W-:-:S14]  /*7800*/  DSETP.GEU.AND P0, PT, |R24|, UR4, PT ;  /* 0x0000000418007e2a */ /* 0x000fdc000bf0e200 */
[----:B0-----:R-:W-:-:S05]  /*7810*/  @!P0 FMUL R0, R0, 1.175494350822287508e-38 ;  /* 0x0080000000008820 */ /* 0x001fca0000400000 */
[----:B------:R-:W-:-:S05]  /*7820*/  F2FP.F16.F32.PACK_AB R0, RZ, R0 ;  /* 0x00000000ff00723e */ /* 0x000fca00000000ff */
[----:B------:R-:W-:Y:S01]  /*7830*/  STG.E.U16 desc[UR36][R2.64], R0 ;  /* 0x0000000002007986 */ /* 0x000fe2000c101524 */
[----:B------:R-:W-:Y:S05]  /*7840*/  EXIT ;  /* 0x000000000000794d */ /* 0x000fea0003800000 */
.L_x_2865:
        /* <DEDUP_REMOVED lines=12> */
[----:B------:R-:W-:Y:S01]  /*7910*/  STG.E.64 desc[UR36][R2.64], R4 ;  /* 0x0000000402007986 */ /* 0x000fe2000c101b24 */
[----:B------:R-:W-:Y:S05]  /*7920*/  EXIT ;  /* 0x000000000000794d */ /* 0x000fea0003800000 */
.L_x_2868:
[----:B------:R-:W-:Y:S01]  /*7930*/  UMOV UR4, 0xf0000000 ;  /* 0xf000000000047882 */ /* 0x000fe20000000000 */
[----:B------:R-:W-:Y:S01]  /*7940*/  UMOV UR5, 0x380fffff ;  /* 0x380fffff00057882 */ /* 0x000fe20000000000 */
[----:B-----5:R-:W0:Y:S01]  /*7950*/  F2F.F32.F64 R0, |R24| ;  /* 0x4000001800007310 */ /* 0x020e220000301000 */
[----:B------:R-:W-:-:S14]  /*7960*/  DSETP.GEU.AND P0, PT, |R24|, UR4, PT ;  /* 0x0000000418007e2a */ /* 0x000fdc000bf0e200 */
[----:B0-----:R-:W-:-:S05]  /*7970*/  @!P0 FMUL R0, R0, 1.175494350822287508e-38 ;  /* 0x0080000000008820 */ /* 0x001fca0000400000 */
[----:B------:R-:W-:-:S04]  /*7980*/  F2FP.F16.F32.PACK_AB R5, RZ, R0 ;  /* 0x00000000ff05723e */ /* 0x000fc800000000ff */
[----:B------:R-:W-:-:S05]  /*7990*/  PRMT R5, R5, 0x5410, RZ ;  /* 0x0000541005057816 */ /* 0x000fca00000000ff */
[----:B------:R-:W-:Y:S01]  /*79a0*/  STG.E desc[UR36][R2.64], R5 ;  /* 0x0000000502007986 */ /* 0x000fe2000c101924 */
[----:B------:R-:W-:Y:S05]  /*79b0*/  EXIT ;  /* 0x000000000000794d */ /* 0x000fea0003800000 */
.L_x_2867:
[----:B-----5:R-:W-:-:S07]  /*79c0*/  DADD R24, -RZ, |R24| ;  /* 0x00000000ff187229 */ /* 0x020fce0000000518 */
[----:B------:R-:W-:Y:S01]  /*79d0*/  STG.E.64 desc[UR36][R2.64], R24 ;  /* 0x0000001802007986 */ /* 0x000fe2000c101b24 */
[----:B------:R-:W-:Y:S05]  /*79e0*/  EXIT ;  /* 0x000000000000794d */ /* 0x000fea0003800000 */
.L_x_2858:
        /* <DEDUP_REMOVED lines=10> */
[----:B------:R-:W-:Y:S01]  /*7a90*/  STG.E.U8 desc[UR36][R2.64], R5 ;  /* 0x0000000502007986 */ /* 0x000fe2000c101124 */
[----:B------:R-:W-:Y:S05]  /*7aa0*/  EXIT ;  /* 0x000000000000794d */ /* 0x000fea0003800000 */
.L_x_2871:
[----:B-----5:R-:W-:Y:S01]  /*7ab0*/  DADD R24, -RZ, |R24| ;  /* 0x00000000ff187229 */ /* 0x020fe20000000518 */
[----:B--2---:R-:W-:-:S06]  /*7ac0*/  CS2R R26, SRZ ;  /* 0x00000000001a7805 */ /* 0x004fcc000001ff00 */
[----:B------:R-:W-:Y:S01]  /*7ad0*/  STG.E.128 desc[UR36][R2.64], R24 ;  /* 0x0000001802007986 */ /* 0x000fe2000c101d24 */
[----:B------:R-:W-:Y:S05]  /*7ae0*/  EXIT ;  /* 0x000000000000794d */ /* 0x000fea0003800000 */
.L_x_2870:
        /* <DEDUP_REMOVED lines=25> */
.L_x_2875:
[----:B------:R-:W-:Y:S05]  /*7c80*/  BSYNC B0 ;  /* 0x0000000000007941 */ /* 0x000fea0003800000 */
.L_x_2874:
[----:B------:R-:W-:-:S05]  /*7c90*/  LOP3.LUT R5, R0, R5, RZ, 0xfc, !PT ;  /* 0x0000000500057212 */ /* 0x000fca00078efcff */
[----:B------:R-:W-:Y:S01]  /*7ca0*/  STG.E.U8 desc[UR36][R2.64], R5 ;  /* 0x0000000502007986 */ /* 0x000fe2000c101124 */
[----:B------:R-:W-:Y:S05]  /*7cb0*/  EXIT ;  /* 0x000000000000794d */ /* 0x000fea0003800000 */
.L_x_2873:
        /* <DEDUP_REMOVED lines=17> */
.L_x_2877:
[----:B------:R-:W-:Y:S01]  /*7dd0*/  IMAD.MOV.U32 R0, RZ, RZ, 0x7f ;  /* 0x0000007fff007424 */ /* 0x000fe200078e00ff */
[----:B------:R-:W-:-:S04]  /*7de0*/  ISETP.GT.U32.AND P0, PT, R4, 0x7f800000, PT ;  /* 0x7f8000000400780c */ /* 0x000fc80003f04070 */
[----:B------:R-:W-:-:S09]  /*7df0*/  SEL R0, R0, 0x7c, P0 ;  /* 0x0000007c00007807 */ /* 0x000fd20000000000 */
.L_x_2878:
[----:B------:R-:W-:Y:S05]  /*7e00*/  BSYNC B0 ;  /* 0x0000000000007941 */ /* 0x000fea0003800000 */
.L_x_2876:
[----:B------:R-:W-:-:S04]  /*7e10*/  LOP3.LUT R4, R5, 0x80000000, RZ, 0xc0, !PT ;  /* 0x8000000005047812 */ /* 0x000fc800078ec0ff */
[----:B------:R-:W-:-:S04]  /*7e20*/  SHF.R.U32.HI R5, RZ, 0x18, R4 ;  /* 0x00000018ff057819 */ /* 0x000fc80000011604 */
[----:B------:R-:W-:-:S05]  /*7e30*/  LOP3.LUT R5, R0, R5, RZ, 0xfc, !PT ;  /* 0x0000000500057212 */ /* 0x000fca00078efcff */
[----:B------:R-:W-:Y:S01]  /*7e40*/  STG.E.U8 desc[UR36][R2.64], R5 ;  /* 0x0000000502007986 */ /* 0x000fe2000c101124 */
[----:B------:R-:W-:Y:S05]  /*7e50*/  EXIT ;  /* 0x000000000000794d */ /* 0x000fea0003800000 */
.L_x_2872:
[----:B------:R-:W-:Y:S01]  /*7e60*/  UMOV UR4, 0xf0000000 ;  /* 0xf000000000047882 */ /* 0x000fe20000000000 */
[----:B------:R-:W-:Y:S01]  /*7e70*/  UMOV UR5, 0x380fffff ;  /* 0x380fffff00057882 */ /* 0x000fe20000000000 */
[----:B-----5:R-:W0:Y:S01]  /*7e80*/  F2F.F32.F64 R0, |R24| ;  /* 0x4000001800007310 */ /* 0x020e220000301000 */
[----:B------:R-:W-:-:S14]  /*7e90*/  DSETP.GEU.AND P0, PT, |R24|, UR4, PT ;  /* 0x0000000418007e2a */ /* 0x000fdc000bf0e200 */
[----:B0-----:R-:W-:-:S05]  /*7ea0*/  @!P0 FMUL R0, R0, 1.175494350822287508e-38 ;  /* 0x0080000000008820 */ /* 0x001fca0000400000 */
[----:B------:R-:W-:-:S05]  /*7eb0*/  F2FP.BF16.F32.PACK_AB R0, RZ, R0 ;  /* 0x00000000ff00723e */ /* 0x000fca00000010ff */
[----:B------:R-:W-:Y:S01]  /*7ec0*/  STG.E.U16 desc[UR36][R2.64], R0 ;  /* 0x0000000002007986 */ /* 0x000fe2000c101524 */
[----:B------:R-:W-:Y:S05]  /*7ed0*/  EXIT ;  /* 0x000000000000794d */ /* 0x000fea0003800000 */
.L_x_2869:
        /* <DEDUP_REMOVED lines=9> */
[----:B0-----:R-:W-:Y:S01]  /*7f70*/  STG.E.U16 desc[UR36][R2.64], R25 ;  /* 0x0000001902007986 */ /* 0x001fe2000c101524 */
[----:B------:R-:W-:Y:S05]  /*7f80*/  EXIT ;  /* 0x000000000000794d */ /* 0x000fea0003800000 */
.L_x_2881:
        /* <DEDUP_REMOVED lines=21> */
.L_x_2884:
[----:B------:R-:W-:-:S04]  /*80e0*/  LOP3.LUT R0, R7, 0x80000000, RZ, 0xc0, !PT ;  /* 0x8000000007007812 */ /* 0x000fc800078ec0ff */
[----:B------:R-:W-:-:S04]  /*80f0*/  SHF.R.U32.HI R5, RZ, 0x18, R0 ;  /* 0x00000018ff057819 */ /* 0x000fc80000011600 */
[----:B------:R-:W-:-:S04]  /*8100*/  LOP3.LUT R4, R4, R5, RZ, 0xfc, !PT ;  /* 0x0000000504047212 */ /* 0x000fc800078efcff */
[----:B------:R-:W-:-:S07]  /*8110*/  PRMT R0, R4, 0x7610, R0 ;  /* 0x0000761004007816 */ /* 0x000fce0000000000 */
.L_x_2883:
[----:B------:R-:W-:Y:S05]  /*8120*/  BSYNC B0 ;  /* 0x0000000000007941 */ /* 0x000fea0003800000 */
.L_x_2882:
[----:B------:R-:W-:Y:S01]  /*8130*/  STG.E.U8 desc[UR36][R2.64], R0 ;  /* 0x0000000002007986 */ /* 0x000fe2000c101124 */
[----:B------:R-:W-:Y:S05]  /*8140*/  EXIT ;  /* 0x000000000000794d */ /* 0x000fea0003800000 */
.L_x_2880:
        /* <DEDUP_REMOVED lines=21> */
.L_x_2887:
[----:B------:R-:W-:-:S04]  /*82a0*/  LOP3.LUT R0, R7, 0x80000000, RZ, 0xc0, !PT ;  /* 0x8000000007007812 */ /* 0x000fc800078ec0ff */
[----:B------:R-:W-:-:S04]  /*82b0*/  SHF.R.U32.HI R5, RZ, 0x18, R0 ;  /* 0x00000018ff057819 */ /* 0x000fc80000011600 */
[----:B------:R-:W-:-:S04]  /*82c0*/  LOP3.LUT R4, R4, R5, RZ, 0xfc, !PT ;  /* 0x0000000504047212 */ /* 0x000fc800078efcff */
[----:B------:R-:W-:-:S07]  /*82d0*/  PRMT R0, R4, 0x7610, R0 ;  /* 0x0000761004007816 */ /* 0x000fce0000000000 */
.L_x_2886:
[----:B------:R-:W-:Y:S05]  /*82e0*/  BSYNC B0 ;  /* 0x0000000000007941 */ /* 0x000fea0003800000 */
.L_x_2885:
[----:B------:R-:W-:Y:S01]  /*82f0*/  STG.E.U8 desc[UR36][R2.64], R0 ;  /* 0x0000000002007986 */ /* 0x000fe2000c101124 */
[----:B------:R-:W-:Y:S05]  /*8300*/  EXIT ;  /* 0x000000000000794d */ /* 0x000fea0003800000 */
.L_x_2879:
        /* <DEDUP_REMOVED lines=26> */
.L_x_2862:
        /* <DEDUP_REMOVED lines=11> */
[----:B--2---:R-:W-:Y:S02]  /*8560*/  IMAD.MOV.U32 R8, RZ, RZ, 0x65 ;  /* 0x00000065ff087424 */ /* 0x004fe400078e00ff */
[----:B------:R-:W-:Y:S02]  /*8570*/  IMAD.MOV.U32 R12, RZ, RZ, 0x1 ;  /* 0x00000001ff0c7424 */ /* 0x000fe400078e00ff */
[----:B0-----:R-:W-:-:S07]  /*8580*/  IMAD.MOV.U32 R13, RZ, RZ, RZ ;  /* 0x000000ffff0d7224 */ /* 0x001fce00078e00ff */
[----:B------:R-:W-:-:S07]  /*8590*/  LEPC R20, `(.L_x_2890) ;  /* 0x000000001014794e */ /* 0x000fce0000000000 */
[----:B-1--45:R-:W-:Y:S05]  /*85a0*/  CALL.ABS.NOINC R2 ;  /* 0x0000000002007343 */ /* 0x032fea0003c00000 */
.L_x_2890:
[----:B------:R-:W-:Y:S05]  /*85b0*/  EXIT ;  /* 0x000000000000794d */ /* 0x000fea0003800000 */
.L_x_2889:
[----:B-----5:R-:W0:Y:S02]  /*85c0*/  F2I.U64.F64.TRUNC R24, |R24| ;  /* 0x4000001800187311 */ /* 0x020e24000030d800 */
[----:B0-----:R-:W-:Y:S01]  /*85d0*/  STG.E.64 desc[UR36][R2.64], R24 ;  /* 0x0000001802007986 */ /* 0x001fe2000c101b24 */
[----:B------:R-:W-:Y:S05]  /*85e0*/  EXIT ;  /* 0x000000000000794d */ /* 0x000fea0003800000 */
.L_x_2888:
[----:B-----5:R-:W0:Y:S02]  /*85f0*/  F2I.U32.F64.TRUNC R25, |R24| ;  /* 0x4000001800197311 */ /* 0x020e24000030d000 */
[----:B0-----:R-:W-:Y:S01]  /*8600*/  STG.E desc[UR36][R2.64], R25 ;  /* 0x0000001902007986 */ /* 0x001fe2000c101924 */
[----:B------:R-:W-:Y:S05]  /*8610*/  EXIT ;  /* 0x000000000000794d */ /* 0x000fea0003800000 */
.L_x_2891:
        /* <DEDUP_REMOVED lines=14> */
.L_x_5931:


//--------------------- .text._ZN2at6native18elementwise_kernelILi128ELi2EZNS0_22gpu_kernel_impl_nocastINS0_10AbsFunctorIdEEEEvRNS_18TensorIteratorBaseERKT_EUliE_EEviT1_ --------------------------
	.section	.text._ZN2at6native18elementwise_kernelILi128ELi2EZNS0_22gpu_kernel_impl_nocastINS0_10AbsFunctorIdEEEEvRNS_18TensorIteratorBaseERKT_EUliE_EEviT1_,"ax",@progbits
	.align	128
        .global         _ZN2at6native18elementwise_kernelILi128ELi2EZNS0_22gpu_kernel_impl_nocastINS0_10AbsFunctorIdEEEEvRNS_18TensorIteratorBaseERKT_EUliE_EEviT1_
        .type           _ZN2at6native18elementwise_kernelILi128ELi2EZNS0_22gpu_kernel_impl_nocastINS0_10AbsFunctorIdEEEEvRNS_18TensorIteratorBaseERKT_EUliE_EEviT1_,@function
        .size           _ZN2at6native18elementwise_kernelILi128ELi2EZNS0_22gpu_kernel_impl_nocastINS0_10AbsFunctorIdEEEEvRNS_18TensorIteratorBaseERKT_EUliE_EEviT1_,(.L_x_5932 - _ZN2at6native18elementwise_kernelILi128ELi2EZNS0_22gpu_kernel_impl_nocastINS0_10AbsFunctorIdEEEEvRNS_18TensorIteratorBaseERKT_EUliE_EEviT1_)
        .other          _ZN2at6native18elementwise_kernelILi128ELi2EZNS0_22gpu_kernel_impl_nocastINS0_10AbsFunctorIdEEEEvRNS_18TensorIteratorBaseERKT_EUliE_EEviT1_,@"STO_CUDA_ENTRY STV_DEFAULT"
_ZN2at6native18elementwise_kernelILi128ELi2EZNS0_22gpu_kernel_impl_nocastINS0_10AbsFunctorIdEEEEvRNS_18TensorIteratorBaseERKT_EUliE_EEviT1_:
.text._ZN2at6native18elementwise_kernelILi128ELi2EZNS0_22gpu_kernel_impl_nocastINS0_10AbsFunctorIdEEEEvRNS_18TensorIteratorBaseERKT_EUliE_EEviT1_:
        /* <DEDUP_REMOVED lines=312> */
.L_x_2894:
[----:B------:R-:W-:Y:S02]  /*1380*/  ULDC.64 UR8, c[0x0][0x418] ;  /* 0x0001060000087ab9 */ /* 0x000fe40000000a00 */
[----:B------:R-:W-:-:S04]  /*1390*/  IADD3 R4, P0, R2, UR8, RZ ;  /* 0x0000000802047c10 */ /* 0x000fc8000ff1e0ff */
[----:B------:R-:W-:Y:S01]  /*13a0*/  IADD3.X R5, RZ, UR9, RZ, P0, !PT ;  /* 0x00000009ff057c10 */ /* 0x000fe200087fe4ff */
[----:B------:R-:W-:-:S05]  /*13b0*/  ULDC.64 UR8, c[0x0][0x410] ;  /* 0x0001040000087ab9 */ /* 0x000fca0000000a00 */
[----:B------:R-:W2:Y:S01]  /*13c0*/  LDG.E.64 R4, desc[UR4][R4.64] ;  /* 0x0000000404047981 */ /* 0x000ea2000c1e1b00 */
[----:B------:R-:W-:Y:S01]  /*13d0*/  IADD3 R2, P0, R3, UR8, RZ ;  /* 0x0000000803027c10 */ /* 0x000fe2000ff1e0ff */
[----:B------:R-:W-:-:S03]  /*13e0*/  VIADD R9, R0, 0x80 ;  /* 0x0000008000097836 */ /* 0x000fc60000000000 */
[----:B------:R-:W-:Y:S01]  /*13f0*/  IADD3.X R3, RZ, UR9, RZ, P0, !PT ;  /* 0x00000009ff037c10 */ /* 0x000fe200087fe4ff */
[----:B--2---:R-:W-:-:S07]  /*1400*/  DADD R6, -RZ, |R4| ;  /* 0x00000000ff067229 */ /* 0x004fce0000000504 */
[----:B------:R0:W-:Y:S04]  /*1410*/  STG.E.64 desc[UR4][R2.64], R6 ;  /* 0x0000000602007986 */ /* 0x0001e8000c101b04 */
.L_x_2893:
[----:B------:R-:W-:Y:S05]  /*1420*/  BSYNC B0 ;  /* 0x0000000000007941 */ /* 0x000fea0003800000 */
.L_x_2892:
[----:B------:R-:W-:-:S13]  /*1430*/  ISETP.GE.AND P0, PT, R9, UR6, PT ;  /* 0x0000000609007c0c */ /* 0x000fda000bf06270 */
[----:B------:R-:W-:Y:S05]  /*1440*/  @P0 EXIT ;  /* 0x000000000000094d */ /* 0x000fea0003800000 */
[----:B------:R-:W1:Y:S01]  /*1450*/  LDC R8, c[0x0][0x218] ;  /* 0x00008600ff087b82 */ /* 0x000e620000000800 */
[----:B0-----:R-:W-:Y:S01]  /*1460*/  HFMA2.MMA R3, -RZ, RZ, 0, 0 ;  /* 0x00000000ff037435 */ /* 0x001fe200000001ff */
[----:B------:R-:W-:Y:S02]  /*1470*/  MOV R0, RZ ;  /* 0x000000ff00007202 */ /* 0x000fe40000000f00 */
        /* <DEDUP_REMOVED lines=300> */
.L_x_2895:
[----:B------:R-:W-:Y:S02]  /*2740*/  ULDC.64 UR6, c[0x0][0x418] ;  /* 0x0001060000067ab9 */ /* 0x000fe40000000a00 */
[----:B------:R-:W-:-:S04]  /*2750*/  IADD3 R4, P0, R0, UR6, RZ ;  /* 0x0000000600047c10 */ /* 0x000fc8000ff1e0ff */
[----:B------:R-:W-:Y:S01]  /*2760*/  IADD3.X R5, RZ, UR7, RZ, P0, !PT ;  /* 0x00000007ff057c10 */ /* 0x000fe200087fe4ff */
[----:B------:R-:W-:-:S05]  /*2770*/  ULDC.64 UR6, c[0x0][0x410] ;  /* 0x0001040000067ab9 */ /* 0x000fca0000000a00 */
[----:B------:R-:W2:Y:S01]  /*2780*/  LDG.E.64 R4, desc[UR4][R4.64] ;  /* 0x0000000404047981 */ /* 0x000ea2000c1e1b00 */
[----:B------:R-:W-:-:S04]  /*2790*/  IADD3 R2, P0, R3, UR6, RZ ;  /* 0x0000000603027c10 */ /* 0x000fc8000ff1e0ff */
[----:B------:R-:W-:Y:S01]  /*27a0*/  IADD3.X R3, RZ, UR7, RZ, P0, !PT ;  /* 0x00000007ff037c10 */ /* 0x000fe200087fe4ff */
[----:B--2---:R-:W-:-:S07]  /*27b0*/  DADD R6, -RZ, |R4| ;  /* 0x00000000ff067229 */ /* 0x004fce0000000504 */
[----:B------:R-:W-:Y:S01]  /*27c0*/  STG.E.64 desc[UR4][R2.64], R6 ;  /* 0x0000000602007986 */ /* 0x000fe2000c101b04 */
[----:B------:R-:W-:Y:S05]  /*27d0*/  EXIT ;  /* 0x000000000000794d */ /* 0x000fea0003800000 */
.L_x_2896:
        /* <DEDUP_REMOVED lines=10> */
.L_x_5932:


//--------------------- .text._ZN2at6native27unrolled_elementwise_kernelINS0_10AbsFunctorIdEESt5arrayIPcLm2EELi4E23TrivialOffsetCalculatorILi1EjES8_NS0_6memory15LoadWithoutCastENS9_16StoreWithoutCastEEEviT_T0_T2_T3_T4_T5_ --------------------------
	.section	.text._ZN2at6native27unrolled_elementwise_kernelINS0_10AbsFunctorIdEESt5arrayIPcLm2EELi4E23TrivialOffsetCalculatorILi1EjES8_NS0_6memory15LoadWithoutCastENS9_16StoreWithoutCastEEEviT_T0_T2_T3_T4_T5_,"ax",@progbits
	.align	128
        .global         _ZN2at6native27unrolled_elementwise_kernelINS0_10AbsFunctorIdEESt5arrayIPcLm2EELi4E23TrivialOffsetCalculatorILi1EjES8_NS0_6memory15LoadWithoutCastENS9_16StoreWithoutCastEEEviT_T0_T2_T3_T4_T5_
        .type           _ZN2at6native27unrolled_elementwise_kernelINS0_10AbsFunctorIdEESt5arrayIPcLm2EELi4E23TrivialOffsetCalculatorILi1EjES8_NS0_6memory15LoadWithoutCastENS9_16StoreWithoutCastEEEviT_T0_T2_T3_T4_T5_,@function
        .size           _ZN2at6native27unrolled_elementwise_kernelINS0_10AbsFunctorIdEESt5arrayIPcLm2EELi4E23TrivialOffsetCalculatorILi1EjES8_NS0_6memory15LoadWithoutCastENS9_16StoreWithoutCastEEEviT_T0_T2_T3_T4_T5_,(.L_x_5933 - _ZN2at6native27unrolled_elementwise_kernelINS0_10AbsFunctorIdEESt5arrayIPcLm2EELi4E23TrivialOffsetCalculatorILi1EjES8_NS0_6memory15LoadWithoutCastENS9_16StoreWithoutCastEEEviT_T0_T2_T3_T4_T5_)
        .other          _ZN2at6native27unrolled_elementwise_kernelINS0_10AbsFunctorIdEESt5arrayIPcLm2EELi4E23TrivialOffsetCalculatorILi1EjES8_NS0_6memory15LoadWithoutCastENS9_16StoreWithoutCastEEEviT_T0_T2_T3_T4_T5_,@"STO_CUDA_ENTRY STV_DEFAULT"
_ZN2at6native27unrolled_elementwise_kernelINS0_10AbsFunctorIdEESt5arrayIPcLm2EELi4E23TrivialOffsetCalculatorILi1EjES8_NS0_6memory15LoadWithoutCastENS9_16StoreWithoutCastEEEviT_T0_T2_T3_T4_T5_:
.text._ZN2at6native27unrolled_elementwise_kernelINS0_10AbsFunctorIdEESt5arrayIPcLm2EELi4E23TrivialOffsetCalculatorILi1EjES8_NS0_6memory15LoadWithoutCastENS9_16StoreWithoutCastEEEviT_T0_T2_T3_T4_T5_:
[----:B------:R-:W-:Y:S01]  /*0000*/  LDC R1, c[0x0][0x28] ;  /* 0x00000a00ff017b82 */ /* 0x000fe20000000800 */
[----:B------:R-:W0:Y:S07]  /*0010*/  S2R R0, SR_CTAID.X ;  /* 0x0000000000007919 */ /* 0x000e2e0000002500 */
[----:B------:R-:W0:Y:S01]  /*0020*/  LDC R5, c[0x0][0x210] ;  /* 0x00008400ff057b82 */ /* 0x000e220000000800 */
[----:B------:R-:W-:Y:S01]  /*0030*/  CS2R R6, SRZ ;  /* 0x0000000000067805 */ /* 0x000fe2000001ff00 */
[----:B------:R-:W-:Y:S01]  /*0040*/  ULDC.64 UR4, c[0x0][0x208] ;  /* 0x0000820000047ab9 */ /* 0x000fe20000000a00 */
[----:B------:R-:W1:Y:S01]  /*0050*/  S2R R3, SR_TID.X ;  /* 0x0000000000037919 */ /* 0x000e620000002100 */
[----:B0-----:R-:W-:Y:S01]  /*0060*/  IMAD R2, R0, -0x200, R5 ;  /* 0xfffffe0000027824 */ /* 0x001fe200078e0205 */
[----:B-1----:R-:W-:Y:S01]  /*0070*/  IADD3 R12, R3, 0x80, RZ ;  /* 0x00000080030c7810 */ /* 0x002fe20007ffe0ff */
[----:B------:R-:W-:-:S03]  /*0080*/  IMAD.MOV.U32 R5, RZ, RZ, R3 ;  /* 0x000000ffff057224 */ /* 0x000fc600078e0003 */
[----:B------:R-:W-:-:S13]  /*0090*/  ISETP.GE.AND P0, PT, R3, R2, PT ;  /* 0x000000020300720c */ /* 0x000fda0003f06270 */
[----:B------:R-:W0:Y:S01]  /*00a0*/  @!P0 LDC.64 R8, c[0x0][0x220] ;  /* 0x00008800ff088b82 */ /* 0x000e220000000a00 */
[----:B------:R-:W-:Y:S01]  /*00b0*/  @!P0 LEA R11, R0, R3, 0x9 ;  /* 0x00000003000b8211 */ /* 0x000fe200078e48ff */
[----:B------:R-:W-:-:S05]  /*00c0*/  @!P0 IMAD.MOV.U32 R5, RZ, RZ, R12 ;  /* 0x000000ffff058224 */ /* 0x000fca00078e000c */
[----:B------:R-:W-:Y:S01]  /*00d0*/  ISETP.GE.AND P1, PT, R5, R2, PT ;  /* 0x000000020500720c */ /* 0x000fe20003f26270 */
[----:B------:R-:W1:-:S12]  /*00e0*/  @!P0 LDC.64 R18, c[0x0][0x218] ;  /* 0x00008600ff128b82 */ /* 0x000e580000000a00 */
[----:B------:R-:W-:Y:S01]  /*00f0*/  @!P1 LEA R13, R0, R5, 0x9 ;  /* 0x00000005000d9211 */ /* 0x000fe200078e48ff */
[----:B------:R-:W-:Y:S01]  /*0100*/  @!P1 VIADD R5, R5, 0x80 ;  /* 0x0000008005059836 */ /* 0x000fe20000000000 */
[----:B------:R-:W2:Y:S01]  /*0110*/  @!P1 LDC.64 R14, c[0x0][0x220] ;  /* 0x00008800ff0e9b82 */ /* 0x000ea20000000a00 */
[----:B0-----:R-:W-:-:S03]  /*0120*/  @!P0 IMAD.WIDE.U32 R8, R11, 0x8, R8 ;  /* 0x000000080b088825 */ /* 0x001fc600078e0008 */
[C---:B------:R-:W-:Y:S02]  /*0130*/  ISETP.GE.AND P3, PT, R5.reuse, R2, PT ;  /* 0x000000020500720c */ /* 0x040fe40003f66270 */
[----:B------:R0:W3:Y:S11]  /*0140*/  @!P0 LDG.E.64 R6, desc[UR4][R8.64] ;  /* 0x0000000408068981 */ /* 0x0000f6000c1e1b00 */
[----:B------:R-:W-:Y:S01]  /*0150*/  @!P3 IMAD R21, R0, 0x200, R5 ;  /* 0x000002000015b824 */ /* 0x000fe200078e0205 */
[----:B------:R-:W-:-:S04]  /*0160*/  @!P3 IADD3 R5, R5, 0x80, RZ ;  /* 0x000000800505b810 */ /* 0x000fc80007ffe0ff */
[----:B------:R-:W-:-:S13]  /*0170*/  ISETP.GE.AND P2, PT, R5, R2, PT ;  /* 0x000000020500720c */ /* 0x000fda0003f46270 */
[----:B------:R-:W4:Y:S01]  /*0180*/  @!P2 LDC.64 R16, c[0x0][0x220] ;  /* 0x00008800ff10ab82 */ /* 0x000f220000000a00 */
[----:B------:R-:W-:Y:S01]  /*0190*/  @!P2 IMAD R11, R0, 0x200, R5 ;  /* 0x00000200000ba824 */ /* 0x000fe200078e0205 */
[----:B------:R-:W-:Y:S01]  /*01a0*/  CS2R R4, SRZ ;  /* 0x0000000000047805 */ /* 0x000fe2000001ff00 */
[----:B--2---:R-:W-:-:S04]  /*01b0*/  @!P1 IMAD.WIDE.U32 R14, R13, 0x8, R14 ;  /* 0x000000080d0e9825 */ /* 0x004fc800078e000e */
[----:B----4-:R-:W-:Y:S02]  /*01c0*/  @!P2 IMAD.WIDE.U32 R16, R11, 0x8, R16 ;  /* 0x000000080b10a825 */ /* 0x010fe400078e0010 */
[----:B------:R-:W2:Y:S01]  /*01d0*/  @!P3 LDC.64 R10, c[0x0][0x220] ;  /* 0x00008800ff0abb82 */ /* 0x000ea20000000a00 */
[-C--:B------:R-:W-:Y:S02]  /*01e0*/  MOV R13, R3.reuse ;  /* 0x00000003000d7202 */ /* 0x080fe40000000f00 */
[----:B------:R-:W-:Y:S01]  /*01f0*/  @!P0 LEA R3, R0, R3, 0x9 ;  /* 0x0000000300038211 */ /* 0x000fe200078e48ff */
[----:B------:R3:W5:Y:S01]  /*0200*/  @!P2 LDG.E.64 R4, desc[UR4][R16.64] ;  /* 0x000000041004a981 */ /* 0x000762000c1e1b00 */
[----:B0-----:R-:W-:Y:S01]  /*0210*/  CS2R R8, SRZ ;  /* 0x0000000000087805 */ /* 0x001fe2000001ff00 */
[----:B------:R-:W-:Y:S02]  /*0220*/  @!P0 IMAD.MOV.U32 R13, RZ, RZ, R12 ;  /* 0x000000ffff0d8224 */ /* 0x000fe400078e000c */
[----:B--2---:R-:W-:Y:S01]  /*0230*/  @!P3 IMAD.WIDE.U32 R20, R21, 0x8, R10 ;  /* 0x000000081514b825 */ /* 0x004fe200078e000a */
[----:B------:R-:W-:-:S04]  /*0240*/  CS2R R10, SRZ ;  /* 0x00000000000a7805 */ /* 0x000fc8000001ff00 */
[----:B------:R0:W5:Y:S04]  /*0250*/  @!P3 LDG.E.64 R8, desc[UR4][R20.64] ;  /* 0x000000041408b981 */ /* 0x000168000c1e1b00 */
[----:B------:R0:W5:Y:S01]  /*0260*/  @!P1 LDG.E.64 R10, desc[UR4][R14.64] ;  /* 0x000000040e0a9981 */ /* 0x000162000c1e1b00 */
[----:B------:R-:W-:Y:S01]  /*0270*/  ISETP.GE.AND P1, PT, R13, R2, PT ;  /* 0x000000020d00720c */ /* 0x000fe20003f26270 */
[----:B------:R-:W-:Y:S01]  /*0280*/  BSSY B0, `(.L_x_2897) ;  /* 0x0000011000007945 */ /* 0x000fe20003800000 */
[----:B---3--:R-:W-:Y:S01]  /*0290*/  @!P0 DADD R16, -RZ, |R6| ;  /* 0x00000000ff108229 */ /* 0x008fe20000000506 */
[----:B-1----:R-:W-:-:S06]  /*02a0*/  @!P0 IMAD.WIDE.U32 R6, R3, 0x8, R18 ;  /* 0x0000000803068825 */ /* 0x002fcc00078e0012 */
[----:B------:R0:W-:Y:S04]  /*02b0*/  @!P0 STG.E.64 desc[UR4][R6.64], R16 ;  /* 0x0000001006008986 */ /* 0x0001e8000c101b04 */
[----:B------:R-:W-:Y:S05]  /*02c0*/  @P1 BRA `(.L_x_2898) ;  /* 0x0000000000301947 */ /* 0x000fea0003800000 */
[----:B0-----:R-:W0:Y:S01]  /*02d0*/  LDC.64 R14, c[0x0][0x218] ;  /* 0x00008600ff0e7b82 */ /* 0x001e220000000a00 */
[----:B------:R-:W-:Y:S01]  /*02e0*/  IMAD R7, R0, 0x200, R13 ;  /* 0x0000020000077824 */ /* 0x000fe200078e020d */
[----:B------:R-:W-:Y:S01]  /*02f0*/  IADD3 R13, R13, 0x80, RZ ;  /* 0x000000800d0d7810 */ /* 0x000fe20007ffe0ff */
[----:B-----5:R-:W-:-:S03]  /*0300*/  DADD R10, -RZ, |R10| ;  /* 0x00000000ff0a7229 */ /* 0x020fc6000000050a */
[----:B------:R-:W-:-:S13]  /*0310*/  ISETP.GE.AND P0, PT, R13, R2, PT ;  /* 0x000000020d00720c */ /* 0x000fda0003f06270 */
[----:B------:R-:W-:Y:S01]  /*0320*/  @!P0 IMAD R3, R0, 0x200, R13 ;  /* 0x0000020000038824 */ /* 0x000fe200078e020d */
[----:B------:R-:W-:Y:S01]  /*0330*/  @!P0 DADD R8, -RZ, |R8| ;  /* 0x00000000ff088229 */ /* 0x000fe20000000508 */
[----:B------:R-:W-:Y:S01]  /*0340*/  @!P0 IADD3 R13, R13, 0x80, RZ ;  /* 0x000000800d0d8810 */ /* 0x000fe20007ffe0ff */
[----:B0-----:R-:W-:-:S04]  /*0350*/  IMAD.WIDE.U32 R6, R7, 0x8, R14 ;  /* 0x0000000807067825 */ /* 0x001fc800078e000e */
[----:B------:R-:W-:Y:S01]  /*0360*/  @!P0 IMAD.WIDE.U32 R14, R3, 0x8, R14 ;  /* 0x00000008030e8825 */ /* 0x000fe200078e000e */
[----:B------:R1:W-:Y:S04]  /*0370*/  STG.E.64 desc[UR4][R6.64], R10 ;  /* 0x0000000a06007986 */ /* 0x0003e8000c101b04 */
[----:B------:R1:W-:Y:S02]  /*0380*/  @!P0 STG.E.64 desc[UR4][R14.64], R8 ;  /* 0x000000080e008986 */ /* 0x0003e4000c101b04 */
.L_x_2898:
[----:B------:R-:W-:Y:S05]  /*0390*/  BSYNC B0 ;  /* 0x0000000000007941 */ /* 0x000fea0003800000 */
.L_x_2897:
[----:B------:R-:W-:-:S13]  /*03a0*/  ISETP.GE.AND P0, PT, R13, R2, PT ;  /* 0x000000020d00720c */ /* 0x000fda0003f06270 */
[----:B------:R-:W-:Y:S05]  /*03b0*/  @P0 EXIT ;  /* 0x000000000000094d */ /* 0x000fea0003800000 */
[----:B------:R-:W2:Y:S01]  /*03c0*/  LDC.64 R2, c[0x0][0x218] ;  /* 0x00008600ff027b82 */ /* 0x000ea20000000a00 */
[----:B------:R-:W-:Y:S01]  /*03d0*/  IMAD R13, R0, 0x200, R13 ;  /* 0x00000200000d7824 */ /* 0x000fe200078e020d */
[----:B-----5:R-:W-:-:S03]  /*03e0*/  DADD R4, -RZ, |R4| ;  /* 0x00000000ff047229 */ /* 0x020fc60000000504 */
[----:B--2---:R-:W-:-:S05]  /*03f0*/  IMAD.WIDE.U32 R2, R13, 0x8, R2 ;  /* 0x000000080d027825 */ /* 0x004fca00078e0002 */
[----:B------:R-:W-:Y:S01]  /*0400*/  STG.E.64 desc[UR4][R2.64], R4 ;  /* 0x0000000402007986 */ /* 0x000fe2000c101b04 */
[----:B------:R-:W-:Y:S05]  /*0410*/  EXIT ;  /* 0x000000000000794d */ /* 0x000fea0003800000 */
.L_x_2899:
        /* <DEDUP_REMOVED lines=14> */
.L_x_5933:


//--------------------- .text._ZN2at6native29vectorized_elementwise_kernelILi2ENS0_10AbsFunctorIdEESt5arrayIPcLm2EEEEviT0_T1_ --------------------------
	.section	.text._ZN2at6native29vectorized_elementwise_kernelILi2ENS0_10AbsFunctorIdEESt5arrayIPcLm2EEEEviT0_T1_,"ax",@progbits
	.align	128
        .global         _ZN2at6native29vectorized_elementwise_kernelILi2ENS0_10AbsFunctorIdEESt5arrayIPcLm2EEEEviT0_T1_
        .type           _ZN2at6native29vectorized_elementwise_kernelILi2ENS0_10AbsFunctorIdEESt5arrayIPcLm2EEEEviT0_T1_,@function
        .size           _ZN2at6native29vectorized_elementwise_kernelILi2ENS0_10AbsFunctorIdEESt5arrayIPcLm2EEEEviT0_T1_,(.L_x_5934 - _ZN2at6native29vectorized_elementwise_kernelILi2ENS0_10AbsFunctorIdEESt5arrayIPcLm2EEEEviT0_T1_)
        .other          _ZN2at6native29vectorized_elementwise_kernelILi2ENS0_10AbsFunctorIdEESt5arrayIPcLm2EEEEviT0_T1_,@"STO_CUDA_ENTRY STV_DEFAULT"
_ZN2at6native29vectorized_elementwise_kernelILi2ENS0_10AbsFunctorIdEESt5arrayIPcLm2EEEEviT0_T1_:
.text._ZN2at6native29vectorized_elementwise_kernelILi2ENS0_10AbsFunctorIdEESt5arrayIPcLm2EEEEviT0_T1_:
        /* <DEDUP_REMOVED lines=14> */
[----:B------:R-:W4:Y:S04]  /*00e0*/  LDG.E.128 R16, desc[UR4][R22.64+0x800] ;  /* 0x0008000416107981 */ /* 0x000f28000c1e1d00 */
[----:B------:R-:W5:Y:S04]  /*00f0*/  LDG.E.128 R4, desc[UR4][R22.64+0x1000] ;  /* 0x0010000416047981 */ /* 0x000f68000c1e1d00 */
[----:B------:R-:W5:Y:S01]  /*0100*/  LDG.E.128 R8, desc[UR4][R22.64+0x1800] ;  /* 0x0018000416087981 */ /* 0x000f62000c1e1d00 */
[----:B--2---:R-:W-:-:S04]  /*0110*/  IMAD.WIDE.U32 R20, R0, 0x8, R20 ;  /* 0x0000000800147825 */ /* 0x004fc800078e0014 */
[----:B------:R-:W-:Y:S01]  /*0120*/  IMAD.WIDE R20, R2, 0x10, R20 ;  /* 0x0000001002147825 */ /* 0x000fe200078e0214 */
[----:B---3--:R-:W-:Y:S02]  /*0130*/  DADD R12, -RZ, |R12| ;  /* 0x00000000ff0c7229 */ /* 0x008fe4000000050c */
[----:B------:R-:W-:Y:S02]  /*0140*/  DADD R14, -RZ, |R14| ;  /* 0x00000000ff0e7229 */ /* 0x000fe4000000050e */
[----:B----4-:R-:W-:Y:S02]  /*0150*/  DADD R16, -RZ, |R16| ;  /* 0x00000000ff107229 */ /* 0x010fe40000000510 */
[----:B------:R-:W-:Y:S02]  /*0160*/  DADD R18, -RZ, |R18| ;  /* 0x00000000ff127229 */ /* 0x000fe40000000512 */
[----:B-----5:R-:W-:Y:S01]  /*0170*/  DADD R4, -RZ, |R4| ;  /* 0x00000000ff047229 */ /* 0x020fe20000000504 */
[----:B------:R-:W-:Y:S01]  /*0180*/  STG.E.128 desc[UR4][R20.64], R12 ;  /* 0x0000000c14007986 */ /* 0x000fe2000c101d04 */
[----:B------:R-:W-:-:S02]  /*0190*/  DADD R6, -RZ, |R6| ;  /* 0x00000000ff067229 */ /* 0x000fc40000000506 */
[----:B------:R-:W-:Y:S01]  /*01a0*/  DADD R8, -RZ, |R8| ;  /* 0x00000000ff087229 */ /* 0x000fe20000000508 */
[----:B------:R-:W-:Y:S01]  /*01b0*/  STG.E.128 desc[UR4][R20.64+0x800], R16 ;  /* 0x0008001014007986 */ /* 0x000fe2000c101d04 */
[----:B------:R-:W-:-:S03]  /*01c0*/  DADD R10, -RZ, |R10| ;  /* 0x00000000ff0a7229 */ /* 0x000fc6000000050a */
[----:B------:R-:W-:Y:S04]  /*01d0*/  STG.E.128 desc[UR4][R20.64+0x1000], R4 ;  /* 0x0010000414007986 */ /* 0x000fe8000c101d04 */
[----:B------:R-:W-:Y:S01]  /*01e0*/  STG.E.128 desc[UR4][R20.64+0x1800], R8 ;  /* 0x0018000814007986 */ /* 0x000fe2000c101d04 */
[----:B------:R-:W-:Y:S05]  /*01f0*/  EXIT ;  /* 0x000000000000794d */ /* 0x000fea0003800000 */
.L_x_2900:
[----:B------:R-:W0:Y:S02]  /*0200*/  S2R R27, SR_TID.X ;  /* 0x00000000001b7919 */ /* 0x000e240000002100 */
[C---:B0-----:R-:W-:Y:S01]  /*0210*/  ISETP.GE.AND P0, PT, R27.reuse, R22, PT ;  /* 0x000000161b00720c */ /* 0x041fe20003f06270 */
[----:B------:R-:W-:Y:S01]  /*0220*/  IMAD.MOV.U32 R25, RZ, RZ, R27 ;  /* 0x000000ffff197224 */ /* 0x000fe200078e001b */
[----:B------:R-:W-:-:S11]  /*0230*/  IADD3 R24, R27, 0x80, RZ ;  /* 0x000000801b187810 */ /* 0x000fd60007ffe0ff */
[----:B------:R-:W-:Y:S01]  /*0240*/  @!P0 IMAD.MOV.U32 R25, RZ, RZ, R24 ;  /* 0x000000ffff198224 */ /* 0x000fe200078e0018 */
[----:B------:R-:W0:Y:S04]  /*0250*/  @!P0 LDC.64 R14, c[0x0][0x220] ;  /* 0x00008800ff0e8b82 */ /* 0x000e280000000a00 */
[----:B------:R-:W-:-:S13]  /*0260*/  ISETP.GE.AND P5, PT, R25, R22, PT ;  /* 0x000000161900720c */ /* 0x000fda0003fa6270 */
[----:B------:R-:W1:Y:S01]  /*0270*/  @!P5 LDC.64 R12, c[0x0][0x220] ;  /* 0x00008800ff0cdb82 */ /* 0x000e620000000a00 */
[C---:B------:R-:W-:Y:S01]  /*0280*/  @!P5 IMAD.IADD R5, R0.reuse, 0x1, R25 ;  /* 0x000000010005d824 */ /* 0x040fe200078e0219 */
[----:B------:R-:W-:Y:S02]  /*0290*/  @!P0 IADD3 R19, R0, R27, RZ ;  /* 0x0000001b00138210 */ /* 0x000fe40007ffe0ff */
[----:B------:R-:W-:-:S03]  /*02a0*/  @!P5 IADD3 R25, R25, 0x80, RZ ;  /* 0x000000801919d810 */ /* 0x000fc60007ffe0ff */
[----:B0-----:R-:W-:Y:S01]  /*02b0*/  @!P0 IMAD.WIDE.U32 R14, R19, 0x8, R14 ;  /* 0x00000008130e8825 */ /* 0x001fe200078e000e */
[----:B------:R-:W-:-:S13]  /*02c0*/  ISETP.GE.AND P6, PT, R25, R22, PT ;  /* 0x000000161900720c */ /* 0x000fda0003fc6270 */
[----:B------:R-:W-:Y:S01]  /*02d0*/  @!P6 IMAD.IADD R7, R0, 0x1, R25 ;  /* 0x000000010007e824 */ /* 0x000fe200078e0219 */
[----:B------:R-:W0:Y:S01]  /*02e0*/  @!P6 LDC.64 R16, c[0x0][0x220] ;  /* 0x00008800ff10eb82 */ /* 0x000e220000000a00 */
[----:B------:R-:W-:Y:S02]  /*02f0*/  @!P6 VIADD R25, R25, 0x80 ;  /* 0x000000801919e836 */ /* 0x000fe40000000000 */
[----:B-1----:R-:W-:Y:S01]  /*0300*/  @!P5 IMAD.WIDE.U32 R12, R5, 0x8, R12 ;  /* 0x00000008050cd825 */ /* 0x002fe200078e000c */
[----:B------:R-:W-:Y:S02]  /*0310*/  CS2R R4, SRZ ;  /* 0x0000000000047805 */ /* 0x000fe4000001ff00 */
[----:B------:R-:W-:-:S04]  /*0320*/  ISETP.GE.AND P1, PT, R25, R22, PT ;  /* 0x000000161900720c */ /* 0x000fc80003f26270 */
[----:B------:R1:W5:Y:S09]  /*0330*/  @!P5 LDG.E.64 R4, desc[UR4][R12.64] ;  /* 0x000000040c04d981 */ /* 0x000372000c1e1b00 */
[----:B------:R-:W-:Y:S02]  /*0340*/  @!P1 IADD3 R11, R0, R25, RZ ;  /* 0x00000019000b9210 */ /* 0x000fe40007ffe0ff */
[----:B-1----:R-:W-:Y:S01]  /*0350*/  CS2R R12, SRZ ;  /* 0x00000000000c7805 */ /* 0x002fe2000001ff00 */
[----:B------:R-:W-:Y:S01]  /*0360*/  @!P1 VIADD R25, R25, 0x80 ;  /* 0x0000008019199836 */ /* 0x000fe20000000000 */
[----:B------:R-:W1:Y:S01]  /*0370*/  @!P1 LDC.64 R2, c[0x0][0x220] ;  /* 0x00008800ff029b82 */ /* 0x000e620000000a00 */
[----:B0-----:R-:W-:Y:S01]  /*0380*/  @!P6 IMAD.WIDE.U32 R16, R7, 0x8, R16 ;  /* 0x000000080710e825 */ /* 0x001fe200078e0010 */
[----:B------:R-:W-:-:S02]  /*0390*/  CS2R R6, SRZ ;  /* 0x0000000000067805 */ /* 0x000fc4000001ff00 */
[----:B------:R0:W2:Y:S01]  /*03a0*/  @!P0 LDG.E.64 R12, desc[UR4][R14.64] ;  /* 0x000000040e0c8981 */ /* 0x0000a2000c1e1b00 */
[----:B------:R-:W-:-:S03]  /*03b0*/  ISETP.GE.AND P2, PT, R25, R22, PT ;  /* 0x000000161900720c */ /* 0x000fc60003f46270 */
[----:B------:R3:W5:Y:S10]  /*03c0*/  @!P6 LDG.E.64 R6, desc[UR4][R16.64] ;  /* 0x000000041006e981 */ /* 0x000774000c1e1b00 */
[----:B------:R-:W-:Y:S01]  /*03d0*/  @!P2 IADD3 R9, R0, R25, RZ ;  /* 0x000000190009a210 */ /* 0x000fe20007ffe0ff */
[----:B------:R-:W-:Y:S01]  /*03e0*/  @!P2 VIADD R25, R25, 0x80 ;  /* 0x000000801919a836 */ /* 0x000fe20000000000 */
[----:B------:R-:W4:Y:S04]  /*03f0*/  @!P2 LDC.64 R28, c[0x0][0x220] ;  /* 0x00008800ff1cab82 */ /* 0x000f280000000a00 */
[----:B------:R-:W-:-:S13]  /*0400*/  ISETP.GE.AND P3, PT, R25, R22, PT ;  /* 0x000000161900720c */ /* 0x000fda0003f66270 */
[----:B------:R-:W-:Y:S01]  /*0410*/  @!P3 IADD3 R21, R0, R25, RZ ;  /* 0x000000190015b210 */ /* 0x000fe20007ffe0ff */
[----:B------:R-:W-:Y:S01]  /*0420*/  @!P3 VIADD R25, R25, 0x80 ;  /* 0x000000801919b836 */ /* 0x000fe20000000000 */
[----:B------:R-:W3:Y:S04]  /*0430*/  @!P3 LDC.64 R18, c[0x0][0x220] ;  /* 0x00008800ff12bb82 */ /* 0x000ee80000000a00 */
[----:B------:R-:W-:-:S13]  /*0440*/  ISETP.GE.AND P4, PT, R25, R22, PT ;  /* 0x000000161900720c */ /* 0x000fda0003f86270 */
[----:B------:R-:W-:Y:S01]  /*0450*/  @!P4 IADD3 R23, R0, R25, RZ ;  /* 0x000000190017c210 */ /* 0x000fe20007ffe0ff */
[----:B------:R-:W-:Y:S01]  /*0460*/  @!P4 VIADD R25, R25, 0x80 ;  /* 0x000000801919c836 */ /* 0x000fe20000000000 */
[----:B0-----:R-:W0:Y:S04]  /*0470*/  @!P4 LDC.64 R14, c[0x0][0x220] ;  /* 0x00008800ff0ecb82 */ /* 0x001e280000000a00 */
[----:B------:R-:W-:Y:S01]  /*0480*/  ISETP.GE.AND P5, PT, R25, R22, PT ;  /* 0x000000161900720c */ /* 0x000fe20003fa6270 */
[----:B-1----:R-:W-:Y:S01]  /*0490*/  @!P1 IMAD.WIDE.U32 R2, R11, 0x8, R2 ;  /* 0x000000080b029825 */ /* 0x002fe200078e0002 */
[----:B------:R-:W-:-:S03]  /*04a0*/  CS2R R10, SRZ ;  /* 0x00000000000a7805 */ /* 0x000fc6000001ff00 */
[----:B----4-:R-:W-:-:S05]  /*04b0*/  @!P2 IMAD.WIDE.U32 R28, R9, 0x8, R28 ;  /* 0x00000008091ca825 */ /* 0x010fca00078e001c */
[----:B------:R1:W5:Y:S03]  /*04c0*/  @!P2 LDG.E.64 R10, desc[UR4][R28.64] ;  /* 0x000000041c0aa981 */ /* 0x000366000c1e1b00 */
[----:B---3--:R-:W3:Y:S08]  /*04d0*/  @!P5 LDC.64 R16, c[0x0][0x220] ;  /* 0x00008800ff10db82 */ /* 0x008ef00000000a00 */
[----:B-1----:R-:W1:Y:S01]  /*04e0*/  @!P0 LDC.64 R28, c[0x0][0x218] ;  /* 0x00008600ff1c8b82 */ /* 0x002e620000000a00 */
[----:B------:R-:W-:Y:S01]  /*04f0*/  @!P3 IMAD.WIDE.U32 R20, R21, 0x8, R18 ;  /* 0x000000081514b825 */ /* 0x000fe200078e0012 */
[----:B------:R-:W-:-:S02]  /*0500*/  CS2R R18, SRZ ;  /* 0x0000000000127805 */ /* 0x000fc4000001ff00 */
[----:B------:R-:W-:Y:S01]  /*0510*/  CS2R R8, SRZ ;  /* 0x0000000000087805 */ /* 0x000fe2000001ff00 */
[C---:B------:R-:W-:Y:S02]  /*0520*/  @!P5 IMAD.IADD R25, R0.reuse, 0x1, R25 ;  /* 0x000000010019d824 */ /* 0x040fe400078e0219 */
[----:B0-----:R-:W-:Y:S01]  /*0530*/  @!P4 IMAD.WIDE.U32 R14, R23, 0x8, R14 ;  /* 0x00000008170ec825 */ /* 0x001fe200078e000e */
[----:B------:R-:W-:Y:S01]  /*0540*/  @!P0 IADD3 R23, R0, R27, RZ ;  /* 0x0000001b00178210 */ /* 0x000fe20007ffe0ff */
[----:B------:R3:W5:Y:S04]  /*0550*/  @!P3 LDG.E.64 R18, desc[UR4][R20.64] ;  /* 0x000000041412b981 */ /* 0x000768000c1e1b00 */
[----:B------:R0:W5:Y:S01]  /*0560*/  @!P1 LDG.E.64 R8, desc[UR4][R2.64] ;  /* 0x0000000402089981 */ /* 0x000162000c1e1b00 */
[----:B------:R-:W-:-:S02]  /*0570*/  @!P0 IMAD.MOV.U32 R27, RZ, RZ, R24 ;  /* 0x000000ffff1b8224 */ /* 0x000fc400078e0018 */
[----:B---3--:R-:W-:Y:S01]  /*0580*/  @!P5 IMAD.WIDE.U32 R20, R25, 0x8, R16 ;  /* 0x000000081914d825 */ /* 0x008fe200078e0010 */
[----:B------:R-:W-:Y:S02]  /*0590*/  CS2R R16, SRZ ;  /* 0x0000000000107805 */ /* 0x000fe4000001ff00 */
[----:B0-----:R-:W-:Y:S01]  /*05a0*/  CS2R R2, SRZ ;  /* 0x0000000000027805 */ /* 0x001fe2000001ff00 */
[----:B-1----:R-:W-:-:S03]  /*05b0*/  @!P0 IMAD.WIDE.U32 R28, R23, 0x8, R28 ;  /* 0x00000008171c8825 */ /* 0x002fc600078e001c */
[----:B------:R0:W5:Y:S04]  /*05c0*/  @!P5 LDG.E.64 R16, desc[UR4][R20.64] ;  /* 0x000000041410d981 */ /* 0x000168000c1e1b00 */
[----:B------:R0:W5:Y:S01]  /*05d0*/  @!P4 LDG.E.64 R2, desc[UR4][R14.64] ;  /* 0x000000040e02c981 */ /* 0x000162000c1e1b00 */
[----:B------:R-:W-:Y:S04]  /*05e0*/  BSSY B0, `(.L_x_2901) ;  /* 0x0000035000007945 */ /* 0x000fe80003800000 */
[----:B------:R-:W-:Y:S01]  /*05f0*/  BSSY B1, `(.L_x_2902) ;  /* 0x000002c000017945 */ /* 0x000fe20003800000 */
[----:B--2---:R-:W-:-:S07]  /*0600*/  @!P0 DADD R12, -RZ, |R12| ;  /* 0x00000000ff0c8229 */ /* 0x004fce000000050c */
[----:B------:R0:W-:Y:S01]  /*0610*/  @!P0 STG.E.64 desc[UR4][R28.64], R12 ;  /* 0x0000000c1c008986 */ /* 0x0001e2000c101b04 */
[----:B------:R-:W-:-:S13]  /*0620*/  ISETP.GE.AND P0, PT, R27, R22, PT ;  /* 0x000000161b00720c */ /* 0x000fda0003f06270 */
[----:B0-----:R-:W-:Y:S05]  /*0630*/  @P0 BRA `(.L_x_2903) ;  /* 0x0000000000380947 */ /* 0x001fea0003800000 */
[----:B------:R-:W0:Y:S01]  /*0640*/  LDC.64 R14, c[0x0][0x218] ;  /* 0x00008600ff0e7b82 */ /* 0x000e220000000a00 */
[----:B------:R-:W-:Y:S01]  /*0650*/  IADD3 R21, R0, R27, RZ ;  /* 0x0000001b00157210 */ /* 0x000fe20007ffe0ff */
[----:B-----5:R-:W-:Y:S01]  /*0660*/  DADD R12, -RZ, |R4| ;  /* 0x00000000ff0c7229 */ /* 0x020fe20000000504 */
[----:B------:R-:W-:-:S05]  /*0670*/  VIADD R27, R27, 0x80 ;  /* 0x000000801b1b7836 */ /* 0x000fca0000000000 */
[----:B------:R-:W-:Y:S01]  /*0680*/  ISETP.GE.AND P0, PT, R27, R22, PT ;  /* 0x000000161b00720c */ /* 0x000fe20003f06270 */
[----:B0-----:R-:W-:-:S05]  /*0690*/  IMAD.WIDE.U32 R4, R21, 0x8, R14 ;  /* 0x0000000815047825 */ /* 0x001fca00078e000e */
[----:B------:R0:W-:Y:S07]  /*06a0*/  STG.E.64 desc[UR4][R4.64], R12 ;  /* 0x0000000c04007986 */ /* 0x0001ee000c101b04 */
[----:B------:R-:W-:Y:S05]  /*06b0*/  @P0 BRA `(.L_x_2904) ;  /* 0x0000000000380947 */ /* 0x000fea0003800000 */
[----:B0-----:R-:W0:Y:S01]  /*06c0*/  LDC.64 R4, c[0x0][0x218] ;  /* 0x00008600ff047b82 */ /* 0x001e220000000a00 */
[----:B------:R-:W-:Y:S01]  /*06d0*/  IADD3 R13, R0, R27, RZ ;  /* 0x0000001b000d7210 */ /* 0x000fe20007ffe0ff */
[----:B------:R-:W-:Y:S01]  /*06e0*/  DADD R6, -RZ, |R6| ;  /* 0x00000000ff067229 */ /* 0x000fe20000000506 */
[----:B------:R-:W-:-:S03]  /*06f0*/  VIADD R27, R27, 0x80 ;  /* 0x000000801b1b7836 */ /* 0x000fc60000000000 */
[----:B0-----:R-:W-:-:S05]  /*0700*/  IMAD.WIDE.U32 R4, R13, 0x8, R4 ;  /* 0x000000080d047825 */ /* 0x001fca00078e0004 */
[----:B------:R0:W-:Y:S02]  /*0710*/  STG.E.64 desc[UR4][R4.64], R6 ;  /* 0x0000000604007986 */ /* 0x0001e4000c101b04 */
.L_x_2903:
[----:B------:R-:W-:-:S13]  /*0720*/  ISETP.GE.AND P0, PT, R27, R22, PT ;  /* 0x000000161b00720c */ /* 0x000fda0003f06270 */
[----:B------:R-:W-:Y:S05]  /*0730*/  @P0 BRA `(.L_x_2905) ;  /* 0x0000000000380947 */ /* 0x000fea0003800000 */
[----:B0----5:R-:W0:Y:S01]  /*0740*/  LDC.64 R4, c[0x0][0x218] ;  /* 0x00008600ff047b82 */ /* 0x021e220000000a00 */
[----:B------:R-:W-:Y:S01]  /*0750*/  IADD3 R7, R0, R27, RZ ;  /* 0x0000001b00077210 */ /* 0x000fe20007ffe0ff */
[----:B------:R-:W-:Y:S01]  /*0760*/  DADD R8, -RZ, |R8| ;  /* 0x00000000ff087229 */ /* 0x000fe20000000508 */
[----:B------:R-:W-:-:S03]  /*0770*/  VIADD R27, R27, 0x80 ;  /* 0x000000801b1b7836 */ /* 0x000fc60000000000 */
[----:B0-----:R-:W-:-:S05]  /*0780*/  IMAD.WIDE.U32 R4, R7, 0x8, R4 ;  /* 0x0000000807047825 */ /* 0x001fca00078e0004 */
[----:B------:R1:W-:Y:S02]  /*0790*/  STG.E.64 desc[UR4][R4.64], R8 ;  /* 0x0000000804007986 */ /* 0x0003e4000c101b04 */
.L_x_2904:
[----:B------:R-:W-:-:S13]  /*07a0*/  ISETP.GE.AND P0, PT, R27, R22, PT ;  /* 0x000000161b00720c */ /* 0x000fda0003f06270 */
[----:B------:R-:W-:Y:S05]  /*07b0*/  @P0 BRA `(.L_x_2906) ;  /* 0x00000000003c0947 */ /* 0x000fea0003800000 */
[----:B01----:R-:W0:Y:S01]  /*07c0*/  LDC.64 R4, c[0x0][0x218] ;  /* 0x00008600ff047b82 */ /* 0x003e220000000a00 */
[----:B------:R-:W-:Y:S01]  /*07d0*/  IADD3 R7, R0, R27, RZ ;  /* 0x0000001b00077210 */ /* 0x000fe20007ffe0ff */
[----:B------:R-:W-:Y:S01]  /*07e0*/  DADD R10, -RZ, |R10| ;  /* 0x00000000ff0a7229 */ /* 0x000fe2000000050a */
[----:B------:R-:W-:-:S03]  /*07f0*/  VIADD R27, R27, 0x80 ;  /* 0x000000801b1b7836 */ /* 0x000fc60000000000 */
[----:B0-----:R-:W-:-:S05]  /*0800*/  IMAD.WIDE.U32 R4, R7, 0x8, R4 ;  /* 0x0000000807047825 */ /* 0x001fca00078e0004 */
[----:B------:R1:W-:Y:S02]  /*0810*/  STG.E.64 desc[UR4][R4.64], R10 ;  /* 0x0000000a04007986 */ /* 0x0003e4000c101b04 */
.L_x_2905:
[----:B------:R-:W-:-:S13]  /*0820*/  ISETP.GE.AND P0, PT, R27, R22, PT ;  /* 0x000000161b00720c */ /* 0x000fda0003f06270 */
[----:B------:R-:W-:Y:S05]  /*0830*/  @P0 BREAK B1 ;  /* 0x0000000000010942 */ /* 0x000fea0003800000 */
[----:B------:R-:W-:Y:S05]  /*0840*/  @P0 BRA `(.L_x_2907) ;  /* 0x0000000000380947 */ /* 0x000fea0003800000 */
[----:B01---5:R-:W0:Y:S01]  /*0850*/  LDC.64 R4, c[0x0][0x218] ;  /* 0x00008600ff047b82 */ /* 0x023e220000000a00 */
[----:B------:R-:W-:Y:S01]  /*0860*/  IADD3 R7, R0, R27, RZ ;  /* 0x0000001b00077210 */ /* 0x000fe20007ffe0ff */
[----:B------:R-:W-:Y:S01]  /*0870*/  DADD R18, -RZ, |R18| ;  /* 0x00000000ff127229 */ /* 0x000fe20000000512 */
[----:B------:R-:W-:-:S03]  /*0880*/  VIADD R27, R27, 0x80 ;  /* 0x000000801b1b7836 */ /* 0x000fc60000000000 */
[----:B0-----:R-:W-:-:S05]  /*0890*/  IMAD.WIDE.U32 R4, R7, 0x8, R4 ;  /* 0x0000000807047825 */ /* 0x001fca00078e0004 */
[----:B------:R2:W-:Y:S02]  /*08a0*/  STG.E.64 desc[UR4][R4.64], R18 ;  /* 0x0000001204007986 */ /* 0x0005e4000c101b04 */
.L_x_2906:
[----:B------:R-:W-:Y:S05]  /*08b0*/  BSYNC B1 ;  /* 0x0000000000017941 */ /* 0x000fea0003800000 */
.L_x_2902:
[----:B------:R-:W-:-:S13]  /*08c0*/  ISETP.GE.AND P0, PT, R27, R22, PT ;  /* 0x000000161b00720c */ /* 0x000fda0003f06270 */
[----:B012---:R-:W0:Y:S01]  /*08d0*/  @!P0 LDC.64 R4, c[0x0][0x218] ;  /* 0x00008600ff048b82 */ /* 0x007e220000000a00 */
[----:B------:R-:W-:Y:S01]  /*08e0*/  @!P0 IADD3 R7, R0, R27, RZ ;  /* 0x0000001b00078210 */ /* 0x000fe20007ffe0ff */
[----:B------:R-:W-:Y:S01]  /*08f0*/  @!P0 DADD R2, -RZ, |R2| ;  /* 0x00000000ff028229 */ /* 0x000fe20000000502 */
[----:B------:R-:W-:-:S03]  /*0900*/  @!P0 VIADD R27, R27, 0x80 ;  /* 0x000000801b1b8836 */ /* 0x000fc60000000000 */
[----:B0-----:R-:W-:-:S05]  /*0910*/  @!P0 IMAD.WIDE.U32 R4, R7, 0x8, R4 ;  /* 0x0000000807048825 */ /* 0x001fca00078e0004 */
[----:B------:R2:W-:Y:S02]  /*0920*/  @!P0 STG.E.64 desc[UR4][R4.64], R2 ;  /* 0x0000000204008986 */ /* 0x0005e4000c101b04 */
.L_x_2907:
[----:B------:R-:W-:Y:S05]  /*0930*/  BSYNC B0 ;  /* 0x0000000000007941 */ /* 0x000fea0003800000 */
.L_x_2901:
[----:B------:R-:W-:Y:S05]  /*0940*/  WARPSYNC.ALL ;  /* 0x0000000000007948 */ /* 0x000fea0003800000 */
[----:B------:R-:W-:-:S13]  /*0950*/  ISETP.GE.AND P0, PT, R27, R22, PT ;  /* 0x000000161b00720c */ /* 0x000fda0003f06270 */
[----:B------:R-:W-:Y:S05]  /*0960*/  @P0 EXIT ;  /* 0x000000000000094d */ /* 0x000fea0003800000 */
[----:B--2--5:R-:W2:Y:S01]  /*0970*/  LDC.64 R2, c[0x0][0x218] ;  /* 0x00008600ff027b82 */ /* 0x024ea20000000a00 */
[----:B------:R-:W-:Y:S01]  /*0980*/  IADD3 R27, R0, R27, RZ ;  /* 0x0000001b001b7210 */ /* 0x000fe20007ffe0ff */
[----:B------:R-:W-:-:S04]  /*0990*/  DADD R16, -RZ, |R16| ;  /* 0x00000000ff107229 */ /* 0x000fc80000000510 */
[----:B--2---:R-:W-:-:S05]  /*09a0*/  IMAD.WIDE.U32 R2, R27, 0x8, R2 ;  /* 0x000000081b027825 */ /* 0x004fca00078e0002 */
[----:B------:R-:W-:Y:S01]  /*09b0*/  STG.E.64 desc[UR4][R2.64], R16 ;  /* 0x0000001002007986 */ /* 0x000fe2000c101b04 */
[----:B------:R-:W-:Y:S05]  /*09c0*/  EXIT ;  /* 0x000000000000794d */ /* 0x000fea0003800000 */
.L_x_2908:
        /* <DEDUP_REMOVED lines=11> */
.L_x_5934:


//--------------------- .text._ZN2at6native29vectorized_elementwise_kernelILi4ENS0_10AbsFunctorIdEESt5arrayIPcLm2EEEEviT0_T1_ --------------------------
	.section	.text._ZN2at6native29vectorized_elementwise_kernelILi4ENS0_10AbsFunctorIdEESt5arrayIPcLm2EEEEviT0_T1_,"ax",@progbits
	.align	128
        .global         _ZN2at6native29vectorized_elementwise_kernelILi4ENS0_10AbsFunctorIdEESt5arrayIPcLm2EEEEviT0_T1_
        .type           _ZN2at6native29vectorized_elementwise_kernelILi4ENS0_10AbsFunctorIdEESt5arrayIPcLm2EEEEviT0_T1_,@function
        .size           _ZN2at6native29vectorized_elementwise_kernelILi4ENS0_10AbsFunctorIdEESt5arrayIPcLm2EEEEviT0_T1_,(.L_x_5935 - _ZN2at6native29vectorized_elementwise_kernelILi4ENS0_10AbsFunctorIdEESt5arrayIPcLm2EEEEviT0_T1_)
        .other          _ZN2at6native29vectorized_elementwise_kernelILi4ENS0_10AbsFunctorIdEESt5arrayIPcLm2EEEEviT0_T1_,@"STO_CUDA_ENTRY STV_DEFAULT"
_ZN2at6native29vectorized_elementwise_kernelILi4ENS0_10AbsFunctorIdEESt5arrayIPcLm2EEEEviT0_T1_:
.text._ZN2at6native29vectorized_elementwise_kernelILi4ENS0_10AbsFunctorIdEESt5arrayIPcLm2EEEEviT0_T1_:
        /* <DEDUP_REMOVED lines=32> */
.L_x_2909:
        /* <DEDUP_REMOVED lines=82> */
.L_x_2912:
        /* <DEDUP_REMOVED lines=8> */
.L_x_2913:
        /* <DEDUP_REMOVED lines=8> */
.L_x_2914:
        /* <DEDUP_REMOVED lines=9> */
.L_x_2915:
[----:B------:R-:W-:Y:S05]  /*08b0*/  BSYNC B1 ;  /* 0x0000000000017941 */ /* 0x000fea0003800000 */
.L_x_2911:
[----:B------:R-:W-:-:S13]  /*08c0*/  ISETP.GE.AND P0, PT, R27, R22, PT ;  /* 0x000000161b00720c */ /* 0x000fda0003f06270 */
[----:B012---:R-:W0:Y:S01]  /*08d0*/  @!P0 LDC.64 R4, c[0x0][0x218] ;  /* 0x00008600ff048b82 */ /* 0x007e220000000a00 */
[----:B------:R-:W-:Y:S01]  /*08e0*/  @!P0 IADD3 R7, R0, R27, RZ ;  /* 0x0000001b00078210 */ /* 0x000fe20007ffe0ff */
[----:B------:R-:W-:Y:S01]  /*08f0*/  @!P0 DADD R2, -RZ, |R2| ;  /* 0x00000000ff028229 */ /* 0x000fe20000000502 */
[----:B------:R-:W-:-:S03]  /*0900*/  @!P0 VIADD R27, R27, 0x80 ;  /* 0x000000801b1b8836 */ /* 0x000fc60000000000 */
[----:B0-----:R-:W-:-:S05]  /*0910*/  @!P0 IMAD.WIDE.U32 R4, R7, 0x8, R4 ;  /* 0x0000000807048825 */ /* 0x001fca00078e0004 */
[----:B------:R2:W-:Y:S02]  /*0920*/  @!P0 STG.E.64 desc[UR4][R4.64], R2 ;  /* 0x0000000204008986 */ /* 0x0005e4000c101b04 */
.L_x_2916:
[----:B------:R-:W-:Y:S05]  /*0930*/  BSYNC B0 ;  /* 0x0000000000007941 */ /* 0x000fea0003800000 */
.L_x_2910:
        /* <DEDUP_REMOVED lines=9> */
.L_x_2917:
        /* <DEDUP_REMOVED lines=11> */
.L_x_5935:


//--------------------- .text._ZN2at6native29vectorized_elementwise_kernelILi8ENS0_10AbsFunctorIdEESt5arrayIPcLm2EEEEviT0_T1_ --------------------------
	.section	.text._ZN2at6native29vectorized_elementwise_kernelILi8ENS0_10AbsFunctorIdEESt5arrayIPcLm2EEEEviT0_T1_,"ax",@progbits
	.align	128
        .global         _ZN2at6native29vectorized_elementwise_kernelILi8ENS0_10AbsFunctorIdEESt5arrayIPcLm2EEEEviT0_T1_
        .type           _ZN2at6native29vectorized_elementwise_kernelILi8ENS0_10AbsFunctorIdEESt5arrayIPcLm2EEEEviT0_T1_,@function
        .size           _ZN2at6native29vectorized_elementwise_kernelILi8ENS0_10AbsFunctorIdEESt5arrayIPcLm2EEEEviT0_T1_,(.L_x_5936 - _ZN2at6native29vectorized_elementwise_kernelILi8ENS0_10AbsFunctorIdEESt5arrayIPcLm2EEEEviT0_T1_)
        .other          _ZN2at6native29vectorized_elementwise_kernelILi8ENS0_10AbsFunctorIdEESt5arrayIPcLm2EEEEviT0_T1_,@"STO_CUDA_ENTRY STV_DEFAULT"
_ZN2at6native29vectorized_elementwise_kernelILi8ENS0_10AbsFunctorIdEESt5arrayIPcLm2EEEEviT0_T1_:
.text._ZN2at6native29vectorized_elementwise_kernelILi8ENS0_10AbsFunctorIdEESt5arrayIPcLm2EEEEviT0_T1_:
        /* <DEDUP_REMOVED lines=32> */
.L_x_2918:
        /* <DEDUP_REMOVED lines=82> */
.L_x_2921:
        /* <DEDUP_REMOVED lines=8> */
.L_x_2922:
        /* <DEDUP_REMOVED lines=8> */
.L_x_2923:
        /* <DEDUP_REMOVED lines=9> */
.L_x_2924:
[----:B------:R-:W-:Y:S05]  /*08b0*/  BSYNC B1 ;  /* 0x0000000000017941 */ /* 0x000fea0003800000 */
.L_x_2920:
[----:B------:R-:W-:-:S13]  /*08c0*/  ISETP.GE.AND P0, PT, R27, R22, PT ;  /* 0x000000161b00720c */ /* 0x000fda0003f06270 */
[----:B012---:R-:W0:Y:S01]  /*08d0*/  @!P0 LDC.64 R4, c[0x0][0x218] ;  /* 0x00008600ff048b82 */ /* 0x007e220000000a00 */
[----:B------:R-:W-:Y:S01]  /*08e0*/  @!P0 IADD3 R7, R0, R27, RZ ;  /* 0x0000001b00078210 */ /* 0x000fe20007ffe0ff */
[----:B------:R-:W-:Y:S01]  /*08f0*/  @!P0 DADD R2, -RZ, |R2| ;  /* 0x00000000ff028229 */ /* 0x000fe20000000502 */
[----:B------:R-:W-:-:S03]  /*0900*/  @!P0 VIADD R27, R27, 0x80 ;  /* 0x000000801b1b8836 */ /* 0x000fc60000000000 */
[----:B0-----:R-:W-:-:S05]  /*0910*/  @!P0 IMAD.WIDE.U32 R4, R7, 0x8, R4 ;  /* 0x0000000807048825 */ /* 0x001fca00078e0004 */
[----:B------:R2:W-:Y:S02]  /*0920*/  @!P0 STG.E.64 desc[UR4][R4.64], R2 ;  /* 0x0000000204008986 */ /* 0x0005e4000c101b04 */
.L_x_2925:
[----:B------:R-:W-:Y:S05]  /*0930*/  BSYNC B0 ;  /* 0x0000000000007941 */ /* 0x000fea0003800000 */
.L_x_2919:
        /* <DEDUP_REMOVED lines=9> */
.L_x_2926:
        /* <DEDUP_REMOVED lines=11> */
.L_x_5936:


//--------------------- .text._ZN2at6native18elementwise_kernelILi128ELi4EZNS0_15gpu_kernel_implINS0_10AbsFunctorIsEEEEvRNS_18TensorIteratorBaseERKT_EUliE_EEviT1_ --------------------------
	.section	.text._ZN2at6native18elementwise_kernelILi128ELi4EZNS0_15gpu_kernel_implINS0_10AbsFunctorIsEEEEvRNS_18TensorIteratorBaseERKT_EUliE_EEviT1_,"ax",@progbits
	.align	128
        .global         _ZN2at6native18elementwise_kernelILi128ELi4EZNS0_15gpu_kernel_implINS0_10AbsFunctorIsEEEEvRNS_18TensorIteratorBaseERKT_EUliE_EEviT1_
        .type           _ZN2at6native18elementwise_kernelILi128ELi4EZNS0_15gpu_kernel_implINS0_10AbsFunctorIsEEEEvRNS_18TensorIteratorBaseERKT_EUliE_EEviT1_,@function
        .size           _ZN2at6native18elementwise_kernelILi128ELi4EZNS0_15gpu_kernel_implINS0_10AbsFunctorIsEEEEvRNS_18TensorIteratorBaseERKT_EUliE_EEviT1_,(.L_x_5937 - _ZN2at6native18elementwise_kernelILi128ELi4EZNS0_15gpu_kernel_implINS0_10AbsFunctorIsEEEEvRNS_18TensorIteratorBaseERKT_EUliE_EEviT1_)
        .other          _ZN2at6native18elementwise_kernelILi128ELi4EZNS0_15gpu_kernel_implINS0_10AbsFunctorIsEEEEvRNS_18TensorIteratorBaseERKT_EUliE_EEviT1_,@"STO_CUDA_ENTRY STV_DEFAULT"
_ZN2at6native18elementwise_kernelILi128ELi4EZNS0_15gpu_kernel_implINS0_10AbsFunctorIsEEEEvRNS_18TensorIteratorBaseERKT_EUliE_EEviT1_:
.text._ZN2at6native18elementwise_kernelILi128ELi4EZNS0_15gpu_kernel_implINS0_10AbsFunctorIsEEEEvRNS_18TensorIteratorBaseERKT_EUliE_EEviT1_:
        /* <DEDUP_REMOVED lines=313> */
.L_x_2929:
        /* <DEDUP_REMOVED lines=18> */
[----:B------:R0:W5:Y:S01]  /*14b0*/  LDG.E.S8 R0, desc[UR36][R2.64] ;  /* 0x0000002402007981 */ /* 0x000162000c1e1300 */
[----:B------:R-:W-:Y:S05]  /*14c0*/  BRA `(.L_x_2935) ;  /* 0x0000000c005c7947 */ /* 0x000fea0003800000 */
.L_x_2933:
[----:B------:R0:W5:Y:S01]  /*14d0*/  LDG.E.U8 R0, desc[UR36][R2.64] ;  /* 0x0000002402007981 */ /* 0x000162000c1e1100 */
[----:B------:R-:W-:Y:S05]  /*14e0*/  BRA `(.L_x_2935) ;  /* 0x0000000c00547947 */ /* 0x000fea0003800000 */
.L_x_2932:
[----:B------:R-:W-:-:S13]  /*14f0*/  ISETP.NE.AND P0, PT, R4, 0x2, PT ;  /* 0x000000020400780c */ /* 0x000fda0003f05270 */
[----:B------:R-:W-:Y:S05]  /*1500*/  @!P0 BRA `(.L_x_2936) ;  /* 0x0000000000208947 */ /* 0x000fea0003800000 */
[----:B------:R-:W-:-:S13]  /*1510*/  ISETP.NE.AND P0, PT, R4, 0x3, PT ;  /* 0x000000030400780c */ /* 0x000fda0003f05270 */
[----:B------:R-:W-:Y:S05]  /*1520*/  @!P0 BRA `(.L_x_2937) ;  /* 0x0000000000108947 */ /* 0x000fea0003800000 */
[----:B------:R-:W-:-:S13]  /*1530*/  ISETP.NE.AND P0, PT, R4, 0x4, PT ;  /* 0x000000040400780c */ /* 0x000fda0003f05270 */
[----:B------:R-:W-:Y:S05]  /*1540*/  @P0 BRA `(.L_x_2934) ;  /* 0x0000000800e80947 */ /* 0x000fea0003800000 */
[----:B------:R0:W5:Y:S01]  /*1550*/  LDG.E.U16 R0, desc[UR36][R2.64] ;  /* 0x0000002402007981 */ /* 0x000162000c1e1500 */
[----:B------:R-:W-:Y:S05]  /*1560*/  BRA `(.L_x_2935) ;  /* 0x0000000c00347947 */ /* 0x000fea0003800000 */
.L_x_2937:
[----:B------:R0:W5:Y:S01]  /*1570*/  LDG.E.U16 R0, desc[UR36][R2.64] ;  /* 0x0000002402007981 */ /* 0x000162000c1e1500 */
[----:B------:R-:W-:Y:S05]  /*1580*/  BRA `(.L_x_2935) ;  /* 0x0000000c002c7947 */ /* 0x000fea0003800000 */
.L_x_2936:
[----:B------:R0:W5:Y:S01]  /*1590*/  LDG.E.U16 R0, desc[UR36][R2.64] ;  /* 0x0000002402007981 */ /* 0x000162000c1e1500 */
[----:B------:R-:W-:Y:S05]  /*15a0*/  BRA `(.L_x_2935) ;  /* 0x0000000c00247947 */ /* 0x000fea0003800000 */
.L_x_2931:
[----:B------:R-:W-:-:S13]  /*15b0*/  ISETP.GT.AND P0, PT, R4, 0x6, PT ;  /* 0x000000060400780c */ /* 0x000fda0003f04270 */
[----:B------:R-:W-:Y:S05]  /*15c0*/  @P0 BRA `(.L_x_2938) ;  /* 0x0000000000300947 */ /* 0x000fea0003800000 */
[----:B------:R-:W-:-:S13]  /*15d0*/  ISETP.NE.AND P0, PT, R4, 0x5, PT ;  /* 0x000000050400780c */ /* 0x000fda0003f05270 */
[----:B------:R-:W-:Y:S05]  /*15e0*/  @!P0 BRA `(.L_x_2939) ;  /* 0x0000000000148947 */ /* 0x000fea0003800000 */
[----:B------:R-:W-:-:S13]  /*15f0*/  ISETP.NE.AND P0, PT, R4, 0x6, PT ;  /* 0x000000060400780c */ /* 0x000fda0003f05270 */
[----:B------:R-:W-:Y:S05]  /*1600*/  @P0 BRA `(.L_x_2934) ;  /* 0x0000000800b80947 */ /* 0x000fea0003800000 */
[----:B------:R-:W2:Y:S02]  /*1610*/  LDG.E R2, desc[UR36][R2.64] ;  /* 0x0000002402027981 */ /* 0x000ea4000c1e1900 */
[----:B--2---:R0:W1:Y:S01]  /*1620*/  F2I.FTZ.TRUNC.NTZ R0, R2 ;  /* 0x0000000200007305 */ /* 0x004062000021f100 */
[----:B------:R-:W-:Y:S05]  /*1630*/  BRA `(.L_x_2935) ;  /* 0x0000000c00007947 */ /* 0x000fea0003800000 */
.L_x_2939:
[----:B------:R-:W2:Y:S02]  /*1640*/  LDG.E.U16 R4, desc[UR36][R2.64] ;  /* 0x0000002402047981 */ /* 0x000ea4000c1e1500 */
[----:B--2---:R-:W-:-:S06]  /*1650*/  HADD2.F32 R4, -RZ, R4.H0_H0 ;  /* 0x20000004ff047230 */ /* 0x004fcc0000004100 */
[----:B------:R-:W0:Y:S02]  /*1660*/  F2I.FTZ.TRUNC.NTZ R4, R4 ;  /* 0x0000000400047305 */ /* 0x000e24000021f100 */
[----:B0-----:R-:W-:Y:S01]  /*1670*/  PRMT R0, R4, 0x7610, R0 ;  /* 0x0000761004007816 */ /* 0x001fe20000000000 */
[----:B------:R-:W-:Y:S06]  /*1680*/  BRA `(.L_x_2935) ;  /* 0x0000000800ec7947 */ /* 0x000fec0003800000 */
.L_x_2938:
[----:B------:R-:W-:-:S13]  /*1690*/  ISETP.NE.AND P0, PT, R4, 0x7, PT ;  /* 0x000000070400780c */ /* 0x000fda0003f05270 */
[----:B------:R-:W-:Y:S05]  /*16a0*/  @!P0 BRA `(.L_x_2940) ;  /* 0x0000000000308947 */ /* 0x000fea0003800000 */
[----:B------:R-:W-:-:S13]  /*16b0*/  ISETP.NE.AND P0, PT, R4, 0x8, PT ;  /* 0x000000080400780c */ /* 0x000fda0003f05270 */
[----:B------:R-:W-:Y:S05]  /*16c0*/  @!P0 BRA `(.L_x_2941) ;  /* 0x0000000000148947 */ /* 0x000fea0003800000 */
[----:B------:R-:W-:-:S13]  /*16d0*/  ISETP.NE.AND P0, PT, R4, 0x9, PT ;  /* 0x000000090400780c */ /* 0x000fda0003f05270 */
[----:B------:R-:W-:Y:S05]  /*16e0*/  @P0 BRA `(.L_x_2934) ;  /* 0x0000000800800947 */ /* 0x000fea0003800000 */
[----:B------:R-:W2:Y:S02]  /*16f0*/  LDG.E R2, desc[UR36][R2.64] ;  /* 0x0000002402027981 */ /* 0x000ea4000c1e1900 */
[----:B--2---:R0:W1:Y:S01]  /*1700*/  F2I.FTZ.TRUNC.NTZ R0, R2 ;  /* 0x0000000200007305 */ /* 0x004062000021f100 */
[----:B------:R-:W-:Y:S05]  /*1710*/  BRA `(.L_x_2935) ;  /* 0x0000000800c87947 */ /* 0x000fea0003800000 */
.L_x_2941:
[----:B------:R-:W2:Y:S02]  /*1720*/  LDG.E.U16 R2, desc[UR36][R2.64] ;  /* 0x0000002402027981 */ /* 0x000ea4000c1e1500 */
[----:B--2---:R-:W-:-:S06]  /*1730*/  HADD2.F32 R4, -RZ, R2.H0_H0 ;  /* 0x20000002ff047230 */ /* 0x004fcc0000004100 */
[----:B------:R-:W0:Y:S02]  /*1740*/  F2I.FTZ.TRUNC.NTZ R4, R4 ;  /* 0x0000000400047305 */ /* 0x000e24000021f100 */
[----:B0-----:R-:W-:Y:S01]  /*1750*/  PRMT R0, R4, 0x7610, R0 ;  /* 0x0000761004007816 */ /* 0x001fe20000000000 */
[----:B------:R-:W-:Y:S06]  /*1760*/  BRA `(.L_x_2935) ;  /* 0x0000000800b47947 */ /* 0x000fec0003800000 */
.L_x_2940:
[----:B------:R-:W2:Y:S02]  /*1770*/  LDG.E.64 R2, desc[UR36][R2.64] ;  /* 0x0000002402027981 */ /* 0x000ea4000c1e1b00 */
[----:B--2---:R0:W1:Y:S01]  /*1780*/  F2I.F64.TRUNC R0, R2 ;  /* 0x0000000200007311 */ /* 0x004062000030d100 */
[----:B------:R-:W-:Y:S05]  /*1790*/  BRA `(.L_x_2935) ;  /* 0x0000000800a87947 */ /* 0x000fea0003800000 */
.L_x_2930:
        /* <DEDUP_REMOVED lines=10> */
[----:B------:R-:W-:Y:S01]  /*1840*/  SEL R0, RZ, 0x1, !P0 ;  /* 0x00000001ff007807 */ /* 0x000fe20004000000 */
[----:B------:R-:W-:Y:S08]  /*1850*/  BRA `(.L_x_2935) ;  /* 0x0000000800787947 */ /* 0x000ff00003800000 */
.L_x_2944:
[----:B------:R-:W2:Y:S02]  /*1860*/  LDG.E.64 R2, desc[UR36][R2.64] ;  /* 0x0000002402027981 */ /* 0x000ea4000c1e1b00 */
[----:B--2---:R3:W4:Y:S01]  /*1870*/  F2I.F64.TRUNC R0, R2 ;  /* 0x0000000200007311 */ /* 0x004722000030d100 */
[----:B------:R-:W-:Y:S05]  /*1880*/  BRA `(.L_x_2935) ;  /* 0x00000008006c7947 */ /* 0x000fea0003800000 */
.L_x_2943:
        /* <DEDUP_REMOVED lines=24> */
[----:B------:R-:W-:-:S06]  /*1a10*/  LOP3.LUT R5, R5, 0x80000000, R0, 0xf8, !PT ;  /* 0x8000000005057812 */ /* 0x000fcc00078ef800 */
[----:B------:R-:W0:Y:S02]  /*1a20*/  F2I.FTZ.TRUNC.NTZ R5, R5 ;  /* 0x0000000500057305 */ /* 0x000e24000021f100 */
[----:B0-----:R-:W-:Y:S01]  /*1a30*/  PRMT R0, R5, 0x7610, R0 ;  /* 0x0000761005007816 */ /* 0x001fe20000000000 */
[----:B------:R-:W-:Y:S06]  /*1a40*/  BRA `(.L_x_2935) ;  /* 0x0000000400fc7947 */ /* 0x000fec0003800000 */
.L_x_2946:
        /* <DEDUP_REMOVED lines=11> */
[----:B------:R-:W-:-:S06]  /*1b00*/  LOP3.LUT R4, R4, 0x80000000, R5, 0xf8, !PT ;  /* 0x8000000004047812 */ /* 0x000fcc00078ef805 */
[----:B------:R-:W0:Y:S02]  /*1b10*/  F2I.FTZ.TRUNC.NTZ R4, R4 ;  /* 0x0000000400047305 */ /* 0x000e24000021f100 */
[----:B0-----:R-:W-:Y:S01]  /*1b20*/  PRMT R0, R4, 0x7610, R0 ;  /* 0x0000761004007816 */ /* 0x001fe20000000000 */
[----:B------:R-:W-:Y:S06]  /*1b30*/  BRA `(.L_x_2935) ;  /* 0x0000000400c07947 */ /* 0x000fec0003800000 */
.L_x_2945:
[----:B------:R-:W2:Y:S02]  /*1b40*/  LDG.E.U16 R4, desc[UR36][R2.64] ;  /* 0x0000002402047981 */ /* 0x000ea4000c1e1500 */
[----:B--2---:R-:W-:-:S06]  /*1b50*/  IMAD.U32 R4, R4, 0x10000, RZ ;  /* 0x0001000004047824 */ /* 0x004fcc00078e00ff */
[----:B------:R-:W0:Y:S02]  /*1b60*/  F2I.FTZ.TRUNC.NTZ R4, R4 ;  /* 0x0000000400047305 */ /* 0x000e24000021f100 */
[----:B0-----:R-:W-:Y:S01]  /*1b70*/  PRMT R0, R4, 0x7610, R0 ;  /* 0x0000761004007816 */ /* 0x001fe20000000000 */
[----:B------:R-:W-:Y:S06]  /*1b80*/  BRA `(.L_x_2935) ;  /* 0x0000000400ac7947 */ /* 0x000fec0003800000 */
.L_x_2942:
        /* <DEDUP_REMOVED lines=10> */
.L_x_2949:
        /* <DEDUP_REMOVED lines=21> */
.L_x_2953:
[----:B------:R-:W-:Y:S05]  /*1d80*/  BSYNC B1 ;  /* 0x0000000000017941 */ /* 0x000fea0003800000 */
.L_x_2952:
[----:B------:R-:W-:Y:S01]  /*1d90*/  IMAD.SHL.U32 R2, R2, 0x100000, RZ ;  /* 0x0010000002027824 */ /* 0x000fe200078e00ff */
[----:B------:R-:W-:-:S04]  /*1da0*/  LEA R3, R0, 0x3b800000, 0x17 ;  /* 0x3b80000000037811 */ /* 0x000fc800078eb8ff */
[----:B------:R-:W-:-:S07]  /*1db0*/  LOP3.LUT R4, R3, R2, R4, 0xfe, !PT ;  /* 0x0000000203047212 */ /* 0x000fce00078efe04 */
.L_x_2951:
[----:B------:R-:W-:Y:S05]  /*1dc0*/  BSYNC B0 ;  /* 0x0000000000007941 */ /* 0x000fea0003800000 */
.L_x_2950:
[----:B------:R-:W0:Y:S02]  /*1dd0*/  F2I.FTZ.TRUNC.NTZ R4, R4 ;  /* 0x0000000400047305 */ /* 0x000e24000021f100 */
[----:B0-----:R-:W-:Y:S01]  /*1de0*/  PRMT R0, R4, 0x7610, R0 ;  /* 0x0000761004007816 */ /* 0x001fe20000000000 */
[----:B------:R-:W-:Y:S06]  /*1df0*/  BRA `(.L_x_2935) ;  /* 0x0000000400107947 */ /* 0x000fec0003800000 */
.L_x_2948:
        /* <DEDUP_REMOVED lines=21> */
.L_x_2957:
[----:B------:R-:W-:Y:S05]  /*1f50*/  BSYNC B1 ;  /* 0x0000000000017941 */ /* 0x000fea0003800000 */
.L_x_2956:
[----:B------:R-:W-:Y:S01]  /*1f60*/  IMAD.SHL.U32 R2, R2, 0x200000, RZ ;  /* 0x0020000002027824 */ /* 0x000fe200078e00ff */
[----:B------:R-:W-:-:S04]  /*1f70*/  LEA R3, R0, 0x37800000, 0x17 ;  /* 0x3780000000037811 */ /* 0x000fc800078eb8ff */
[----:B------:R-:W-:-:S07]  /*1f80*/  LOP3.LUT R4, R3, R2, R4, 0xfe, !PT ;  /* 0x0000000203047212 */ /* 0x000fce00078efe04 */
.L_x_2955:
[----:B------:R-:W-:Y:S05]  /*1f90*/  BSYNC B0 ;  /* 0x0000000000007941 */ /* 0x000fea0003800000 */
.L_x_2954:
[----:B------:R-:W0:Y:S02]  /*1fa0*/  F2I.FTZ.TRUNC.NTZ R4, R4 ;  /* 0x0000000400047305 */ /* 0x000e24000021f100 */
[----:B0-----:R-:W-:Y:S01]  /*1fb0*/  PRMT R0, R4, 0x7610, R0 ;  /* 0x0000761004007816 */ /* 0x001fe20000000000 */
[----:B------:R-:W-:Y:S06]  /*1fc0*/  BRA `(.L_x_2935) ;  /* 0x00000000009c7947 */ /* 0x000fec0003800000 */
.L_x_2947:
        /* <DEDUP_REMOVED lines=14> */
.L_x_2961:
[----:B------:R-:W-:Y:S05]  /*20b0*/  BSYNC B0 ;  /* 0x0000000000007941 */ /* 0x000fea0003800000 */
.L_x_2960:
[----:B------:R-:W0:Y:S02]  /*20c0*/  F2I.FTZ.TRUNC.NTZ R4, R4 ;  /* 0x0000000400047305 */ /* 0x000e24000021f100 */
[----:B0-----:R-:W-:Y:S01]  /*20d0*/  PRMT R0, R4, 0x7610, R0 ;  /* 0x0000761004007816 */ /* 0x001fe20000000000 */
[----:B------:R-:W-:Y:S06]  /*20e0*/  BRA `(.L_x_2935) ;  /* 0x0000000000547947 */ /* 0x000fec0003800000 */
.L_x_2934:
        /* <DEDUP_REMOVED lines=16> */
.L_x_2962:
[----:B------:R-:W-:Y:S01]  /*21f0*/  PRMT R0, RZ, 0x7610, R0 ;  /* 0x00007610ff007816 */ /* 0x000fe20000000000 */
[----:B------:R-:W-:Y:S06]  /*2200*/  BRA `(.L_x_2935) ;  /* 0x00000000000c7947 */ /* 0x000fec0003800000 */
.L_x_2959:
[----:B------:R2:W5:Y:S01]  /*2210*/  LDG.E.U16 R0, desc[UR36][R2.64] ;  /* 0x0000002402007981 */ /* 0x000562000c1e1500 */
[----:B------:R-:W-:Y:S05]  /*2220*/  BRA `(.L_x_2935) ;  /* 0x0000000000047947 */ /* 0x000fea0003800000 */
.L_x_2958:
[----:B------:R1:W5:Y:S02]  /*2230*/  LDG.E.U16 R0, desc[UR36][R2.64] ;  /* 0x0000002402007981 */ /* 0x000364000c1e1500 */
.L_x_2935:
[----:B0123--:R-:W0:Y:S01]  /*2240*/  LDC.U8 R3, c[0x0][0x421] ;  /* 0x00010840ff037b82 */ /* 0x00fe220000000000 */
[----:B----45:R-:W-:-:S04]  /*2250*/  PRMT R0, R0, 0x9910, RZ ;  /* 0x0000991000007816 */ /* 0x030fc800000000ff */
[----:B------:R-:W-:Y:S02]  /*2260*/  IABS R5, R0 ;  /* 0x0000000000057213 */ /* 0x000fe40000000000 */
        /* <DEDUP_REMOVED lines=13> */
.L_x_2966:
[----:B------:R3:W-:Y:S01]  /*2340*/  STG.E.U8 desc[UR36][R16.64], R5 ;  /* 0x0000000510007986 */ /* 0x0007e2000c101124 */
[----:B------:R-:W-:Y:S05]  /*2350*/  BRA `(.L_x_2968) ;  /* 0x0000000c00647947 */ /* 0x000fea0003800000 */
.L_x_2965:
[----:B------:R-:W-:-:S13]  /*2360*/  ISETP.NE.AND P0, PT, R2, 0x2, PT ;  /* 0x000000020200780c */ /* 0x000fda0003f05270 */
[----:B------:R-:W-:Y:S05]  /*2370*/  @!P0 BRA `(.L_x_2969) ;  /* 0x00000000002c8947 */ /* 0x000fea0003800000 */
[----:B------:R-:W-:-:S13]  /*2380*/  ISETP.NE.AND P0, PT, R2, 0x3, PT ;  /* 0x000000030200780c */ /* 0x000fda0003f05270 */
[----:B------:R-:W-:Y:S05]  /*2390*/  @!P0 BRA `(.L_x_2970) ;  /* 0x0000000000188947 */ /* 0x000fea0003800000 */
[----:B------:R-:W-:-:S13]  /*23a0*/  ISETP.NE.AND P0, PT, R2, 0x4, PT ;  /* 0x000000040200780c */ /* 0x000fda0003f05270 */
[----:B------:R-:W-:Y:S05]  /*23b0*/  @P0 BRA `(.L_x_2967) ;  /* 0x0000000800f00947 */ /* 0x000fea0003800000 */
[----:B------:R-:W-:-:S04]  /*23c0*/  PRMT R2, R5, 0x9910, RZ ;  /* 0x0000991005027816 */ /* 0x000fc800000000ff */
[----:B------:R-:W-:-:S05]  /*23d0*/  SHF.R.S32.HI R3, RZ, 0x1f, R2 ;  /* 0x0000001fff037819 */ /* 0x000fca0000011402 */
[----:B------:R0:W-:Y:S01]  /*23e0*/  STG.E.64 desc[UR36][R16.64], R2 ;  /* 0x0000000210007986 */ /* 0x0001e2000c101b24 */
[----:B------:R-:W-:Y:S05]  /*23f0*/  BRA `(.L_x_2968) ;  /* 0x0000000c003c7947 */ /* 0x000fea0003800000 */
.L_x_2970:
[----:B------:R-:W-:-:S05]  /*2400*/  PRMT R3, R5, 0x9910, RZ ;  /* 0x0000991005037816 */ /* 0x000fca00000000ff */
[----:B------:R1:W-:Y:S01]  /*2410*/  STG.E desc[UR36][R16.64], R3 ;  /* 0x0000000310007986 */ /* 0x0003e2000c101924 */
[----:B------:R-:W-:Y:S05]  /*2420*/  BRA `(.L_x_2968) ;  /* 0x0000000c00307947 */ /* 0x000fea0003800000 */
.L_x_2969:
[----:B------:R2:W-:Y:S01]  /*2430*/  STG.E.U16 desc[UR36][R16.64], R5 ;  /* 0x0000000510007986 */ /* 0x0005e2000c101524 */
[----:B------:R-:W-:Y:S05]  /*2440*/  BRA `(.L_x_2968) ;  /* 0x0000000c00287947 */ /* 0x000fea0003800000 */
.L_x_2964:
        /* <DEDUP_REMOVED lines=9> */
.L_x_2972:
[----:B------:R-:W0:Y:S02]  /*24e0*/  I2F.S16 R0, R5 ;  /* 0x0000000500007306 */ /* 0x000e240000101400 */
[----:B0-----:R-:W-:-:S05]  /*24f0*/  F2FP.F16.F32.PACK_AB R0, RZ, R0 ;  /* 0x00000000ff00723e */ /* 0x001fca00000000ff */
[----:B------:R0:W-:Y:S01]  /*2500*/  STG.E.U16 desc[UR36][R16.64], R0 ;  /* 0x0000000010007986 */ /* 0x0001e2000c101524 */
[----:B------:R-:W-:Y:S05]  /*2510*/  BRA `(.L_x_2968) ;  /* 0x0000000800f47947 */ /* 0x000fea0003800000 */
.L_x_2971:
        /* <DEDUP_REMOVED lines=10> */
.L_x_2974:
[----:B------:R-:W0:Y:S02]  /*25c0*/  I2F.S16 R5, R5 ;  /* 0x0000000500057306 */ /* 0x000e240000101400 */
[----:B0-----:R-:W-:-:S04]  /*25d0*/  F2FP.F16.F32.PACK_AB R3, RZ, R5 ;  /* 0x00000005ff03723e */ /* 0x001fc800000000ff */
[----:B------:R-:W-:-:S05]  /*25e0*/  PRMT R3, R3, 0x5410, RZ ;  /* 0x0000541003037816 */ /* 0x000fca00000000ff */
[----:B------:R0:W-:Y:S01]  /*25f0*/  STG.E desc[UR36][R16.64], R3 ;  /* 0x0000000310007986 */ /* 0x0001e2000c101924 */
[----:B------:R-:W-:Y:S05]  /*2600*/  BRA `(.L_x_2968) ;  /* 0x0000000800b87947 */ /* 0x000fea0003800000 */
.L_x_2973:
[----:B------:R-:W0:Y:S02]  /*2610*/  I2F.F64.S16 R2, R5 ;  /* 0x0000000500027312 */ /* 0x000e240000101c00 */
[----:B0-----:R0:W-:Y:S01]  /*2620*/  STG.E.64 desc[UR36][R16.64], R2 ;  /* 0x0000000210007986 */ /* 0x0011e2000c101b24 */
[----:B------:R-:W-:Y:S05]  /*2630*/  BRA `(.L_x_2968) ;  /* 0x0000000800ac7947 */ /* 0x000fea0003800000 */
.L_x_2963:
        /* <DEDUP_REMOVED lines=8> */
[----:B------:R-:W-:-:S04]  /*26c0*/  PRMT R0, R5, 0x9910, RZ ;  /* 0x0000991005007816 */ /* 0x000fc800000000ff */
[----:B------:R-:W-:-:S04]  /*26d0*/  ISETP.NE.AND P0, PT, R0, RZ, PT ;  /* 0x000000ff0000720c */ /* 0x000fc80003f05270 */
[----:B------:R-:W-:-:S05]  /*26e0*/  SEL R3, RZ, 0x1, !P0 ;  /* 0x00000001ff037807 */ /* 0x000fca0004000000 */
[----:B------:R0:W-:Y:S01]  /*26f0*/  STG.E.U8 desc[UR36][R16.64], R3 ;  /* 0x0000000310007986 */ /* 0x0001e2000c101124 */
[----:B------:R-:W-:Y:S05]  /*2700*/  BRA `(.L_x_2968) ;  /* 0x0000000800787947 */ /* 0x000fea0003800000 */
.L_x_2977:
[----:B------:R-:W0:Y:S01]  /*2710*/  I2F.F64.S16 R4, R5 ;  /* 0x0000000500047312 */ /* 0x000e220000101c00 */
[----:B------:R-:W-:-:S05]  /*2720*/  CS2R R6, SRZ ;  /* 0x0000000000067805 */ /* 0x000fca000001ff00 */
[----:B0-----:R0:W-:Y:S01]  /*2730*/  STG.E.128 desc[UR36][R16.64], R4 ;  /* 0x0000000410007986 */ /* 0x0011e2000c101d24 */
[----:B------:R-:W-:Y:S05]  /*2740*/  BRA `(.L_x_2968) ;  /* 0x0000000800687947 */ /* 0x000fea0003800000 */
.L_x_2976:
        /* <DEDUP_REMOVED lines=21> */
.L_x_2981:
[----:B------:R-:W-:Y:S05]  /*28a0*/  BSYNC B0 ;  /* 0x0000000000007941 */ /* 0x000fea0003800000 */
.L_x_2980:
[----:B------:R-:W-:-:S05]  /*28b0*/  LOP3.LUT R3, R0, R3, RZ, 0xfc, !PT ;  /* 0x0000000300037212 */ /* 0x000fca00078efcff */
[----:B------:R0:W-:Y:S01]  /*28c0*/  STG.E.U8 desc[UR36][R16.64], R3 ;  /* 0x0000000310007986 */ /* 0x0001e2000c101124 */
[----:B------:R-:W-:Y:S05]  /*28d0*/  BRA `(.L_x_2968) ;  /* 0x0000000800047947 */ /* 0x000fea0003800000 */
.L_x_2979:
        /* <DEDUP_REMOVED lines=13> */
.L_x_2983:
[----:B------:R-:W-:Y:S01]  /*29b0*/  IMAD.MOV.U32 R0, RZ, RZ, 0x7f ;  /* 0x0000007fff007424 */ /* 0x000fe200078e00ff */
[----:B------:R-:W-:-:S04]  /*29c0*/  ISETP.GT.U32.AND P0, PT, R2, 0x7f800000, PT ;  /* 0x7f8000000200780c */ /* 0x000fc80003f04070 */
[----:B------:R-:W-:-:S09]  /*29d0*/  SEL R0, R0, 0x7c, P0 ;  /* 0x0000007c00007807 */ /* 0x000fd20000000000 */
.L_x_2984:
[----:B------:R-:W-:Y:S05]  /*29e0*/  BSYNC B0 ;  /* 0x0000000000007941 */ /* 0x000fea0003800000 */
.L_x_2982:
[----:B------:R-:W-:-:S04]  /*29f0*/  LOP3.LUT R2, R5, 0x80000000, RZ, 0xc0, !PT ;  /* 0x8000000005027812 */ /* 0x000fc800078ec0ff */
[----:B------:R-:W-:-:S04]  /*2a00*/  SHF.R.U32.HI R3, RZ, 0x18, R2 ;  /* 0x00000018ff037819 */ /* 0x000fc80000011602 */
[----:B------:R-:W-:-:S05]  /*2a10*/  LOP3.LUT R3, R0, R3, RZ, 0xfc, !PT ;  /* 0x0000000300037212 */ /* 0x000fca00078efcff */
[----:B------:R0:W-:Y:S01]  /*2a20*/  STG.E.U8 desc[UR36][R16.64], R3 ;  /* 0x0000000310007986 */ /* 0x0001e2000c101124 */
[----:B------:R-:W-:Y:S05]  /*2a30*/  BRA `(.L_x_2968) ;  /* 0x0000000400ac7947 */ /* 0x000fea0003800000 */
.L_x_2978:
[----:B------:R-:W0:Y:S02]  /*2a40*/  I2F.S16 R0, R5 ;  /* 0x0000000500007306 */ /* 0x000e240000101400 */
[----:B0-----:R-:W-:-:S05]  /*2a50*/  F2FP.BF16.F32.PACK_AB R0, RZ, R0 ;  /* 0x00000000ff00723e */ /* 0x001fca00000010ff */
[----:B------:R0:W-:Y:S01]  /*2a60*/  STG.E.U16 desc[UR36][R16.64], R0 ;  /* 0x0000000010007986 */ /* 0x0001e2000c101524 */
[----:B------:R-:W-:Y:S05]  /*2a70*/  BRA `(.L_x_2968) ;  /* 0x00000004009c7947 */ /* 0x000fea0003800000 */
.L_x_2975:
        /* <DEDUP_REMOVED lines=10> */
.L_x_2987:
        /* <DEDUP_REMOVED lines=17> */
.L_x_2990:
[----:B------:R-:W-:-:S04]  /*2c30*/  LOP3.LUT R2, R5, 0x80000000, RZ, 0xc0, !PT ;  /* 0x8000000005027812 */ /* 0x000fc800078ec0ff */
[----:B------:R-:W-:-:S04]  /*2c40*/  SHF.R.U32.HI R3, RZ, 0x18, R2 ;  /* 0x00000018ff037819 */ /* 0x000fc80000011602 */
[----:B------:R-:W-:-:S04]  /*2c50*/  LOP3.LUT R0, R0, R3, RZ, 0xfc, !PT ;  /* 0x0000000300007212 */ /* 0x000fc800078efcff */
[----:B------:R-:W-:-:S07]  /*2c60*/  PRMT R8, R0, 0x7610, R8 ;  /* 0x0000761000087816 */ /* 0x000fce0000000008 */
.L_x_2989:
[----:B------:R-:W-:Y:S05]  /*2c70*/  BSYNC B0 ;  /* 0x0000000000007941 */ /* 0x000fea0003800000 */
.L_x_2988:
[----:B------:R0:W-:Y:S01]  /*2c80*/  STG.E.U8 desc[UR36][R16.64], R8 ;  /* 0x0000000810007986 */ /* 0x0001e2000c101124 */
[----:B------:R-:W-:Y:S05]  /*2c90*/  BRA `(.L_x_2968) ;  /* 0x0000000400147947 */ /* 0x000fea0003800000 */
.L_x_2986:
        /* <DEDUP_REMOVED lines=17> */
.L_x_2993:
[----:B------:R-:W-:-:S04]  /*2db0*/  LOP3.LUT R2, R5, 0x80000000, RZ, 0xc0, !PT ;  /* 0x8000000005027812 */ /* 0x000fc800078ec0ff */
[----:B------:R-:W-:-:S04]  /*2dc0*/  SHF.R.U32.HI R3, RZ, 0x18, R2 ;  /* 0x00000018ff037819 */ /* 0x000fc80000011602 */
[----:B------:R-:W-:-:S04]  /*2dd0*/  LOP3.LUT R0, R0, R3, RZ, 0xfc, !PT ;  /* 0x0000000300007212 */ /* 0x000fc800078efcff */
[----:B------:R-:W-:-:S07]  /*2de0*/  PRMT R8, R0, 0x7610, R8 ;  /* 0x0000761000087816 */ /* 0x000fce0000000008 */
.L_x_2992:
[----:B------:R-:W-:Y:S05]  /*2df0*/  BSYNC B0 ;  /* 0x0000000000007941 */ /* 0x000fea0003800000 */
.L_x_2991:
[----:B------:R0:W-:Y:S01]  /*2e00*/  STG.E.U8 desc[UR36][R16.64], R8 ;  /* 0x0000000810007986 */ /* 0x0001e2000c101124 */
[----:B------:R-:W-:Y:S05]  /*2e10*/  BRA `(.L_x_2968) ;  /* 0x0000000000b47947 */ /* 0x000fea0003800000 */
.L_x_2985:
        /* <DEDUP_REMOVED lines=22> */
.L_x_2967:
        /* <DEDUP_REMOVED lines=16> */
.L_x_2996:
[----:B------:R-:W-:Y:S05]  /*3080*/  BRA `(.L_x_2968) ;  /* 0x0000000000187947 */ /* 0x000fea0003800000 */
.L_x_2995:
[----:B------:R-:W-:-:S04]  /*3090*/  PRMT R2, R5, 0x9910, RZ ;  /* 0x0000991005027816 */ /* 0x000fc800000000ff */
[----:B------:R-:W-:-:S05]  /*30a0*/  SHF.R.S32.HI R3, RZ, 0x1f, R2 ;  /* 0x0000001fff037819 */ /* 0x000fca0000011402 */
[----:B------:R0:W-:Y:S01]  /*30b0*/  STG.E.64 desc[UR36][R16.64], R2 ;  /* 0x0000000210007986 */ /* 0x0001e2000c101b24 */
[----:B------:R-:W-:Y:S05]  /*30c0*/  BRA `(.L_x_2968) ;  /* 0x0000000000087947 */ /* 0x000fea0003800000 */
.L_x_2994:
[----:B------:R-:W-:-:S05]  /*30d0*/  PRMT R3, R5, 0x9910, RZ ;  /* 0x0000991005037816 */ /* 0x000fca00000000ff */
[----:B------:R0:W-:Y:S02]  /*30e0*/  STG.E desc[UR36][R16.64], R3 ;  /* 0x0000000310007986 */ /* 0x0001e4000c101924 */
.L_x_2968:
[----:B------:R-:W-:-:S04]  /*30f0*/  IMAD R18, R23, 0x200, R18 ;  /* 0x0000020017127824 */ /* 0x000fc800078e0212 */
[----:B------:R-:W-:-:S07]  /*3100*/  VIADD R19, R18, 0x80 ;  /* 0x0000008012137836 */ /* 0x000fce0000000000 */
.L_x_2928:
[----:B------:R-:W-:Y:S05]  /*3110*/  BSYNC B6 ;  /* 0x0000000000067941 */ /* 0x000fea0003800000 */
.L_x_2927:
        /* <DEDUP_REMOVED lines=307> */
.L_x_2999:
        /* <DEDUP_REMOVED lines=20> */
.L_x_3003:
[----:B------:R0:W5:Y:S01]  /*4590*/  LDG.E.U8 R0, desc[UR36][R2.64] ;  /* 0x0000002402007981 */ /* 0x000162000c1e1100 */
[----:B------:R-:W-:Y:S05]  /*45a0*/  BRA `(.L_x_3005) ;  /* 0x0000000c00547947 */ /* 0x000fea0003800000 */
.L_x_3002:
        /* <DEDUP_REMOVED lines=8> */
.L_x_3007:
[----:B------:R0:W5:Y:S01]  /*4630*/  LDG.E.U16 R0, desc[UR36][R2.64] ;  /* 0x0000002402007981 */ /* 0x000162000c1e1500 */
[----:B------:R-:W-:Y:S05]  /*4640*/  BRA `(.L_x_3005) ;  /* 0x0000000c002c7947 */ /* 0x000fea0003800000 */
.L_x_3006:
[----:B------:R0:W5:Y:S01]  /*4650*/  LDG.E.U16 R0, desc[UR36][R2.64] ;  /* 0x0000002402007981 */ /* 0x000162000c1e1500 */
[----:B------:R-:W-:Y:S05]  /*4660*/  BRA `(.L_x_3005) ;  /* 0x0000000c00247947 */ /* 0x000fea0003800000 */
.L_x_3001:
        /* <DEDUP_REMOVED lines=9> */
.L_x_3009:
[----:B------:R-:W2:Y:S02]  /*4700*/  LDG.E.U16 R4, desc[UR36][R2.64] ;  /* 0x0000002402047981 */ /* 0x000ea4000c1e1500 */
[----:B--2---:R-:W-:-:S06]  /*4710*/  HADD2.F32 R4, -RZ, R4.H0_H0 ;  /* 0x20000004ff047230 */ /* 0x004fcc0000004100 */
[----:B------:R-:W0:Y:S02]  /*4720*/  F2I.FTZ.TRUNC.NTZ R4, R4 ;  /* 0x0000000400047305 */ /* 0x000e24000021f100 */
[----:B0-----:R-:W-:Y:S01]  /*4730*/  PRMT R0, R4, 0x7610, R0 ;  /* 0x0000761004007816 */ /* 0x001fe20000000000 */
[----:B------:R-:W-:Y:S06]  /*4740*/  BRA `(.L_x_3005) ;  /* 0x0000000800ec7947 */ /* 0x000fec0003800000 */
.L_x_3008:
        /* <DEDUP_REMOVED lines=9> */
.L_x_3011:
[----:B------:R-:W2:Y:S02]  /*47e0*/  LDG.E.U16 R2, desc[UR36][R2.64] ;  /* 0x0000002402027981 */ /* 0x000ea4000c1e1500 */
[----:B--2---:R-:W-:-:S06]  /*47f0*/  HADD2.F32 R4, -RZ, R2.H0_H0 ;  /* 0x20000002ff047230 */ /* 0x004fcc0000004100 */
[----:B------:R-:W0:Y:S02]  /*4800*/  F2I.FTZ.TRUNC.NTZ R4, R4 ;  /* 0x0000000400047305 */ /* 0x000e24000021f100 */
[----:B0-----:R-:W-:Y:S01]  /*4810*/  PRMT R0, R4, 0x7610, R0 ;  /* 0x0000761004007816 */ /* 0x001fe20000000000 */
[----:B------:R-:W-:Y:S06]  /*4820*/  BRA `(.L_x_3005) ;  /* 0x0000000800b47947 */ /* 0x000fec0003800000 */
.L_x_3010:
[----:B------:R-:W2:Y:S02]  /*4830*/  LDG.E.64 R2, desc[UR36][R2.64] ;  /* 0x0000002402027981 */ /* 0x000ea4000c1e1b00 */
[----:B--2---:R0:W1:Y:S01]  /*4840*/  F2I.F64.TRUNC R0, R2 ;  /* 0x0000000200007311 */ /* 0x004062000030d100 */
[----:B------:R-:W-:Y:S05]  /*4850*/  BRA `(.L_x_3005) ;  /* 0x0000000800a87947 */ /* 0x000fea0003800000 */
.L_x_3000:
        /* <DEDUP_REMOVED lines=12> */
.L_x_3014:
[----:B------:R-:W2:Y:S02]  /*4920*/  LDG.E.64 R2, desc[UR36][R2.64] ;  /* 0x0000002402027981 */ /* 0x000ea4000c1e1b00 */
[----:B--2---:R3:W4:Y:S01]  /*4930*/  F2I.F64.TRUNC R0, R2 ;  /* 0x0000000200007311 */ /* 0x004722000030d100 */
[----:B------:R-:W-:Y:S05]  /*4940*/  BRA `(.L_x_3005) ;  /* 0x00000008006c7947 */ /* 0x000fea0003800000 */
.L_x_3013:
        /* <DEDUP_REMOVED lines=28> */
.L_x_3016:
        /* <DEDUP_REMOVED lines=15> */
.L_x_3015:
[----:B------:R-:W2:Y:S02]  /*4c00*/  LDG.E.U16 R4, desc[UR36][R2.64] ;  /* 0x0000002402047981 */ /* 0x000ea4000c1e1500 */
[----:B--2---:R-:W-:-:S06]  /*4c10*/  IMAD.U32 R4, R4, 0x10000, RZ ;  /* 0x0001000004047824 */ /* 0x004fcc00078e00ff */
[----:B------:R-:W0:Y:S02]  /*4c20*/  F2I.FTZ.TRUNC.NTZ R4, R4 ;  /* 0x0000000400047305 */ /* 0x000e24000021f100 */
[----:B0-----:R-:W-:Y:S01]  /*4c30*/  PRMT R0, R4, 0x7610, R0 ;  /* 0x0000761004007816 */ /* 0x001fe20000000000 */
[----:B------:R-:W-:Y:S06]  /*4c40*/  BRA `(.L_x_3005) ;  /* 0x0000000400ac7947 */ /* 0x000fec0003800000 */
.L_x_3012:
        /* <DEDUP_REMOVED lines=10> */
.L_x_3019:
        /* <DEDUP_REMOVED lines=21> */
.L_x_3023:
[----:B------:R-:W-:Y:S05]  /*4e40*/  BSYNC B1 ;  /* 0x0000000000017941 */ /* 0x000fea0003800000 */
.L_x_3022:
[----:B------:R-:W-:Y:S01]  /*4e50*/  IMAD.SHL.U32 R2, R2, 0x100000, RZ ;  /* 0x0010000002027824 */ /* 0x000fe200078e00ff */
[----:B------:R-:W-:-:S04]  /*4e60*/  LEA R3, R0, 0x3b800000, 0x17 ;  /* 0x3b80000000037811 */ /* 0x000fc800078eb8ff */
[----:B------:R-:W-:-:S07]  /*4e70*/  LOP3.LUT R4, R3, R2, R4, 0xfe, !PT ;  /* 0x0000000203047212 */ /* 0x000fce00078efe04 */
.L_x_3021:
[----:B------:R-:W-:Y:S05]  /*4e80*/  BSYNC B0 ;  /* 0x0000000000007941 */ /* 0x000fea0003800000 */
.L_x_3020:
[----:B------:R-:W0:Y:S02]  /*4e90*/  F2I.FTZ.TRUNC.NTZ R4, R4 ;  /* 0x0000000400047305 */ /* 0x000e24000021f100 */
[----:B0-----:R-:W-:Y:S01]  /*4ea0*/  PRMT R0, R4, 0x7610, R0 ;  /* 0x0000761004007816 */ /* 0x001fe20000000000 */
[----:B------:R-:W-:Y:S06]  /*4eb0*/  BRA `(.L_x_3005) ;  /* 0x0000000400107947 */ /* 0x000fec0003800000 */
.L_x_3018:
        /* <DEDUP_REMOVED lines=21> */
.L_x_3027:
[----:B------:R-:W-:Y:S05]  /*5010*/  BSYNC B1 ;  /* 0x0000000000017941 */ /* 0x000fea0003800000 */
.L_x_3026:
[----:B------:R-:W-:Y:S01]  /*5020*/  IMAD.SHL.U32 R2, R2, 0x200000, RZ ;  /* 0x0020000002027824 */ /* 0x000fe200078e00ff */
[----:B------:R-:W-:-:S04]  /*5030*/  LEA R3, R0, 0x37800000, 0x17 ;  /* 0x3780000000037811 */ /* 0x000fc800078eb8ff */
[----:B------:R-:W-:-:S07]  /*5040*/  LOP3.LUT R4, R3, R2, R4, 0xfe, !PT ;  /* 0x0000000203047212 */ /* 0x000fce00078efe04 */
.L_x_3025:
[----:B------:R-:W-:Y:S05]  /*5050*/  BSYNC B0 ;  /* 0x0000000000007941 */ /* 0x000fea0003800000 */
.L_x_3024:
[----:B------:R-:W0:Y:S02]  /*5060*/  F2I.FTZ.TRUNC.NTZ R4, R4 ;  /* 0x0000000400047305 */ /* 0x000e24000021f100 */
[----:B0-----:R-:W-:Y:S01]  /*5070*/  PRMT R0, R4, 0x7610, R0 ;  /* 0x0000761004007816 */ /* 0x001fe20000000000 */
[----:B------:R-:W-:Y:S06]  /*5080*/  BRA `(.L_x_3005) ;  /* 0x00000000009c7947 */ /* 0x000fec0003800000 */
.L_x_3017:
        /* <DEDUP_REMOVED lines=14> */
.L_x_3031:
[----:B------:R-:W-:Y:S05]  /*5170*/  BSYNC B0 ;  /* 0x0000000000007941 */ /* 0x000fea0003800000 */
.L_x_3030:
[----:B------:R-:W0:Y:S02]  /*5180*/  F2I.FTZ.TRUNC.NTZ R4, R4 ;  /* 0x0000000400047305 */ /* 0x000e24000021f100 */
[----:B0-----:R-:W-:Y:S01]  /*5190*/  PRMT R0, R4, 0x7610, R0 ;  /* 0x0000761004007816 */ /* 0x001fe20000000000 */
[----:B------:R-:W-:Y:S06]  /*51a0*/  BRA `(.L_x_3005) ;  /* 0x0000000000547947 */ /* 0x000fec0003800000 */
.L_x_3004:
        /* <DEDUP_REMOVED lines=16> */
.L_x_3032:
[----:B------:R-:W-:Y:S01]  /*52b0*/  PRMT R0, RZ, 0x7610, R0 ;  /* 0x00007610ff007816 */ /* 0x000fe20000000000 */
[----:B------:R-:W-:Y:S06]  /*52c0*/  BRA `(.L_x_3005) ;  /* 0x00000000000c7947 */ /* 0x000fec0003800000 */
.L_x_3029:
[----:B------:R2:W5:Y:S01]  /*52d0*/  LDG.E.U16 R0, desc[UR36][R2.64] ;  /* 0x0000002402007981 */ /* 0x000562000c1e1500 */
[----:B------:R-:W-:Y:S05]  /*52e0*/  BRA `(.L_x_3005) ;  /* 0x0000000000047947 */ /* 0x000fea0003800000 */
.L_x_3028:
[----:B------:R1:W5:Y:S02]  /*52f0*/  LDG.E.U16 R0, desc[UR36][R2.64] ;  /* 0x0000002402007981 */ /* 0x000364000c1e1500 */
.L_x_3005:
        /* <DEDUP_REMOVED lines=16> */
.L_x_3036:
[----:B------:R0:W-:Y:S01]  /*5400*/  STG.E.U8 desc[UR36][R16.64], R5 ;  /* 0x0000000510007986 */ /* 0x0001e2000c101124 */
[----:B------:R-:W-:Y:S05]  /*5410*/  BRA `(.L_x_3038) ;  /* 0x0000000c00647947 */ /* 0x000fea0003800000 */
.L_x_3035:
        /* <DEDUP_REMOVED lines=10> */
.L_x_3040:
[----:B------:R-:W-:-:S05]  /*54c0*/  PRMT R3, R5, 0x9910, RZ ;  /* 0x0000991005037816 */ /* 0x000fca00000000ff */
[----:B------:R0:W-:Y:S01]  /*54d0*/  STG.E desc[UR36][R16.64], R3 ;  /* 0x0000000310007986 */ /* 0x0001e2000c101924 */
[----:B------:R-:W-:Y:S05]  /*54e0*/  BRA `(.L_x_3038) ;  /* 0x0000000c00307947 */ /* 0x000fea0003800000 */
.L_x_3039:
[----:B------:R0:W-:Y:S01]  /*54f0*/  STG.E.U16 desc[UR36][R16.64], R5 ;  /* 0x0000000510007986 */ /* 0x0001e2000c101524 */
[----:B------:R-:W-:Y:S05]  /*5500*/  BRA `(.L_x_3038) ;  /* 0x0000000c00287947 */ /* 0x000fea0003800000 */
.L_x_3034:
        /* <DEDUP_REMOVED lines=9> */
.L_x_3042:
[----:B------:R-:W0:Y:S02]  /*55a0*/  I2F.S16 R0, R5 ;  /* 0x0000000500007306 */ /* 0x000e240000101400 */
[----:B0-----:R-:W-:-:S05]  /*55b0*/  F2FP.F16.F32.PACK_AB R0, RZ, R0 ;  /* 0x00000000ff00723e */ /* 0x001fca00000000ff */
[----:B------:R0:W-:Y:S01]  /*55c0*/  STG.E.U16 desc[UR36][R16.64], R0 ;  /* 0x0000000010007986 */ /* 0x0001e2000c101524 */
[----:B------:R-:W-:Y:S05]  /*55d0*/  BRA `(.L_x_3038) ;  /* 0x0000000800f47947 */ /* 0x000fea0003800000 */
.L_x_3041:
        /* <DEDUP_REMOVED lines=10> */
.L_x_3044:
[----:B------:R-:W0:Y:S02]  /*5680*/  I2F.S16 R5, R5 ;  /* 0x0000000500057306 */ /* 0x000e240000101400 */
[----:B0-----:R-:W-:-:S04]  /*5690*/  F2FP.F16.F32.PACK_AB R3, RZ, R5 ;  /* 0x00000005ff03723e */ /* 0x001fc800000000ff */
[----:B------:R-:W-:-:S05]  /*56a0*/  PRMT R3, R3, 0x5410, RZ ;  /* 0x0000541003037816 */ /* 0x000fca00000000ff */
[----:B------:R0:W-:Y:S01]  /*56b0*/  STG.E desc[UR36][R16.64], R3 ;  /* 0x0000000310007986 */ /* 0x0001e2000c101924 */
[----:B------:R-:W-:Y:S05]  /*56c0*/  BRA `(.L_x_3038) ;  /* 0x0000000800b87947 */ /* 0x000fea0003800000 */
.L_x_3043:
[----:B------:R-:W0:Y:S02]  /*56d0*/  I2F.F64.S16 R2, R5 ;  /* 0x0000000500027312 */ /* 0x000e240000101c00 */
[----:B0-----:R0:W-:Y:S01]  /*56e0*/  STG.E.64 desc[UR36][R16.64], R2 ;  /* 0x0000000210007986 */ /* 0x0011e2000c101b24 */
[----:B------:R-:W-:Y:S05]  /*56f0*/  BRA `(.L_x_3038) ;  /* 0x0000000800ac7947 */ /* 0x000fea0003800000 */
.L_x_3033:
        /* <DEDUP_REMOVED lines=13> */
.L_x_3047:
[----:B------:R-:W0:Y:S01]  /*57d0*/  I2F.F64.S16 R4, R5 ;  /* 0x0000000500047312 */ /* 0x000e220000101c00 */
[----:B------:R-:W-:-:S05]  /*57e0*/  CS2R R6, SRZ ;  /* 0x0000000000067805 */ /* 0x000fca000001ff00 */
[----:B0-----:R0:W-:Y:S01]  /*57f0*/  STG.E.128 desc[UR36][R16.64], R4 ;  /* 0x0000000410007986 */ /* 0x0011e2000c101d24 */
[----:B------:R-:W-:Y:S05]  /*5800*/  BRA `(.L_x_3038) ;  /* 0x0000000800687947 */ /* 0x000fea0003800000 */
.L_x_3046:
        /* <DEDUP_REMOVED lines=21> */
.L_x_3051:
[----:B------:R-:W-:Y:S05]  /*5960*/  BSYNC B0 ;  /* 0x0000000000007941 */ /* 0x000fea0003800000 */
.L_x_3050:
[----:B------:R-:W-:-:S05]  /*5970*/  LOP3.LUT R3, R0, R3, RZ, 0xfc, !PT ;  /* 0x0000000300037212 */ /* 0x000fca00078efcff */
[----:B------:R0:W-:Y:S01]  /*5980*/  STG.E.U8 desc[UR36][R16.64], R3 ;  /* 0x0000000310007986 */ /* 0x0001e2000c101124 */
[----:B------:R-:W-:Y:S05]  /*5990*/  BRA `(.L_x_3038) ;  /* 0x0000000800047947 */ /* 0x000fea0003800000 */
.L_x_3049:
        /* <DEDUP_REMOVED lines=13> */
.L_x_3053:
[----:B------:R-:W-:Y:S01]  /*5a70*/  IMAD.MOV.U32 R0, RZ, RZ, 0x7f ;  /* 0x0000007fff007424 */ /* 0x000fe200078e00ff */
[----:B------:R-:W-:-:S04]  /*5a80*/  ISETP.GT.U32.AND P0, PT, R2, 0x7f800000, PT ;  /* 0x7f8000000200780c */ /* 0x000fc80003f04070 */
[----:B------:R-:W-:-:S09]  /*5a90*/  SEL R0, R0, 0x7c, P0 ;  /* 0x0000007c00007807 */ /* 0x000fd20000000000 */
.L_x_3054:
[----:B------:R-:W-:Y:S05]  /*5aa0*/  BSYNC B0 ;  /* 0x0000000000007941 */ /* 0x000fea0003800000 */
.L_x_3052:
[----:B------:R-:W-:-:S04]  /*5ab0*/  LOP3.LUT R2, R5, 0x80000000, RZ, 0xc0, !PT ;  /* 0x8000000005027812 */ /* 0x000fc800078ec0ff */
[----:B------:R-:W-:-:S04]  /*5ac0*/  SHF.R.U32.HI R3, RZ, 0x18, R2 ;  /* 0x00000018ff037819 */ /* 0x000fc80000011602 */
[----:B------:R-:W-:-:S05]  /*5ad0*/  LOP3.LUT R3, R0, R3, RZ, 0xfc, !PT ;  /* 0x0000000300037212 */ /* 0x000fca00078efcff */
[----:B------:R0:W-:Y:S01]  /*5ae0*/  STG.E.U8 desc[UR36][R16.64], R3 ;  /* 0x0000000310007986 */ /* 0x0001e2000c101124 */
[----:B------:R-:W-:Y:S05]  /*5af0*/  BRA `(.L_x_3038) ;  /* 0x0000000400ac7947 */ /* 0x000fea0003800000 */
.L_x_3048:
[----:B------:R-:W0:Y:S02]  /*5b00*/  I2F.S16 R0, R5 ;  /* 0x0000000500007306 */ /* 0x000e240000101400 */
[----:B0-----:R-:W-:-:S05]  /*5b10*/  F2FP.BF16.F32.PACK_AB R0, RZ, R0 ;  /* 0x00000000ff00723e */ /* 0x001fca00000010ff */
[----:B------:R0:W-:Y:S01]  /*5b20*/  STG.E.U16 desc[UR36][R16.64], R0 ;  /* 0x0000000010007986 */ /* 0x0001e2000c101524 */
[----:B------:R-:W-:Y:S05]  /*5b30*/  BRA `(.L_x_3038) ;  /* 0x00000004009c7947 */ /* 0x000fea0003800000 */
.L_x_3045:
        /* <DEDUP_REMOVED lines=10> */
.L_x_3057:
        /* <DEDUP_REMOVED lines=17> */
.L_x_3060:
[----:B------:R-:W-:-:S04]  /*5cf0*/  LOP3.LUT R2, R5, 0x80000000, RZ, 0xc0, !PT ;  /* 0x8000000005027812 */ /* 0x000fc800078ec0ff */
[----:B------:R-:W-:-:S04]  /*5d00*/  SHF.R.U32.HI R3, RZ, 0x18, R2 ;  /* 0x00000018ff037819 */ /* 0x000fc80000011602 */
[----:B------:R-:W-:-:S04]  /*5d10*/  LOP3.LUT R0, R0, R3, RZ, 0xfc, !PT ;  /* 0x0000000300007212 */ /* 0x000fc800078efcff */
[----:B------:R-:W-:-:S07]  /*5d20*/  PRMT R8, R0, 0x7610, R8 ;  /* 0x0000761000087816 */ /* 0x000fce0000000008 */
.L_x_3059:
[----:B------:R-:W-:Y:S05]  /*5d30*/  BSYNC B0 ;  /* 0x0000000000007941 */ /* 0x000fea0003800000 */
.L_x_3058:
[----:B------:R3:W-:Y:S01]  /*5d40*/  STG.E.U8 desc[UR36][R16.64], R8 ;  /* 0x0000000810007986 */ /* 0x0007e2000c101124 */
[----:B------:R-:W-:Y:S05]  /*5d50*/  BRA `(.L_x_3038) ;  /* 0x0000000400147947 */ /* 0x000fea0003800000 */
.L_x_3056:
        /* <DEDUP_REMOVED lines=17> */
.L_x_3063:
[----:B------:R-:W-:-:S04]  /*5e70*/  LOP3.LUT R2, R5, 0x80000000, RZ, 0xc0, !PT ;  /* 0x8000000005027812 */ /* 0x000fc800078ec0ff */
[----:B------:R-:W-:-:S04]  /*5e80*/  SHF.R.U32.HI R3, RZ, 0x18, R2 ;  /* 0x00000018ff037819 */ /* 0x000fc80000011602 */
[----:B------:R-:W-:-:S04]  /*5e90*/  LOP3.LUT R0, R0, R3, RZ, 0xfc, !PT ;  /* 0x0000000300007212 */ /* 0x000fc800078efcff */
[----:B------:R-:W-:-:S07]  /*5ea0*/  PRMT R8, R0, 0x7610, R8 ;  /* 0x0000761000087816 */ /* 0x000fce0000000008 */
.L_x_3062:
[----:B------:R-:W-:Y:S05]  /*5eb0*/  BSYNC B0 ;  /* 0x0000000000007941 */ /* 0x000fea0003800000 */
.L_x_3061:
[----:B------:R0:W-:Y:S01]  /*5ec0*/  STG.E.U8 desc[UR36][R16.64], R8 ;  /* 0x0000000810007986 */ /* 0x0001e2000c101124 */
[----:B------:R-:W-:Y:S05]  /*5ed0*/  BRA `(.L_x_3038) ;  /* 0x0000000000b47947 */ /* 0x000fea0003800000 */
.L_x_3055:
        /* <DEDUP_REMOVED lines=22> */
.L_x_3037:
        /* <DEDUP_REMOVED lines=16> */
.L_x_3066:
[----:B------:R-:W-:Y:S05]  /*6140*/  BRA `(.L_x_3038) ;  /* 0x0000000000187947 */ /* 0x000fea0003800000 */
.L_x_3065:
[----:B------:R-:W-:-:S04]  /*6150*/  PRMT R2, R5, 0x9910, RZ ;  /* 0x0000991005027816 */ /* 0x000fc800000000ff */
[----:B------:R-:W-:-:S05]  /*6160*/  SHF.R.S32.HI R3, RZ, 0x1f, R2 ;  /* 0x0000001fff037819 */ /* 0x000fca0000011402 */
[----:B------:R2:W-:Y:S01]  /*6170*/  STG.E.64 desc[UR36][R16.64], R2 ;  /* 0x0000000210007986 */ /* 0x0005e2000c101b24 */
[----:B------:R-:W-:Y:S05]  /*6180*/  BRA `(.L_x_3038) ;  /* 0x0000000000087947 */ /* 0x000fea0003800000 */
.L_x_3064:
[----:B------:R-:W-:-:S05]  /*6190*/  PRMT R3, R5, 0x9910, RZ ;  /* 0x0000991005037816 */ /* 0x000fca00000000ff */
[----:B------:R0:W-:Y:S02]  /*61a0*/  STG.E desc[UR36][R16.64], R3 ;  /* 0x0000000310007986 */ /* 0x0001e4000c101924 */
.L_x_3038:
[----:B------:R-:W-:-:S07]  /*61b0*/  VIADD R19, R19, 0x80 ;  /* 0x0000008013137836 */ /* 0x000fce0000000000 */
.L_x_2998:
[----:B------:R-:W-:Y:S05]  /*61c0*/  BSYNC B6 ;  /* 0x0000000000067941 */ /* 0x000fea0003800000 */
.L_x_2997:
        /* <DEDUP_REMOVED lines=307> */
.L_x_3069:
        /* <DEDUP_REMOVED lines=20> */
.L_x_3073:
[----:B------:R0:W5:Y:S01]  /*7640*/  LDG.E.U8 R0, desc[UR36][R2.64] ;  /* 0x0000002402007981 */ /* 0x000162000c1e1100 */
[----:B------:R-:W-:Y:S05]  /*7650*/  BRA `(.L_x_3075) ;  /* 0x0000000c00547947 */ /* 0x000fea0003800000 */
.L_x_3072:
        /* <DEDUP_REMOVED lines=8> */
.L_x_3077:
[----:B------:R0:W5:Y:S01]  /*76e0*/  LDG.E.U16 R0, desc[UR36][R2.64] ;  /* 0x0000002402007981 */ /* 0x000162000c1e1500 */
[----:B------:R-:W-:Y:S05]  /*76f0*/  BRA `(.L_x_3075) ;  /* 0x0000000c002c7947 */ /* 0x000fea0003800000 */
.L_x_3076:
[----:B------:R0:W5:Y:S01]  /*7700*/  LDG.E.U16 R0, desc[UR36][R2.64] ;  /* 0x0000002402007981 */ /* 0x000162000c1e1500 */
[----:B------:R-:W-:Y:S05]  /*7710*/  BRA `(.L_x_3075) ;  /* 0x0000000c00247947 */ /* 0x000fea0003800000 */
.L_x_3071:
        /* <DEDUP_REMOVED lines=9> */
.L_x_3079:
[----:B------:R-:W2:Y:S02]  /*77b0*/  LDG.E.U16 R4, desc[UR36][R2.64] ;  /* 0x0000002402047981 */ /* 0x000ea4000c1e1500 */
[----:B--2---:R-:W-:-:S06]  /*77c0*/  HADD2.F32 R4, -RZ, R4.H0_H0 ;  /* 0x20000004ff047230 */ /* 0x004fcc0000004100 */
[----:B------:R-:W0:Y:S02]  /*77d0*/  F2I.FTZ.TRUNC.NTZ R4, R4 ;  /* 0x0000000400047305 */ /* 0x000e24000021f100 */
[----:B0-----:R-:W-:Y:S01]  /*77e0*/  PRMT R0, R4, 0x7610, R0 ;  /* 0x0000761004007816 */ /* 0x001fe20000000000 */
[----:B------:R-:W-:Y:S06]  /*77f0*/  BRA `(.L_x_3075) ;  /* 0x0000000800ec7947 */ /* 0x000fec0003800000 */
.L_x_3078:
        /* <DEDUP_REMOVED lines=9> */
.L_x_3081:
[----:B------:R-:W2:Y:S02]  /*7890*/  LDG.E.U16 R2, desc[UR36][R2.64] ;  /* 0x0000002402027981 */ /* 0x000ea4000c1e1500 */
[----:B--2---:R-:W-:-:S06]  /*78a0*/  HADD2.F32 R4, -RZ, R2.H0_H0 ;  /* 0x20000002ff047230 */ /* 0x004fcc0000004100 */
[----:B------:R-:W0:Y:S02]  /*78b0*/  F2I.FTZ.TRUNC.NTZ R4, R4 ;  /* 0x0000000400047305 */ /* 0x000e24000021f100 */
[----:B0-----:R-:W-:Y:S01]  /*78c0*/  PRMT R0, R4, 0x7610, R0 ;  /* 0x0000761004007816 */ /* 0x001fe20000000000 */
[----:B------:R-:W-:Y:S06]  /*78d0*/  BRA `(.L_x_3075) ;  /* 0x0000000800b47947 */ /* 0x000fec0003800000 */
.L_x_3080:
[----:B------:R-:W2:Y:S02]  /*78e0*/  LDG.E.64 R2, desc[UR36][R2.64] ;  /* 0x0000002402027981 */ /* 0x000ea4000c1e1b00 */
[----:B--2---:R0:W1:Y:S01]  /*78f0*/  F2I.F64.TRUNC R0, R2 ;  /* 0x0000000200007311 */ /* 0x004062000030d100 */
[----:B------:R-:W-:Y:S05]  /*7900*/  BRA `(.L_x_3075) ;  /* 0x0000000800a87947 */ /* 0x000fea0003800000 */
.L_x_3070:
        /* <DEDUP_REMOVED lines=12> */
.L_x_3084:
[----:B------:R-:W2:Y:S02]  /*79d0*/  LDG.E.64 R2, desc[UR36][R2.64] ;  /* 0x0000002402027981 */ /* 0x000ea4000c1e1b00 */
[----:B--2---:R3:W4:Y:S01]  /*79e0*/  F2I.F64.TRUNC R0, R2 ;  /* 0x0000000200007311 */ /* 0x004722000030d100 */
[----:B------:R-:W-:Y:S05]  /*79f0*/  BRA `(.L_x_3075) ;  /* 0x00000008006c7947 */ /* 0x000fea0003800000 */
.L_x_3083:
        /* <DEDUP_REMOVED lines=28> */
.L_x_3086:
        /* <DEDUP_REMOVED lines=15> */
.L_x_3085:
[----:B------:R-:W2:Y:S02]  /*7cb0*/  LDG.E.U16 R4, desc[UR36][R2.64] ;  /* 0x0000002402047981 */ /* 0x000ea4000c1e1500 */
[----:B--2---:R-:W-:-:S06]  /*7cc0*/  IMAD.U32 R4, R4, 0x10000, RZ ;  /* 0x0001000004047824 */ /* 0x004fcc00078e00ff */
[----:B------:R-:W0:Y:S02]  /*7cd0*/  F2I.FTZ.TRUNC.NTZ R4, R4 ;  /* 0x0000000400047305 */ /* 0x000e24000021f100 */
[----:B0-----:R-:W-:Y:S01]  /*7ce0*/  PRMT R0, R4, 0x7610, R0 ;  /* 0x0000761004007816 */ /* 0x001fe20000000000 */
[----:B------:R-:W-:Y:S06]  /*7cf0*/  BRA `(.L_x_3075) ;  /* 0x0000000400ac7947 */ /* 0x000fec0003800000 */
.L_x_3082:
        /* <DEDUP_REMOVED lines=10> */
.L_x_3089:
        /* <DEDUP_REMOVED lines=21> */
.L_x_3093:
[----:B------:R-:W-:Y:S05]  /*7ef0*/  BSYNC B1 ;  /* 0x0000000000017941 */ /* 0x000fea0003800000 */
.L_x_3092:
[----:B------:R-:W-:Y:S01]  /*7f00*/  IMAD.SHL.U32 R2, R2, 0x100000, RZ ;  /* 0x0010000002027824 */ /* 0x000fe200078e00ff */
[----:B------:R-:W-:-:S04]  /*7f10*/  LEA R3, R0, 0x3b800000, 0x17 ;  /* 0x3b80000000037811 */ /* 0x000fc800078eb8ff */
[----:B------:R-:W-:-:S07]  /*7f20*/  LOP3.LUT R4, R3, R2, R4, 0xfe, !PT ;  /* 0x0000000203047212 */ /* 0x000fce00078efe04 */
.L_x_3091:
[----:B------:R-:W-:Y:S05]  /*7f30*/  BSYNC B0 ;  /* 0x0000000000007941 */ /* 0x000fea0003800000 */
.L_x_3090:
[----:B------:R-:W0:Y:S02]  /*7f40*/  F2I.FTZ.TRUNC.NTZ R4, R4 ;  /* 0x0000000400047305 */ /* 0x000e24000021f100 */
[----:B0-----:R-:W-:Y:S01]  /*7f50*/  PRMT R0, R4, 0x7610, R0 ;  /* 0x0000761004007816 */ /* 0x001fe20000000000 */
[----:B------:R-:W-:Y:S06]  /*7f60*/  BRA `(.L_x_3075) ;  /* 0x0000000400107947 */ /* 0x000fec0003800000 */
.L_x_3088:
        /* <DEDUP_REMOVED lines=21> */
.L_x_3097:
[----:B------:R-:W-:Y:S05]  /*80c0*/  BSYNC B1 ;  /* 0x0000000000017941 */ /* 0x000fea0003800000 */
.L_x_3096:
[----:B------:R-:W-:Y:S01]  /*80d0*/  IMAD.SHL.U32 R2, R2, 0x200000, RZ ;  /* 0x0020000002027824 */ /* 0x000fe200078e00ff */
[----:B------:R-:W-:-:S04]  /*80e0*/  LEA R3, R0, 0x37800000, 0x17 ;  /* 0x3780000000037811 */ /* 0x000fc800078eb8ff */
[----:B------:R-:W-:-:S07]  /*80f0*/  LOP3.LUT R4, R3, R2, R4, 0xfe, !PT ;  /* 0x0000000203047212 */ /* 0x000fce00078efe04 */
.L_x_3095:
[----:B------:R-:W-:Y:S05]  /*8100*/  BSYNC B0 ;  /* 0x0000000000007941 */ /* 0x000fea0003800000 */
.L_x_3094:
[----:B------:R-:W0:Y:S02]  /*8110*/  F2I.FTZ.TRUNC.NTZ R4, R4 ;  /* 0x0000000400047305 */ /* 0x000e24000021f100 */
[----:B0-----:R-:W-:Y:S01]  /*8120*/  PRMT R0, R4, 0x7610, R0 ;  /* 0x0000761004007816 */ /* 0x001fe20000000000 */
[----:B------:R-:W-:Y:S06]  /*8130*/  BRA `(.L_x_3075) ;  /* 0x00000000009c7947 */ /* 0x000fec0003800000 */
.L_x_3087:
        /* <DEDUP_REMOVED lines=14> */
.L_x_3101:
[----:B------:R-:W-:Y:S05]  /*8220*/  BSYNC B0 ;  /* 0x0000000000007941 */ /* 0x000fea0003800000 */
.L_x_3100:
[----:B------:R-:W0:Y:S02]  /*8230*/  F2I.FTZ.TRUNC.NTZ R4, R4 ;  /* 0x0000000400047305 */ /* 0x000e24000021f100 */
[----:B0-----:R-:W-:Y:S01]  /*8240*/  PRMT R0, R4, 0x7610, R0 ;  /* 0x0000761004007816 */ /* 0x001fe20000000000 */
[----:B------:R-:W-:Y:S06]  /*8250*/  BRA `(.L_x_3075) ;  /* 0x0000000000547947 */ /* 0x000fec0003800000 */
.L_x_3074:
        /* <DEDUP_REMOVED lines=16> */
.L_x_3102:
[----:B------:R-:W-:Y:S01]  /*8360*/  PRMT R0, RZ, 0x7610, R0 ;  /* 0x00007610ff007816 */ /* 0x000fe20000000000 */
[----:B------:R-:W-:Y:S06]  /*8370*/  BRA `(.L_x_3075) ;  /* 0x00000000000c7947 */ /* 0x000fec0003800000 */
.L_x_3099:
[----:B------:R1:W5:Y:S01]  /*8380*/  LDG.E.U16 R0, desc[UR36][R2.64] ;  /* 0x0000002402007981 */ /* 0x000362000c1e1500 */
[----:B------:R-:W-:Y:S05]  /*8390*/  BRA `(.L_x_3075) ;  /* 0x0000000000047947 */ /* 0x000fea0003800000 */
.L_x_3098:
[----:B------:R2:W5:Y:S02]  /*83a0*/  LDG.E.U16 R0, desc[UR36][R2.64] ;  /* 0x0000002402007981 */ /* 0x000564000c1e1500 */
.L_x_3075:
        /* <DEDUP_REMOVED lines=16> */
.L_x_3106:
[----:B------:R3:W-:Y:S01]  /*84b0*/  STG.E.U8 desc[UR36][R16.64], R5 ;  /* 0x0000000510007986 */ /* 0x0007e2000c101124 */
[----:B------:R-:W-:Y:S05]  /*84c0*/  BRA `(.L_x_3108) ;  /* 0x0000000c00647947 */ /* 0x000fea0003800000 */
.L_x_3105:
        /* <DEDUP_REMOVED lines=10> */
.L_x_3110:
[----:B------:R-:W-:-:S05]  /*8570*/  PRMT R3, R5, 0x9910, RZ ;  /* 0x0000991005037816 */ /* 0x000fca00000000ff */
[----:B------:R2:W-:Y:S01]  /*8580*/  STG.E desc[UR36][R16.64], R3 ;  /* 0x0000000310007986 */ /* 0x0005e2000c101924 */
[----:B------:R-:W-:Y:S05]  /*8590*/  BRA `(.L_x_3108) ;  /* 0x0000000c00307947 */ /* 0x000fea0003800000 */
.L_x_3109:
[----:B------:R0:W-:Y:S01]  /*85a0*/  STG.E.U16 desc[UR36][R16.64], R5 ;  /* 0x0000000510007986 */ /* 0x0001e2000c101524 */
[----:B------:R-:W-:Y:S05]  /*85b0*/  BRA `(.L_x_3108) ;  /* 0x0000000c00287947 */ /* 0x000fea0003800000 */
.L_x_3104:
        /* <DEDUP_REMOVED lines=9> */
.L_x_3112:
[----:B------:R-:W0:Y:S02]  /*8650*/  I2F.S16 R0, R5 ;  /* 0x0000000500007306 */ /* 0x000e240000101400 */
[----:B0-----:R-:W-:-:S05]  /*8660*/  F2FP.F16.F32.PACK_AB R0, RZ, R0 ;  /* 0x00000000ff00723e */ /* 0x001fca00000000ff */
[----:B------:R0:W-:Y:S01]  /*8670*/  STG.E.U16 desc[UR36][R16.64], R0 ;  /* 0x0000000010007986 */ /* 0x0001e2000c101524 */
[----:B------:R-:W-:Y:S05]  /*8680*/  BRA `(.L_x_3108) ;  /* 0x0000000800f47947 */ /* 0x000fea0003800000 */
.L_x_3111:
        /* <DEDUP_REMOVED lines=10> */
.L_x_3114:
[----:B------:R-:W0:Y:S02]  /*8730*/  I2F.S16 R5, R5 ;  /* 0x0000000500057306 */ /* 0x000e240000101400 */
[----:B0-----:R-:W-:-:S04]  /*8740*/  F2FP.F16.F32.PACK_AB R3, RZ, R5 ;  /* 0x00000005ff03723e */ /* 0x001fc800000000ff */
[----:B------:R-:W-:-:S05]  /*8750*/  PRMT R3, R3, 0x5410, RZ ;  /* 0x0000541003037816 */ /* 0x000fca00000000ff */
[----:B------:R0:W-:Y:S01]  /*8760*/  STG.E desc[UR36][R16.64], R3 ;  /* 0x0000000310007986 */ /* 0x0001e2000c101924 */
[----:B------:R-:W-:Y:S05]  /*8770*/  BRA `(.L_x_3108) ;  /* 0x0000000800b87947 */ /* 0x000fea0003800000 */
.L_x_3113:
[----:B------:R-:W0:Y:S02]  /*8780*/  I2F.F64.S16 R2, R5 ;  /* 0x0000000500027312 */ /* 0x000e240000101c00 */
[----:B0-----:R0:W-:Y:S01]  /*8790*/  STG.E.64 desc[UR36][R16.64], R2 ;  /* 0x0000000210007986 */ /* 0x0011e2000c101b24 */
[----:B------:R-:W-:Y:S05]  /*87a0*/  BRA `(.L_x_3108) ;  /* 0x0000000800ac7947 */ /* 0x000fea0003800000 */
.L_x_3103:
        /* <DEDUP_REMOVED lines=13> */
.L_x_3117:
[----:B------:R-:W0:Y:S01]  /*8880*/  I2F.F64.S16 R4, R5 ;  /* 0x0000000500047312 */ /* 0x000e220000101c00 */
[----:B------:R-:W-:-:S05]  /*8890*/  CS2R R6, SRZ ;  /* 0x0000000000067805 */ /* 0x000fca000001ff00 */
[----:B0-----:R0:W-:Y:S01]  /*88a0*/  STG.E.128 desc[UR36][R16.64], R4 ;  /* 0x0000000410007986 */ /* 0x0011e2000c101d24 */
[----:B------:R-:W-:Y:S05]  /*88b0*/  BRA `(.L_x_3108) ;  /* 0x0000000800687947 */ /* 0x000fea0003800000 */
.L_x_3116:
        /* <DEDUP_REMOVED lines=21> */
.L_x_3121:
[----:B------:R-:W-:Y:S05]  /*8a10*/  BSYNC B0 ;  /* 0x0000000000007941 */ /* 0x000fea0003800000 */
.L_x_3120:
[----:B------:R-:W-:-:S05]  /*8a20*/  LOP3.LUT R3, R0, R3, RZ, 0xfc, !PT ;  /* 0x0000000300037212 */ /* 0x000fca00078efcff */
[----:B------:R0:W-:Y:S01]  /*8a30*/  STG.E.U8 desc[UR36][R16.64], R3 ;  /* 0x0000000310007986 */ /* 0x0001e2000c101124 */
[----:B------:R-:W-:Y:S05]  /*8a40*/  BRA `(.L_x_3108) ;  /* 0x0000000800047947 */ /* 0x000fea0003800000 */
.L_x_3119:
        /* <DEDUP_REMOVED lines=13> */
.L_x_3123:
[----:B------:R-:W-:Y:S01]  /*8b20*/  IMAD.MOV.U32 R0, RZ, RZ, 0x7f ;  /* 0x0000007fff007424 */ /* 0x000fe200078e00ff */
[----:B------:R-:W-:-:S04]  /*8b30*/  ISETP.GT.U32.AND P0, PT, R2, 0x7f800000, PT ;  /* 0x7f8000000200780c */ /* 0x000fc80003f04070 */
[----:B------:R-:W-:-:S09]  /*8b40*/  SEL R0, R0, 0x7c, P0 ;  /* 0x0000007c00007807 */ /* 0x000fd20000000000 */
.L_x_3124:
[----:B------:R-:W-:Y:S05]  /*8b50*/  BSYNC B0 ;  /* 0x0000000000007941 */ /* 0x000fea0003800000 */
.L_x_3122:
[----:B------:R-:W-:-:S04]  /*8b60*/  LOP3.LUT R2, R5, 0x80000000, RZ, 0xc0, !PT ;  /* 0x8000000005027812 */ /* 0x000fc800078ec0ff */
[----:B------:R-:W-:-:S04]  /*8b70*/  SHF.R.U32.HI R3, RZ, 0x18, R2 ;  /* 0x00000018ff037819 */ /* 0x000fc80000011602 */
[----:B------:R-:W-:-:S05]  /*8b80*/  LOP3.LUT R3, R0, R3, RZ, 0xfc, !PT ;  /* 0x0000000300037212 */ /* 0x000fca00078efcff */
[----:B------:R0:W-:Y:S01]  /*8b90*/  STG.E.U8 desc[UR36][R16.64], R3 ;  /* 0x0000000310007986 */ /* 0x0001e2000c101124 */
[----:B------:R-:W-:Y:S05]  /*8ba0*/  BRA `(.L_x_3108) ;  /* 0x0000000400ac7947 */ /* 0x000fea0003800000 */
.L_x_3118:
[----:B------:R-:W0:Y:S02]  /*8bb0*/  I2F.S16 R0, R5 ;  /* 0x0000000500007306 */ /* 0x000e240000101400 */
[----:B0-----:R-:W-:-:S05]  /*8bc0*/  F2FP.BF16.F32.PACK_AB R0, RZ, R0 ;  /* 0x00000000ff00723e */ /* 0x001fca00000010ff */
[----:B------:R0:W-:Y:S01]  /*8bd0*/  STG.E.U16 desc[UR36][R16.64], R0 ;  /* 0x0000000010007986 */ /* 0x0001e2000c101524 */
[----:B------:R-:W-:Y:S05]  /*8be0*/  BRA `(.L_x_3108) ;  /* 0x00000004009c7947 */ /* 0x000fea0003800000 */
.L_x_3115:
        /* <DEDUP_REMOVED lines=10> */
.L_x_3127:
        /* <DEDUP_REMOVED lines=17> */
.L_x_3130:
[----:B------:R-:W-:-:S04]  /*8da0*/  LOP3.LUT R2, R5, 0x80000000, RZ, 0xc0, !PT ;  /* 0x8000000005027812 */ /* 0x000fc800078ec0ff */
[----:B------:R-:W-:-:S04]  /*8db0*/  SHF.R.U32.HI R3, RZ, 0x18, R2 ;  /* 0x00000018ff037819 */ /* 0x000fc80000011602 */
[----:B------:R-:W-:-:S04]  /*8dc0*/  LOP3.LUT R0, R0, R3, RZ, 0xfc, !PT ;  /* 0x0000000300007212 */ /* 0x000fc800078efcff */
[----:B------:R-:W-:-:S07]  /*8dd0*/  PRMT R8, R0, 0x7610, R8 ;  /* 0x0000761000087816 */ /* 0x000fce0000000008 */
.L_x_3129:
[----:B------:R-:W-:Y:S05]  /*8de0*/  BSYNC B0 ;  /* 0x0000000000007941 */ /* 0x000fea0003800000 */
.L_x_3128:
[----:B------:R0:W-:Y:S01]  /*8df0*/  STG.E.U8 desc[UR36][R16.64], R8 ;  /* 0x0000000810007986 */ /* 0x0001e2000c101124 */
[----:B------:R-:W-:Y:S05]  /*8e00*/  BRA `(.L_x_3108) ;  /* 0x0000000400147947 */ /* 0x000fea0003800000 */
.L_x_3126:
        /* <DEDUP_REMOVED lines=17> */
.L_x_3133:
[----:B------:R-:W-:-:S04]  /*8f20*/  LOP3.LUT R2, R5, 0x80000000, RZ, 0xc0, !PT ;  /* 0x8000000005027812 */ /* 0x000fc800078ec0ff */
[----:B------:R-:W-:-:S04]  /*8f30*/  SHF.R.U32.HI R3, RZ, 0x18, R2 ;  /* 0x00000018ff037819 */ /* 0x000fc80000011602 */
[----:B------:R-:W-:-:S04]  /*8f40*/  LOP3.LUT R0, R0, R3, RZ, 0xfc, !PT ;  /* 0x0000000300007212 */ /* 0x000fc800078efcff */
[----:B------:R-:W-:-:S07]  /*8f50*/  PRMT R8, R0, 0x7610, R8 ;  /* 0x0000761000087816 */ /* 0x000fce0000000008 */
.L_x_3132:
[----:B------:R-:W-:Y:S05]  /*8f60*/  BSYNC B0 ;  /* 0x0000000000007941 */ /* 0x000fea0003800000 */
.L_x_3131:
[----:B------:R0:W-:Y:S01]  /*8f70*/  STG.E.U8 desc[UR36][R16.64], R8 ;  /* 0x0000000810007986 */ /* 0x0001e2000c101124 */
[----:B------:R-:W-:Y:S05]  /*8f80*/  BRA `(.L_x_3108) ;  /* 0x0000000000b47947 */ /* 0x000fea0003800000 */
.L_x_3125:
        /* <DEDUP_REMOVED lines=22> */
.L_x_3107:
        /* <DEDUP_REMOVED lines=16> */
.L_x_3136:
[----:B------:R-:W-:Y:S05]  /*91f0*/  BRA `(.L_x_3108) ;  /* 0x0000000000187947 */ /* 0x000fea0003800000 */
.L_x_3135:
[----:B------:R-:W-:-:S04]  /*9200*/  PRMT R2, R5, 0x9910, RZ ;  /* 0x0000991005027816 */ /* 0x000fc800000000ff */
[----:B------:R-:W-:-:S05]  /*9210*/  SHF.R.S32.HI R3, RZ, 0x1f, R2 ;  /* 0x0000001fff037819 */ /* 0x000fca0000011402 */
[----:B------:R0:W-:Y:S01]  /*9220*/  STG.E.64 desc[UR36][R16.64], R2 ;  /* 0x0000000210007986 */ /* 0x0001e2000c101b24 */
[----:B------:R-:W-:Y:S05]  /*9230*/  BRA `(.L_x_3108) ;  /* 0x0000000000087947 */ /* 0x000fea0003800000 */
.L_x_3134:
[----:B------:R-:W-:-:S05]  /*9240*/  PRMT R3, R5, 0x9910, RZ ;  /* 0x0000991005037816 */ /* 0x000fca00000000ff */
[----:B------:R0:W-:Y:S02]  /*9250*/  STG.E desc[UR36][R16.64], R3 ;  /* 0x0000000310007986 */ /* 0x0001e4000c101924 */
.L_x_3108:
[----:B------:R-:W-:-:S07]  /*9260*/  VIADD R19, R19, 0x80 ;  /* 0x0000008013137836 */ /* 0x000fce0000000000 */
.L_x_3068:
[----:B------:R-:W-:Y:S05]  /*9270*/  BSYNC B6 ;  /* 0x0000000000067941 */ /* 0x000fea0003800000 */
.L_x_3067:
        /* <DEDUP_REMOVED lines=306> */
.L_x_3137:
        /* <DEDUP_REMOVED lines=20> */
.L_x_3141:
[----:B------:R4:W5:Y:S01]  /*a6e0*/  LDG.E.U8 R0, desc[UR36][R2.64] ;  /* 0x0000002402007981 */ /* 0x000962000c1e1100 */
[----:B------:R-:W-:Y:S05]  /*a6f0*/  BRA `(.L_x_3143) ;  /* 0x0000000c00547947 */ /* 0x000fea0003800000 */
.L_x_3140:
        /* <DEDUP_REMOVED lines=8> */
.L_x_3145:
[----:B------:R2:W5:Y:S01]  /*a780*/  LDG.E.U16 R0, desc[UR36][R2.64] ;  /* 0x0000002402007981 */ /* 0x000562000c1e1500 */
[----:B------:R-:W-:Y:S05]  /*a790*/  BRA `(.L_x_3143) ;  /* 0x0000000c002c7947 */ /* 0x000fea0003800000 */
.L_x_3144:
[----:B------:R0:W5:Y:S01]  /*a7a0*/  LDG.E.U16 R0, desc[UR36][R2.64] ;  /* 0x0000002402007981 */ /* 0x000162000c1e1500 */
[----:B------:R-:W-:Y:S05]  /*a7b0*/  BRA `(.L_x_3143) ;  /* 0x0000000c00247947 */ /* 0x000fea0003800000 */
.L_x_3139:
        /* <DEDUP_REMOVED lines=9> */
.L_x_3147:
[----:B------:R-:W2:Y:S02]  /*a850*/  LDG.E.U16 R4, desc[UR36][R2.64] ;  /* 0x0000002402047981 */ /* 0x000ea4000c1e1500 */
[----:B--2---:R-:W-:-:S06]  /*a860*/  HADD2.F32 R4, -RZ, R4.H0_H0 ;  /* 0x20000004ff047230 */ /* 0x004fcc0000004100 */
[----:B------:R-:W0:Y:S02]  /*a870*/  F2I.FTZ.TRUNC.NTZ R4, R4 ;  /* 0x0000000400047305 */ /* 0x000e24000021f100 */
[----:B0-----:R-:W-:Y:S01]  /*a880*/  PRMT R0, R4, 0x7610, R0 ;  /* 0x0000761004007816 */ /* 0x001fe20000000000 */
[----:B------:R-:W-:Y:S06]  /*a890*/  BRA `(.L_x_3143) ;  /* 0x0000000800ec7947 */ /* 0x000fec0003800000 */
.L_x_3146:
        /* <DEDUP_REMOVED lines=9> */
.L_x_3149:
[----:B------:R-:W2:Y:S02]  /*a930*/  LDG.E.U16 R2, desc[UR36][R2.64] ;  /* 0x0000002402027981 */ /* 0x000ea4000c1e1500 */
[----:B--2---:R-:W-:-:S06]  /*a940*/  HADD2.F32 R4, -RZ, R2.H0_H0 ;  /* 0x20000002ff047230 */ /* 0x004fcc0000004100 */
[----:B------:R-:W0:Y:S02]  /*a950*/  F2I.FTZ.TRUNC.NTZ R4, R4 ;  /* 0x0000000400047305 */ /* 0x000e24000021f100 */
[----:B0-----:R-:W-:Y:S01]  /*a960*/  PRMT R0, R4, 0x7610, R0 ;  /* 0x0000761004007816 */ /* 0x001fe20000000000 */
[----:B------:R-:W-:Y:S06]  /*a970*/  BRA `(.L_x_3143) ;  /* 0x0000000800b47947 */ /* 0x000fec0003800000 */
.L_x_3148:
[----:B------:R-:W2:Y:S02]  /*a980*/  LDG.E.64 R2, desc[UR36][R2.64] ;  /* 0x0000002402027981 */ /* 0x000ea4000c1e1b00 */
[----:B--2---:R0:W1:Y:S01]  /*a990*/  F2I.F64.TRUNC R0, R2 ;  /* 0x0000000200007311 */ /* 0x004062000030d100 */
[----:B------:R-:W-:Y:S05]  /*a9a0*/  BRA `(.L_x_3143) ;  /* 0x0000000800a87947 */ /* 0x000fea0003800000 */
.L_x_3138:
        /* <DEDUP_REMOVED lines=12> */
.L_x_3152:
[----:B------:R-:W2:Y:S02]  /*aa70*/  LDG.E.64 R2, desc[UR36][R2.64] ;  /* 0x0000002402027981 */ /* 0x000ea4000c1e1b00 */
[----:B--2---:R0:W1:Y:S01]  /*aa80*/  F2I.F64.TRUNC R0, R2 ;  /* 0x0000000200007311 */ /* 0x004062000030d100 */
[----:B------:R-:W-:Y:S05]  /*aa90*/  BRA `(.L_x_3143) ;  /* 0x00000008006c7947 */ /* 0x000fea0003800000 */
.L_x_3151:
        /* <DEDUP_REMOVED lines=28> */
.L_x_3154:
        /* <DEDUP_REMOVED lines=15> */
.L_x_3153:
[----:B------:R-:W2:Y:S02]  /*ad50*/  LDG.E.U16 R4, desc[UR36][R2.64] ;  /* 0x0000002402047981 */ /* 0x000ea4000c1e1500 */
[----:B--2---:R-:W-:-:S06]  /*ad60*/  IMAD.U32 R4, R4, 0x10000, RZ ;  /* 0x0001000004047824 */ /* 0x004fcc00078e00ff */
[----:B------:R-:W0:Y:S02]  /*ad70*/  F2I.FTZ.TRUNC.NTZ R4, R4 ;  /* 0x0000000400047305 */ /* 0x000e24000021f100 */
[----:B0-----:R-:W-:Y:S01]  /*ad80*/  PRMT R0, R4, 0x7610, R0 ;  /* 0x0000761004007816 */ /* 0x001fe20000000000 */
[----:B------:R-:W-:Y:S06]  /*ad90*/  BRA `(.L_x_3143) ;  /* 0x0000000400ac7947 */ /* 0x000fec0003800000 */
.L_x_3150:
        /* <DEDUP_REMOVED lines=10> */
.L_x_3157:
        /* <DEDUP_REMOVED lines=21> */
.L_x_3161:
[----:B------:R-:W-:Y:S05]  /*af90*/  BSYNC B1 ;  /* 0x0000000000017941 */ /* 0x000fea0003800000 */
.L_x_3160:
[----:B------:R-:W-:Y:S01]  /*afa0*/  IMAD.SHL.U32 R2, R2, 0x100000, RZ ;  /* 0x0010000002027824 */ /* 0x000fe200078e00ff */
[----:B------:R-:W-:-:S04]  /*afb0*/  LEA R3, R0, 0x3b800000, 0x17 ;  /* 0x3b80000000037811 */ /* 0x000fc800078eb8ff */
[----:B------:R-:W-:-:S07]  /*afc0*/  LOP3.LUT R4, R3, R2, R4, 0xfe, !PT ;  /* 0x0000000203047212 */ /* 0x000fce00078efe04 */
.L_x_3159:
[----:B------:R-:W-:Y:S05]  /*afd0*/  BSYNC B0 ;  /* 0x0000000000007941 */ /* 0x000fea0003800000 */
.L_x_3158:
[----:B------:R-:W0:Y:S02]  /*afe0*/  F2I.FTZ.TRUNC.NTZ R4, R4 ;  /* 0x0000000400047305 */ /* 0x000e24000021f100 */
[----:B0-----:R-:W-:Y:S01]  /*aff0*/  PRMT R0, R4, 0x7610, R0 ;  /* 0x0000761004007816 */ /* 0x001fe20000000000 */
[----:B------:R-:W-:Y:S06]  /*b000*/  BRA `(.L_x_3143) ;  /* 0x0000000400107947 */ /* 0x000fec0003800000 */
.L_x_3156:
        /* <DEDUP_REMOVED lines=21> */
.L_x_3165:
[----:B------:R-:W-:Y:S05]  /*b160*/  BSYNC B1 ;  /* 0x0000000000017941 */ /* 0x000fea0003800000 */
.L_x_3164:
[----:B------:R-:W-:Y:S01]  /*b170*/  IMAD.SHL.U32 R2, R2, 0x200000, RZ ;  /* 0x0020000002027824 */ /* 0x000fe200078e00ff */
[----:B------:R-:W-:-:S04]  /*b180*/  LEA R3, R0, 0x37800000, 0x17 ;  /* 0x3780000000037811 */ /* 0x000fc800078eb8ff */
[----:B------:R-:W-:-:S07]  /*b190*/  LOP3.LUT R4, R3, R2, R4, 0xfe, !PT ;  /* 0x0000000203047212 */ /* 0x000fce00078efe04 */
.L_x_3163:
[----:B------:R-:W-:Y:S05]  /*b1a0*/  BSYNC B0 ;  /* 0x0000000000007941 */ /* 0x000fea0003800000 */
.L_x_3162:
[----:B------:R-:W0:Y:S02]  /*b1b0*/  F2I.FTZ.TRUNC.NTZ R4, R4 ;  /* 0x0000000400047305 */ /* 0x000e24000021f100 */
[----:B0-----:R-:W-:Y:S01]  /*b1c0*/  PRMT R0, R4, 0x7610, R0 ;  /* 0x0000761004007816 */ /* 0x001fe20000000000 */
[----:B------:R-:W-:Y:S06]  /*b1d0*/  BRA `(.L_x_3143) ;  /* 0x00000000009c7947 */ /* 0x000fec0003800000 */
.L_x_3155:
        /* <DEDUP_REMOVED lines=14> */
.L_x_3169:
[----:B------:R-:W-:Y:S05]  /*b2c0*/  BSYNC B0 ;  /* 0x0000000000007941 */ /* 0x000fea0003800000 */
.L_x_3168:
[----:B------:R-:W0:Y:S02]  /*b2d0*/  F2I.FTZ.TRUNC.NTZ R4, R4 ;  /* 0x0000000400047305 */ /* 0x000e24000021f100 */
[----:B0-----:R-:W-:Y:S01]  /*b2e0*/  PRMT R0, R4, 0x7610, R0 ;  /* 0x0000761004007816 */ /* 0x001fe20000000000 */
[----:B------:R-:W-:Y:S06]  /*b2f0*/  BRA `(.L_x_3143) ;  /* 0x0000000000547947 */ /* 0x000fec0003800000 */
.L_x_3142:
        /* <DEDUP_REMOVED lines=16> */
.L_x_3170:
[----:B------:R-:W-:Y:S01]  /*b400*/  PRMT R0, RZ, 0x7610, R0 ;  /* 0x00007610ff007816 */ /* 0x000fe20000000000 */
[----:B------:R-:W-:Y:S06]  /*b410*/  BRA `(.L_x_3143) ;  /* 0x00000000000c7947 */ /* 0x000fec0003800000 */
.L_x_3167:
[----:B------:R0:W5:Y:S01]  /*b420*/  LDG.E.U16 R0, desc[UR36][R2.64] ;  /* 0x0000002402007981 */ /* 0x000162000c1e1500 */
[----:B------:R-:W-:Y:S05]  /*b430*/  BRA `(.L_x_3143) ;  /* 0x0000000000047947 */ /* 0x000fea0003800000 */
.L_x_3166:
[----:B------:R0:W5:Y:S02]  /*b440*/  LDG.E.U16 R0, desc[UR36][R2.64] ;  /* 0x0000002402007981 */ /* 0x000164000c1e1500 */
.L_x_3143:
[----:B01234-:R-:W0:Y:S01]  /*b450*/  LDC.U8 R3, c[0x0][0x421] ;  /* 0x00010840ff037b82 */ /* 0x01fe220000000000 */
[----:B-----5:R-:W-:-:S04]  /*b460*/  PRMT R0, R0, 0x9910, RZ ;  /* 0x0000991000007816 */ /* 0x020fc800000000ff */
        /* <DEDUP_REMOVED lines=14> */
.L_x_3174:
[----:B------:R-:W-:Y:S01]  /*b550*/  STG.E.U8 desc[UR36][R16.64], R5 ;  /* 0x0000000510007986 */ /* 0x000fe2000c101124 */
[----:B------:R-:W-:Y:S05]  /*b560*/  EXIT ;  /* 0x000000000000794d */ /* 0x000fea0003800000 */
.L_x_3173:
        /* <DEDUP_REMOVED lines=8> */
[----:B------:R-:W-:Y:S01]  /*b5f0*/  STG.E.64 desc[UR36][R16.64], R2 ;  /* 0x0000000210007986 */ /* 0x000fe2000c101b24 */
[----:B------:R-:W-:Y:S05]  /*b600*/  EXIT ;  /* 0x000000000000794d */ /* 0x000fea0003800000 */
.L_x_3177:
[----:B------:R-:W-:-:S05]  /*b610*/  PRMT R3, R5, 0x9910, RZ ;  /* 0x0000991005037816 */ /* 0x000fca00000000ff */
[----:B------:R-:W-:Y:S01]  /*b620*/  STG.E desc[UR36][R16.64], R3 ;  /* 0x0000000310007986 */ /* 0x000fe2000c101924 */
[----:B------:R-:W-:Y:S05]  /*b630*/  EXIT ;  /* 0x000000000000794d */ /* 0x000fea0003800000 */
.L_x_3176:
[----:B------:R-:W-:Y:S01]  /*b640*/  STG.E.U16 desc[UR36][R16.64], R5 ;  /* 0x0000000510007986 */ /* 0x000fe2000c101524 */
[----:B------:R-:W-:Y:S05]  /*b650*/  EXIT ;  /* 0x000000000000794d */ /* 0x000fea0003800000 */
.L_x_3172:
        /* <DEDUP_REMOVED lines=9> */
.L_x_3179:
[----:B------:R-:W0:Y:S02]  /*b6f0*/  I2F.S16 R0, R5 ;  /* 0x0000000500007306 */ /* 0x000e240000101400 */
[----:B0-----:R-:W-:-:S05]  /*b700*/  F2FP.F16.F32.PACK_AB R0, RZ, R0 ;  /* 0x00000000ff00723e */ /* 0x001fca00000000ff */
[----:B------:R-:W-:Y:S01]  /*b710*/  STG.E.U16 desc[UR36][R16.64], R0 ;  /* 0x0000000010007986 */ /* 0x000fe2000c101524 */
[----:B------:R-:W-:Y:S05]  /*b720*/  EXIT ;  /* 0x000000000000794d */ /* 0x000fea0003800000 */
.L_x_3178:
        /* <DEDUP_REMOVED lines=10> */
.L_x_3181:
[----:B------:R-:W0:Y:S02]  /*b7d0*/  I2F.S16 R5, R5 ;  /* 0x0000000500057306 */ /* 0x000e240000101400 */
[----:B0-----:R-:W-:-:S04]  /*b7e0*/  F2FP.F16.F32.PACK_AB R3, RZ, R5 ;  /* 0x00000005ff03723e */ /* 0x001fc800000000ff */
[----:B------:R-:W-:-:S05]  /*b7f0*/  PRMT R3, R3, 0x5410, RZ ;  /* 0x0000541003037816 */ /* 0x000fca00000000ff */
[----:B------:R-:W-:Y:S01]  /*b800*/  STG.E desc[UR36][R16.64], R3 ;  /* 0x0000000310007986 */ /* 0x000fe2000c101924 */
[----:B------:R-:W-:Y:S05]  /*b810*/  EXIT ;  /* 0x000000000000794d */ /* 0x000fea0003800000 */
.L_x_3180:
[----:B------:R-:W0:Y:S02]  /*b820*/  I2F.F64.S16 R2, R5 ;  /* 0x0000000500027312 */ /* 0x000e240000101c00 */
[----:B0-----:R-:W-:Y:S01]  /*b830*/  STG.E.64 desc[UR36][R16.64], R2 ;  /* 0x0000000210007986 */ /* 0x001fe2000c101b24 */
[----:B------:R-:W-:Y:S05]  /*b840*/  EXIT ;  /* 0x000000000000794d */ /* 0x000fea0003800000 */
.L_x_3171:
        /* <DEDUP_REMOVED lines=11> */
[----:B------:R-:W-:Y:S01]  /*b900*/  STG.E.U8 desc[UR36][R16.64], R3 ;  /* 0x0000000310007986 */ /* 0x000fe2000c101124 */
[----:B------:R-:W-:Y:S05]  /*b910*/  EXIT ;  /* 0x000000000000794d */ /* 0x000fea0003800000 */
.L_x_3184:
[----:B------:R-:W0:Y:S01]  /*b920*/  I2F.F64.S16 R4, R5 ;  /* 0x0000000500047312 */ /* 0x000e220000101c00 */
[----:B------:R-:W-:-:S05]  /*b930*/  CS2R R6, SRZ ;  /* 0x0000000000067805 */ /* 0x000fca000001ff00 */
[----:B0-----:R-:W-:Y:S01]  /*b940*/  STG.E.128 desc[UR36][R16.64], R4 ;  /* 0x0000000410007986 */ /* 0x001fe2000c101d24 */
[----:B------:R-:W-:Y:S05]  /*b950*/  EXIT ;  /* 0x000000000000794d */ /* 0x000fea0003800000 */
.L_x_3183:
        /* <DEDUP_REMOVED lines=21> */
.L_x_3188:
[----:B------:R-:W-:Y:S05]  /*bab0*/  BSYNC B0 ;  /* 0x0000000000007941 */ /* 0x000fea0003800000 */
.L_x_3187:
[----:B------:R-:W-:-:S05]  /*bac0*/  LOP3.LUT R3, R0, R3, RZ, 0xfc, !PT ;  /* 0x0000000300037212 */ /* 0x000fca00078efcff */
[----:B------:R-:W-:Y:S01]  /*bad0*/  STG.E.U8 desc[UR36][R16.64], R3 ;  /* 0x0000000310007986 */ /* 0x000fe2000c101124 */
[----:B------:R-:W-:Y:S05]  /*bae0*/  EXIT ;  /* 0x000000000000794d */ /* 0x000fea0003800000 */
.L_x_3186:
        /* <DEDUP_REMOVED lines=13> */
.L_x_3190:
[----:B------:R-:W-:Y:S01]  /*bbc0*/  IMAD.MOV.U32 R0, RZ, RZ, 0x7f ;  /* 0x0000007fff007424 */ /* 0x000fe200078e00ff */
[----:B------:R-:W-:-:S04]  /*bbd0*/  ISETP.GT.U32.AND P0, PT, R2, 0x7f800000, PT ;  /* 0x7f8000000200780c */ /* 0x000fc80003f04070 */
[----:B------:R-:W-:-:S09]  /*bbe0*/  SEL R0, R0, 0x7c, P0 ;  /* 0x0000007c00007807 */ /* 0x000fd20000000000 */
.L_x_3191:
[----:B------:R-:W-:Y:S05]  /*bbf0*/  BSYNC B0 ;  /* 0x0000000000007941 */ /* 0x000fea0003800000 */
.L_x_3189:
[----:B------:R-:W-:-:S04]  /*bc00*/  LOP3.LUT R2, R5, 0x80000000, RZ, 0xc0, !PT ;  /* 0x8000000005027812 */ /* 0x000fc800078ec0ff */
[----:B------:R-:W-:-:S04]  /*bc10*/  SHF.R.U32.HI R3, RZ, 0x18, R2 ;  /* 0x00000018ff037819 */ /* 0x000fc80000011602 */
[----:B------:R-:W-:-:S05]  /*bc20*/  LOP3.LUT R3, R0, R3, RZ, 0xfc, !PT ;  /* 0x0000000300037212 */ /* 0x000fca00078efcff */
[----:B------:R-:W-:Y:S01]  /*bc30*/  STG.E.U8 desc[UR36][R16.64], R3 ;  /* 0x0000000310007986 */ /* 0x000fe2000c101124 */
[----:B------:R-:W-:Y:S05]  /*bc40*/  EXIT ;  /* 0x000000000000794d */ /* 0x000fea0003800000 */
.L_x_3185:
[----:B------:R-:W0:Y:S02]  /*bc50*/  I2F.S16 R0, R5 ;  /* 0x0000000500007306 */ /* 0x000e240000101400 */
[----:B0-----:R-:W-:-:S05]  /*bc60*/  F2FP.BF16.F32.PACK_AB R0, RZ, R0 ;  /* 0x00000000ff00723e */ /* 0x001fca00000010ff */
[----:B------:R-:W-:Y:S01]  /*bc70*/  STG.E.U16 desc[UR36][R16.64], R0 ;  /* 0x0000000010007986 */ /* 0x000fe2000c101524 */
[----:B------:R-:W-:Y:S05]  /*bc80*/  EXIT ;  /* 0x000000000000794d */ /* 0x000fea0003800000 */
.L_x_3182:
        /* <DEDUP_REMOVED lines=10> */
.L_x_3194:
        /* <DEDUP_REMOVED lines=17> */
.L_x_3197:
[----:B------:R-:W-:-:S04]  /*be40*/  LOP3.LUT R2, R5, 0x80000000, RZ, 0xc0, !PT ;  /* 0x8000000005027812 */ /* 0x000fc800078ec0ff */
[----:B------:R-:W-:-:S04]  /*be50*/  SHF.R.U32.HI R3, RZ, 0x18, R2 ;  /* 0x00000018ff037819 */ /* 0x000fc80000011602 */
[----:B------:R-:W-:-:S04]  /*be60*/  LOP3.LUT R0, R0, R3, RZ, 0xfc, !PT ;  /* 0x0000000300007212 */ /* 0x000fc800078efcff */
[----:B------:R-:W-:-:S07]  /*be70*/  PRMT R8, R0, 0x7610, R8 ;  /* 0x0000761000087816 */ /* 0x000fce0000000008 */
.L_x_3196:
[----:B------:R-:W-:Y:S05]  /*be80*/  BSYNC B0 ;  /* 0x0000000000007941 */ /* 0x000fea0003800000 */
.L_x_3195:
[----:B------:R-:W-:Y:S01]  /*be90*/  STG.E.U8 desc[UR36][R16.64], R8 ;  /* 0x0000000810007986 */ /* 0x000fe2000c101124 */
[----:B------:R-:W-:Y:S05]  /*bea0*/  EXIT ;  /* 0x000000000000794d */ /* 0x000fea0003800000 */
.L_x_3193:
        /* <DEDUP_REMOVED lines=17> */
.L_x_3200:
[----:B------:R-:W-:-:S04]  /*bfc0*/  LOP3.LUT R2, R5, 0x80000000, RZ, 0xc0, !PT ;  /* 0x8000000005027812 */ /* 0x000fc800078ec0ff */
[----:B------:R-:W-:-:S04]  /*bfd0*/  SHF.R.U32.HI R3, RZ, 0x18, R2 ;  /* 0x00000018ff037819 */ /* 0x000fc80000011602 */
[----:B------:R-:W-:-:S04]  /*bfe0*/  LOP3.LUT R0, R0, R3, RZ, 0xfc, !PT ;  /* 0x0000000300007212 */ /* 0x000fc800078efcff */
[----:B------:R-:W-:-:S07]  /*bff0*/  PRMT R8, R0, 0x7610, R8 ;  /* 0x0000761000087816 */ /* 0x000fce0000000008 */
.L_x_3199:
[----:B------:R-:W-:Y:S05]  /*c000*/  BSYNC B0 ;  /* 0x0000000000007941 */ /* 0x000fea0003800000 */
.L_x_3198:
[----:B------:R-:W-:Y:S01]  /*c010*/  STG.E.U8 desc[UR36][R16.64], R8 ;  /* 0x0000000810007986 */ /* 0x000fe2000c101124 */
[----:B------:R-:W-:Y:S05]  /*c020*/  EXIT ;  /* 0x000000000000794d */ /* 0x000fea0003800000 */
.L_x_3192:
        /* <DEDUP_REMOVED lines=22> */
.L_x_3175:
        /* <DEDUP_REMOVED lines=16> */
.L_x_3203:
[----:B------:R-:W-:Y:S05]  /*c290*/  EXIT ;  /* 0x000000000000794d */ /* 0x000fea0003800000 */
.L_x_3202:
[----:B------:R-:W-:-:S04]  /*c2a0*/  PRMT R2, R5, 0x9910, RZ ;  /* 0x0000991005027816 */ /* 0x000fc800000000ff */
[----:B------:R-:W-:-:S05]  /*c2b0*/  SHF.R.S32.HI R3, RZ, 0x1f, R2 ;  /* 0x0000001fff037819 */ /* 0x000fca0000011402 */
[----:B------:R-:W-:Y:S01]  /*c2c0*/  STG.E.64 desc[UR36][R16.64], R2 ;  /* 0x0000000210007986 */ /* 0x000fe2000c101b24 */
[----:B------:R-:W-:Y:S05]  /*c2d0*/  EXIT ;  /* 0x000000000000794d */ /* 0x000fea0003800000 */
.L_x_3201:
[----:B------:R-:W-:-:S05]  /*c2e0*/  PRMT R3, R5, 0x9910, RZ ;  /* 0x0000991005037816 */ /* 0x000fca00000000ff */
[----:B------:R-:W-:Y:S01]  /*c2f0*/  STG.E desc[UR36][R16.64], R3 ;  /* 0x0000000310007986 */ /* 0x000fe2000c101924 */
[----:B------:R-:W-:Y:S05]  /*c300*/  EXIT ;  /* 0x000000000000794d */ /* 0x000fea0003800000 */
.L_x_3204:
        /* <DEDUP_REMOVED lines=15> */
.L_x_5937:


//--------------------- .text._ZN2at6native27unrolled_elementwise_kernelINS0_10AbsFunctorIsEESt5arrayIPcLm2EELi4E23TrivialOffsetCalculatorILi1EjES8_NS0_6memory12LoadWithCastILi1EEENS9_13StoreWithCastILi1EEEEEviT_T0_T2_T3_T4_T5_ --------------------------
	.section	.text._ZN2at6native27unrolled_elementwise_kernelINS0_10AbsFunctorIsEESt5arrayIPcLm2EELi4E23TrivialOffsetCalculatorILi1EjES8_NS0_6memory12LoadWithCastILi1EEENS9_13StoreWithCastILi1EEEEEviT_T0_T2_T3_T4_T5_,"ax",@progbits
	.align	128
        .global         _ZN2at6native27unrolled_elementwise_kernelINS0_10AbsFunctorIsEESt5arrayIPcLm2EELi4E23TrivialOffsetCalculatorILi1EjES8_NS0_6memory12LoadWithCastILi1EEENS9_13StoreWithCastILi1EEEEEviT_T0_T2_T3_T4_T5_
        .type           _ZN2at6native27unrolled_elementwise_kernelINS0_10AbsFunctorIsEESt5arrayIPcLm2EELi4E23TrivialOffsetCalculatorILi1EjES8_NS0_6memory12LoadWithCastILi1EEENS9_13StoreWithCastILi1EEEEEviT_T0_T2_T3_T4_T5_,@function
        .size           _ZN2at6native27unrolled_elementwise_kernelINS0_10AbsFunctorIsEESt5arrayIPcLm2EELi4E23TrivialOffsetCalculatorILi1EjES8_NS0_6memory12LoadWithCastILi1EEENS9_13StoreWithCastILi1EEEEEviT_T0_T2_T3_T4_T5_,(.L_x_5938 - _ZN2at6native27unrolled_elementwise_kernelINS0_10AbsFunctorIsEESt5arrayIPcLm2EELi4E23TrivialOffsetCalculatorILi1EjES8_NS0_6memory12LoadWithCastILi1EEENS9_13StoreWithCastILi1EEEEEviT_T0_T2_T3_T4_T5_)
        .other          _ZN2at6native27unrolled_elementwise_kernelINS0_10AbsFunctorIsEESt5arrayIPcLm2EELi4E23TrivialOffsetCalculatorILi1EjES8_NS0_6memory12LoadWithCastILi1EEENS9_13StoreWithCastILi1EEEEEviT_T0_T2_T3_T4_T5_,@"STO_CUDA_ENTRY STV_DEFAULT"
_ZN2at6native27unrolled_elementwise_kernelINS0_10AbsFunctorIsEESt5arrayIPcLm2EELi4E23TrivialOffsetCalculatorILi1EjES8_NS0_6memory12LoadWithCastILi1EEENS9_13StoreWithCastILi1EEEEEviT_T0_T2_T3_T4_T5_:
.text._ZN2at6native27unrolled_elementwise_kernelINS0_10AbsFunctorIsEESt5arrayIPcLm2EELi4E23TrivialOffsetCalculatorILi1EjES8_NS0_6memory12LoadWithCastILi1EEENS9_13StoreWithCastILi1EEEEEviT_T0_T2_T3_T4_T5_:
        /* <DEDUP_REMOVED lines=31> */
.L_x_3210:
[----:B------:R3:W5:Y:S01]  /*01f0*/  LDG.E.U8 R17, desc[UR36][R2.64] ;  /* 0x0000002402117981 */ /* 0x000762000c1e1100 */
[----:B------:R-:W-:Y:S05]  /*0200*/  BRA `(.L_x_3212) ;  /* 0x0000000c00587947 */ /* 0x000fea0003800000 */
.L_x_3209:
        /* <DEDUP_REMOVED lines=8> */
.L_x_3214:
[----:B------:R1:W5:Y:S01]  /*0290*/  LDG.E.U16 R17, desc[UR36][R2.64] ;  /* 0x0000002402117981 */ /* 0x000362000c1e1500 */
[----:B------:R-:W-:Y:S05]  /*02a0*/  BRA `(.L_x_3212) ;  /* 0x0000000c00307947 */ /* 0x000fea0003800000 */
.L_x_3213:
[----:B------:R2:W5:Y:S01]  /*02b0*/  LDG.E.U16 R17, desc[UR36][R2.64] ;  /* 0x0000002402117981 */ /* 0x000562000c1e1500 */
[----:B------:R-:W-:Y:S05]  /*02c0*/  BRA `(.L_x_3212) ;  /* 0x0000000c00287947 */ /* 0x000fea0003800000 */
.L_x_3208:
        /* <DEDUP_REMOVED lines=9> */
.L_x_3216:
[----:B------:R-:W2:Y:S02]  /*0360*/  LDG.E.U16 R0, desc[UR36][R2.64] ;  /* 0x0000002402007981 */ /* 0x000ea4000c1e1500 */
[----:B--2---:R-:W-:-:S06]  /*0370*/  HADD2.F32 R0, -RZ, R0.H0_H0 ;  /* 0x20000000ff007230 */ /* 0x004fcc0000004100 */
[----:B------:R-:W0:Y:S02]  /*0380*/  F2I.FTZ.TRUNC.NTZ R0, R0 ;  /* 0x0000000000007305 */ /* 0x000e24000021f100 */
[----:B0-----:R-:W-:Y:S01]  /*0390*/  PRMT R17, R0, 0x7610, R17 ;  /* 0x0000761000117816 */ /* 0x001fe20000000011 */
[----:B------:R-:W-:Y:S06]  /*03a0*/  BRA `(.L_x_3212) ;  /* 0x0000000800f07947 */ /* 0x000fec0003800000 */
.L_x_3215:
        /* <DEDUP_REMOVED lines=9> */
.L_x_3218:
[----:B------:R-:W2:Y:S02]  /*0440*/  LDG.E.U16 R2, desc[UR36][R2.64] ;  /* 0x0000002402027981 */ /* 0x000ea4000c1e1500 */
[----:B--2---:R-:W-:-:S06]  /*0450*/  HADD2.F32 R0, -RZ, R2.H0_H0 ;  /* 0x20000002ff007230 */ /* 0x004fcc0000004100 */
[----:B------:R-:W0:Y:S02]  /*0460*/  F2I.FTZ.TRUNC.NTZ R0, R0 ;  /* 0x0000000000007305 */ /* 0x000e24000021f100 */
[----:B0-----:R-:W-:Y:S01]  /*0470*/  PRMT R17, R0, 0x7610, R17 ;  /* 0x0000761000117816 */ /* 0x001fe20000000011 */
[----:B------:R-:W-:Y:S06]  /*0480*/  BRA `(.L_x_3212) ;  /* 0x0000000800b87947 */ /* 0x000fec0003800000 */
.L_x_3217:
[----:B------:R-:W2:Y:S02]  /*0490*/  LDG.E.64 R2, desc[UR36][R2.64] ;  /* 0x0000002402027981 */ /* 0x000ea4000c1e1b00 */
[----:B--2---:R0:W1:Y:S01]  /*04a0*/  F2I.F64.TRUNC R17, R2 ;  /* 0x0000000200117311 */ /* 0x004062000030d100 */
[----:B------:R-:W-:Y:S05]  /*04b0*/  BRA `(.L_x_3212) ;  /* 0x0000000800ac7947 */ /* 0x000fea0003800000 */
.L_x_3207:
        /* <DEDUP_REMOVED lines=12> */
.L_x_3221:
[----:B------:R-:W2:Y:S02]  /*0580*/  LDG.E.64 R2, desc[UR36][R2.64] ;  /* 0x0000002402027981 */ /* 0x000ea4000c1e1b00 */
[----:B--2---:R0:W1:Y:S01]  /*0590*/  F2I.F64.TRUNC R17, R2 ;  /* 0x0000000200117311 */ /* 0x004062000030d100 */
[----:B------:R-:W-:Y:S05]  /*05a0*/  BRA `(.L_x_3212) ;  /* 0x0000000800707947 */ /* 0x000fea0003800000 */
.L_x_3220:
        /* <DEDUP_REMOVED lines=28> */
.L_x_3223:
        /* <DEDUP_REMOVED lines=16> */
.L_x_3222:
[----:B------:R-:W2:Y:S02]  /*0870*/  LDG.E.U16 R0, desc[UR36][R2.64] ;  /* 0x0000002402007981 */ /* 0x000ea4000c1e1500 */
[----:B--2---:R-:W-:-:S06]  /*0880*/  IMAD.U32 R0, R0, 0x10000, RZ ;  /* 0x0001000000007824 */ /* 0x004fcc00078e00ff */
[----:B------:R-:W0:Y:S02]  /*0890*/  F2I.FTZ.TRUNC.NTZ R0, R0 ;  /* 0x0000000000007305 */ /* 0x000e24000021f100 */
[----:B0-----:R-:W-:Y:S01]  /*08a0*/  PRMT R17, R0, 0x7610, R17 ;  /* 0x0000761000117816 */ /* 0x001fe20000000011 */
[----:B------:R-:W-:Y:S06]  /*08b0*/  BRA `(.L_x_3212) ;  /* 0x0000000400ac7947 */ /* 0x000fec0003800000 */
.L_x_3219:
        /* <DEDUP_REMOVED lines=10> */
.L_x_3226:
        /* <DEDUP_REMOVED lines=21> */
.L_x_3230:
[----:B------:R-:W-:Y:S05]  /*0ab0*/  BSYNC B1 ;  /* 0x0000000000017941 */ /* 0x000fea0003800000 */
.L_x_3229:
[----:B------:R-:W-:Y:S01]  /*0ac0*/  LEA R3, R0, 0x3b800000, 0x17 ;  /* 0x3b80000000037811 */ /* 0x000fe200078eb8ff */
[----:B------:R-:W-:-:S05]  /*0ad0*/  IMAD.SHL.U32 R0, R2, 0x100000, RZ ;  /* 0x0010000002007824 */ /* 0x000fca00078e00ff */
[----:B------:R-:W-:-:S07]  /*0ae0*/  LOP3.LUT R0, R3, R0, R4, 0xfe, !PT ;  /* 0x0000000003007212 */ /* 0x000fce00078efe04 */
.L_x_3228:
[----:B------:R-:W-:Y:S05]  /*0af0*/  BSYNC B0 ;  /* 0x0000000000007941 */ /* 0x000fea0003800000 */
.L_x_3227:
[----:B------:R-:W0:Y:S02]  /*0b00*/  F2I.FTZ.TRUNC.NTZ R0, R0 ;  /* 0x0000000000007305 */ /* 0x000e24000021f100 */
[----:B0-----:R-:W-:Y:S01]  /*0b10*/  PRMT R17, R0, 0x7610, R17 ;  /* 0x0000761000117816 */ /* 0x001fe20000000011 */
[----:B------:R-:W-:Y:S06]  /*0b20*/  BRA `(.L_x_3212) ;  /* 0x0000000400107947 */ /* 0x000fec0003800000 */
.L_x_3225:
        /* <DEDUP_REMOVED lines=21> */
.L_x_3234:
[----:B------:R-:W-:Y:S05]  /*0c80*/  BSYNC B1 ;  /* 0x0000000000017941 */ /* 0x000fea0003800000 */
.L_x_3233:
[----:B------:R-:W-:Y:S01]  /*0c90*/  LEA R3, R0, 0x37800000, 0x17 ;  /* 0x3780000000037811 */ /* 0x000fe200078eb8ff */
[----:B------:R-:W-:-:S05]  /*0ca0*/  IMAD.SHL.U32 R0, R2, 0x200000, RZ ;  /* 0x0020000002007824 */ /* 0x000fca00078e00ff */
[----:B------:R-:W-:-:S07]  /*0cb0*/  LOP3.LUT R0, R3, R0, R4, 0xfe, !PT ;  /* 0x0000000003007212 */ /* 0x000fce00078efe04 */
.L_x_3232:
[----:B------:R-:W-:Y:S05]  /*0cc0*/  BSYNC B0 ;  /* 0x0000000000007941 */ /* 0x000fea0003800000 */
.L_x_3231:
[----:B------:R-:W0:Y:S02]  /*0cd0*/  F2I.FTZ.TRUNC.NTZ R0, R0 ;  /* 0x0000000000007305 */ /* 0x000e24000021f100 */
[----:B0-----:R-:W-:Y:S01]  /*0ce0*/  PRMT R17, R0, 0x7610, R17 ;  /* 0x0000761000117816 */ /* 0x001fe20000000011 */
[----:B------:R-:W-:Y:S06]  /*0cf0*/  BRA `(.L_x_3212) ;  /* 0x00000000009c7947 */ /* 0x000fec0003800000 */
.L_x_3224:
        /* <DEDUP_REMOVED lines=14> */
.L_x_3238:
[----:B------:R-:W-:Y:S05]  /*0de0*/  BSYNC B0 ;  /* 0x0000000000007941 */ /* 0x000fea0003800000 */
.L_x_3237:
[----:B------:R-:W0:Y:S02]  /*0df0*/  F2I.FTZ.TRUNC.NTZ R0, R0 ;  /* 0x0000000000007305 */ /* 0x000e24000021f100 */
[----:B0-----:R-:W-:Y:S01]  /*0e00*/  PRMT R17, R0, 0x7610, R17 ;  /* 0x0000761000117816 */ /* 0x001fe20000000011 */
[----:B------:R-:W-:Y:S06]  /*0e10*/  BRA `(.L_x_3212) ;  /* 0x0000000000547947 */ /* 0x000fec0003800000 */
.L_x_3211:
        /* <DEDUP_REMOVED lines=16> */
.L_x_3239:
[----:B------:R-:W-:Y:S01]  /*0f20*/  PRMT R17, RZ, 0x7610, R17 ;  /* 0x00007610ff117816 */ /* 0x000fe20000000011 */
[----:B------:R-:W-:Y:S06]  /*0f30*/  BRA `(.L_x_3212) ;  /* 0x00000000000c7947 */ /* 0x000fec0003800000 */
.L_x_3236:
[----:B------:R0:W5:Y:S01]  /*0f40*/  LDG.E.U16 R17, desc[UR36][R2.64] ;  /* 0x0000002402117981 */ /* 0x000162000c1e1500 */
[----:B------:R-:W-:Y:S05]  /*0f50*/  BRA `(.L_x_3212) ;  /* 0x0000000000047947 */ /* 0x000fea0003800000 */
.L_x_3235:
[----:B------:R0:W5:Y:S02]  /*0f60*/  LDG.E.U16 R17, desc[UR36][R2.64] ;  /* 0x0000002402117981 */ /* 0x000164000c1e1500 */
.L_x_3212:
[----:B------:R-:W2:Y:S02]  /*0f70*/  S2R R24, SR_TID.X ;  /* 0x0000000000187919 */ /* 0x000ea40000002100 */
[----:B--2---:R-:W-:-:S07]  /*0f80*/  VIADD R24, R24, 0x80 ;  /* 0x0000008018187836 */ /* 0x004fce0000000000 */
.L_x_3206:
[----:B------:R-:W-:Y:S05]  /*0f90*/  BSYNC B6 ;  /* 0x0000000000067941 */ /* 0x000fea0003800000 */
.L_x_3205:
[----:B------:R-:W-:Y:S01]  /*0fa0*/  ISETP.GE.AND P0, PT, R24, R22, PT ;  /* 0x000000161800720c */ /* 0x000fe20003f06270 */
[----:B------:R-:W-:-:S12]  /*0fb0*/  BSSY B6, `(.L_x_3240) ;  /* 0x00000ee000067945 */ /* 0x000fd80003800000 */
[----:B------:R-:W-:Y:S05]  /*0fc0*/  @P0 BRA `(.L_x_3241) ;  /* 0x0000000c00b00947 */ /* 0x000fea0003800000 */
[----:B01-34-:R-:W0:Y:S01]  /*0fd0*/  LDC.64 R2, c[0x0][0x220] ;  /* 0x00008800ff027b82 */ /* 0x01be220000000a00 */
        /* <DEDUP_REMOVED lines=19> */
.L_x_3245:
[----:B------:R0:W5:Y:S01]  /*1110*/  LDG.E.U8 R16, desc[UR36][R2.64] ;  /* 0x0000002402107981 */ /* 0x000162000c1e1100 */
[----:B------:R-:W-:Y:S05]  /*1120*/  BRA `(.L_x_3247) ;  /* 0x0000000c00547947 */ /* 0x000fea0003800000 */
.L_x_3244:
        /* <DEDUP_REMOVED lines=8> */
.L_x_3249:
[----:B------:R0:W5:Y:S01]  /*11b0*/  LDG.E.U16 R16, desc[UR36][R2.64] ;  /* 0x0000002402107981 */ /* 0x000162000c1e1500 */
[----:B------:R-:W-:Y:S05]  /*11c0*/  BRA `(.L_x_3247) ;  /* 0x0000000c002c7947 */ /* 0x000fea0003800000 */
.L_x_3248:
[----:B------:R0:W5:Y:S01]  /*11d0*/  LDG.E.U16 R16, desc[UR36][R2.64] ;  /* 0x0000002402107981 */ /* 0x000162000c1e1500 */
[----:B------:R-:W-:Y:S05]  /*11e0*/  BRA `(.L_x_3247) ;  /* 0x0000000c00247947 */ /* 0x000fea0003800000 */
.L_x_3243:
        /* <DEDUP_REMOVED lines=9> */
.L_x_3251:
[----:B------:R-:W2:Y:S02]  /*1280*/  LDG.E.U16 R0, desc[UR36][R2.64] ;  /* 0x0000002402007981 */ /* 0x000ea4000c1e1500 */
[----:B--2---:R-:W-:-:S06]  /*1290*/  HADD2.F32 R0, -RZ, R0.H0_H0 ;  /* 0x20000000ff007230 */ /* 0x004fcc0000004100 */
[----:B------:R-:W0:Y:S02]  /*12a0*/  F2I.FTZ.TRUNC.NTZ R0, R0 ;  /* 0x0000000000007305 */ /* 0x000e24000021f100 */
[----:B0-----:R-:W-:Y:S01]  /*12b0*/  PRMT R16, R0, 0x7610, R16 ;  /* 0x0000761000107816 */ /* 0x001fe20000000010 */
[----:B------:R-:W-:Y:S06]  /*12c0*/  BRA `(.L_x_3247) ;  /* 0x0000000800ec7947 */ /* 0x000fec0003800000 */
.L_x_3250:
        /* <DEDUP_REMOVED lines=9> */
.L_x_3253:
[----:B------:R-:W2:Y:S02]  /*1360*/  LDG.E.U16 R2, desc[UR36][R2.64] ;  /* 0x0000002402027981 */ /* 0x000ea4000c1e1500 */
[----:B--2---:R-:W-:-:S06]  /*1370*/  HADD2.F32 R0, -RZ, R2.H0_H0 ;  /* 0x20000002ff007230 */ /* 0x004fcc0000004100 */
[----:B------:R-:W0:Y:S02]  /*1380*/  F2I.FTZ.TRUNC.NTZ R0, R0 ;  /* 0x0000000000007305 */ /* 0x000e24000021f100 */
[----:B0-----:R-:W-:Y:S01]  /*1390*/  PRMT R16, R0, 0x7610, R16 ;  /* 0x0000761000107816 */ /* 0x001fe20000000010 */
[----:B------:R-:W-:Y:S06]  /*13a0*/  BRA `(.L_x_3247) ;  /* 0x0000000800b47947 */ /* 0x000fec0003800000 */
.L_x_3252:
[----:B------:R-:W2:Y:S02]  /*13b0*/  LDG.E.64 R2, desc[UR36][R2.64] ;  /* 0x0000002402027981 */ /* 0x000ea4000c1e1b00 */
[----:B--2---:R0:W1:Y:S01]  /*13c0*/  F2I.F64.TRUNC R16, R2 ;  /* 0x0000000200107311 */ /* 0x004062000030d100 */
[----:B------:R-:W-:Y:S05]  /*13d0*/  BRA `(.L_x_3247) ;  /* 0x0000000800a87947 */ /* 0x000fea0003800000 */
.L_x_3242:
        /* <DEDUP_REMOVED lines=12> */
.L_x_3256:
[----:B------:R-:W2:Y:S02]  /*14a0*/  LDG.E.64 R2, desc[UR36][R2.64] ;  /* 0x0000002402027981 */ /* 0x000ea4000c1e1b00 */
[----:B--2---:R0:W1:Y:S01]  /*14b0*/  F2I.F64.TRUNC R16, R2 ;  /* 0x0000000200107311 */ /* 0x004062000030d100 */
[----:B------:R-:W-:Y:S05]  /*14c0*/  BRA `(.L_x_3247) ;  /* 0x00000008006c7947 */ /* 0x000fea0003800000 */
.L_x_3255:
        /* <DEDUP_REMOVED lines=28> */
.L_x_3258:
        /* <DEDUP_REMOVED lines=15> */
.L_x_3257:
[----:B------:R-:W2:Y:S02]  /*1780*/  LDG.E.U16 R0, desc[UR36][R2.64] ;  /* 0x0000002402007981 */ /* 0x000ea4000c1e1500 */
[----:B--2---:R-:W-:-:S06]  /*1790*/  IMAD.U32 R0, R0, 0x10000, RZ ;  /* 0x0001000000007824 */ /* 0x004fcc00078e00ff */
[----:B------:R-:W0:Y:S02]  /*17a0*/  F2I.FTZ.TRUNC.NTZ R0, R0 ;  /* 0x0000000000007305 */ /* 0x000e24000021f100 */
[----:B0-----:R-:W-:Y:S01]  /*17b0*/  PRMT R16, R0, 0x7610, R16 ;  /* 0x0000761000107816 */ /* 0x001fe20000000010 */
[----:B------:R-:W-:Y:S06]  /*17c0*/  BRA `(.L_x_3247) ;  /* 0x0000000400ac7947 */ /* 0x000fec0003800000 */
.L_x_3254:
        /* <DEDUP_REMOVED lines=10> */
.L_x_3261:
        /* <DEDUP_REMOVED lines=21> */
.L_x_3265:
[----:B------:R-:W-:Y:S05]  /*19c0*/  BSYNC B1 ;  /* 0x0000000000017941 */ /* 0x000fea0003800000 */
.L_x_3264:
[----:B------:R-:W-:Y:S01]  /*19d0*/  LEA R3, R0, 0x3b800000, 0x17 ;  /* 0x3b80000000037811 */ /* 0x000fe200078eb8ff */
[----:B------:R-:W-:-:S05]  /*19e0*/  IMAD.SHL.U32 R0, R2, 0x100000, RZ ;  /* 0x0010000002007824 */ /* 0x000fca00078e00ff */
[----:B------:R-:W-:-:S07]  /*19f0*/  LOP3.LUT R0, R3, R0, R4, 0xfe, !PT ;  /* 0x0000000003007212 */ /* 0x000fce00078efe04 */
.L_x_3263:
[----:B------:R-:W-:Y:S05]  /*1a00*/  BSYNC B0 ;  /* 0x0000000000007941 */ /* 0x000fea0003800000 */
.L_x_3262:
[----:B------:R-:W0:Y:S02]  /*1a10*/  F2I.FTZ.TRUNC.NTZ R0, R0 ;  /* 0x0000000000007305 */ /* 0x000e24000021f100 */
[----:B0-----:R-:W-:Y:S01]  /*1a20*/  PRMT R16, R0, 0x7610, R16 ;  /* 0x0000761000107816 */ /* 0x001fe20000000010 */
[----:B------:R-:W-:Y:S06]  /*1a30*/  BRA `(.L_x_3247) ;  /* 0x0000000400107947 */ /* 0x000fec0003800000 */
.L_x_3260:
        /* <DEDUP_REMOVED lines=21> */
.L_x_3269:
[----:B------:R-:W-:Y:S05]  /*1b90*/  BSYNC B1 ;  /* 0x0000000000017941 */ /* 0x000fea0003800000 */
.L_x_3268:
[----:B------:R-:W-:Y:S01]  /*1ba0*/  LEA R3, R0, 0x37800000, 0x17 ;  /* 0x3780000000037811 */ /* 0x000fe200078eb8ff */
[----:B------:R-:W-:-:S05]  /*1bb0*/  IMAD.SHL.U32 R0, R2, 0x200000, RZ ;  /* 0x0020000002007824 */ /* 0x000fca00078e00ff */
[----:B------:R-:W-:-:S07]  /*1bc0*/  LOP3.LUT R0, R3, R0, R4, 0xfe, !PT ;  /* 0x0000000003007212 */ /* 0x000fce00078efe04 */
.L_x_3267:
[----:B------:R-:W-:Y:S05]  /*1bd0*/  BSYNC B0 ;  /* 0x0000000000007941 */ /* 0x000fea0003800000 */
.L_x_3266:
[----:B------:R-:W0:Y:S02]  /*1be0*/  F2I.FTZ.TRUNC.NTZ R0, R0 ;  /* 0x0000000000007305 */ /* 0x000e24000021f100 */
[----:B0-----:R-:W-:Y:S01]  /*1bf0*/  PRMT R16, R0, 0x7610, R16 ;  /* 0x0000761000107816 */ /* 0x001fe20000000010 */
[----:B------:R-:W-:Y:S06]  /*1c00*/  BRA `(.L_x_3247) ;  /* 0x00000000009c7947 */ /* 0x000fec0003800000 */
.L_x_3259:
        /* <DEDUP_REMOVED lines=14> */
.L_x_3273:
[----:B------:R-:W-:Y:S05]  /*1cf0*/  BSYNC B0 ;  /* 0x0000000000007941 */ /* 0x000fea0003800000 */
.L_x_3272:
[----:B------:R-:W0:Y:S02]  /*1d00*/  F2I.FTZ.TRUNC.NTZ R0, R0 ;  /* 0x0000000000007305 */ /* 0x000e24000021f100 */
[----:B0-----:R-:W-:Y:S01]  /*1d10*/  PRMT R16, R0, 0x7610, R16 ;  /* 0x0000761000107816 */ /* 0x001fe20000000010 */
[----:B------:R-:W-:Y:S06]  /*1d20*/  BRA `(.L_x_3247) ;  /* 0x0000000000547947 */ /* 0x000fec0003800000 */
.L_x_3246:
        /* <DEDUP_REMOVED lines=16> */
.L_x_3274:
[----:B------:R-:W-:Y:S01]  /*1e30*/  PRMT R16, RZ, 0x7610, R16 ;  /* 0x00007610ff107816 */ /* 0x000fe20000000010 */
[----:B------:R-:W-:Y:S06]  /*1e40*/  BRA `(.L_x_3247) ;  /* 0x00000000000c7947 */ /* 0x000fec0003800000 */
.L_x_3271:
[----:B------:R3:W5:Y:S01]  /*1e50*/  LDG.E.U16 R16, desc[UR36][R2.64] ;  /* 0x0000002402107981 */ /* 0x000762000c1e1500 */
[----:B------:R-:W-:Y:S05]  /*1e60*/  BRA `(.L_x_3247) ;  /* 0x0000000000047947 */ /* 0x000fea0003800000 */
.L_x_3270:
[----:B------:R2:W5:Y:S02]  /*1e70*/  LDG.E.U16 R16, desc[UR36][R2.64] ;  /* 0x0000002402107981 */ /* 0x000564000c1e1500 */
.L_x_3247:
[----:B------:R-:W-:-:S07]  /*1e80*/  VIADD R24, R24, 0x80 ;  /* 0x0000008018187836 */ /* 0x000fce0000000000 */
.L_x_3241:
[----:B------:R-:W-:Y:S05]  /*1e90*/  BSYNC B6 ;  /* 0x0000000000067941 */ /* 0x000fea0003800000 */
.L_x_3240:
[----:B------:R-:W-:Y:S01]  /*1ea0*/  ISETP.GE.AND P0, PT, R24, R22, PT ;  /* 0x000000161800720c */ /* 0x000fe20003f06270 */
[----:B------:R-:W-:Y:S01]  /*1eb0*/  BSSY B6, `(.L_x_3275) ;  /* 0x00000f0000067945 */ /* 0x000fe20003800000 */
[----:B------:R-:W-:Y:S02]  /*1ec0*/  PRMT R18, RZ, 0x7610, R18 ;  /* 0x00007610ff127816 */ /* 0x000fe40000000012 */
[----:B------:R-:W-:-:S09]  /*1ed0*/  PRMT R25, RZ, 0x7610, R25 ;  /* 0x00007610ff197816 */ /* 0x000fd20000000019 */
        /* <DEDUP_REMOVED lines=21> */
.L_x_3280:
[----:B------:R0:W5:Y:S01]  /*2030*/  LDG.E.U8 R25, desc[UR36][R2.64] ;  /* 0x0000002402197981 */ /* 0x000162000c1e1100 */
[----:B------:R-:W-:Y:S05]  /*2040*/  BRA `(.L_x_3282) ;  /* 0x0000000c00547947 */ /* 0x000fea0003800000 */
.L_x_3279:
        /* <DEDUP_REMOVED lines=8> */
.L_x_3284:
[----:B------:R0:W5:Y:S01]  /*20d0*/  LDG.E.U16 R25, desc[UR36][R2.64] ;  /* 0x0000002402197981 */ /* 0x000162000c1e1500 */
[----:B------:R-:W-:Y:S05]  /*20e0*/  BRA `(.L_x_3282) ;  /* 0x0000000c002c7947 */ /* 0x000fea0003800000 */
.L_x_3283:
[----:B------:R0:W5:Y:S01]  /*20f0*/  LDG.E.U16 R25, desc[UR36][R2.64] ;  /* 0x0000002402197981 */ /* 0x000162000c1e1500 */
[----:B------:R-:W-:Y:S05]  /*2100*/  BRA `(.L_x_3282) ;  /* 0x0000000c00247947 */ /* 0x000fea0003800000 */
.L_x_3278:
        /* <DEDUP_REMOVED lines=9> */
.L_x_3286:
[----:B------:R-:W2:Y:S02]  /*21a0*/  LDG.E.U16 R0, desc[UR36][R2.64] ;  /* 0x0000002402007981 */ /* 0x000ea4000c1e1500 */
[----:B--2---:R-:W-:-:S06]  /*21b0*/  HADD2.F32 R0, -RZ, R0.H0_H0 ;  /* 0x20000000ff007230 */ /* 0x004fcc0000004100 */
[----:B------:R-:W0:Y:S02]  /*21c0*/  F2I.FTZ.TRUNC.NTZ R0, R0 ;  /* 0x0000000000007305 */ /* 0x000e24000021f100 */
[----:B0-----:R-:W-:Y:S01]  /*21d0*/  PRMT R25, R0, 0x7610, R25 ;  /* 0x0000761000197816 */ /* 0x001fe20000000019 */
[----:B------:R-:W-:Y:S06]  /*21e0*/  BRA `(.L_x_3282) ;  /* 0x0000000800ec7947 */ /* 0x000fec0003800000 */
.L_x_3285:
        /* <DEDUP_REMOVED lines=9> */
.L_x_3288:
[----:B------:R-:W2:Y:S02]  /*2280*/  LDG.E.U16 R2, desc[UR36][R2.64] ;  /* 0x0000002402027981 */ /* 0x000ea4000c1e1500 */
[----:B--2---:R-:W-:-:S06]  /*2290*/  HADD2.F32 R0, -RZ, R2.H0_H0 ;  /* 0x20000002ff007230 */ /* 0x004fcc0000004100 */
[----:B------:R-:W0:Y:S02]  /*22a0*/  F2I.FTZ.TRUNC.NTZ R0, R0 ;  /* 0x0000000000007305 */ /* 0x000e24000021f100 */
[----:B0-----:R-:W-:Y:S01]  /*22b0*/  PRMT R25, R0, 0x7610, R25 ;  /* 0x0000761000197816 */ /* 0x001fe20000000019 */
[----:B------:R-:W-:Y:S06]  /*22c0*/  BRA `(.L_x_3282) ;  /* 0x0000000800b47947 */ /* 0x000fec0003800000 */
.L_x_3287:
[----:B------:R-:W2:Y:S02]  /*22d0*/  LDG.E.64 R2, desc[UR36][R2.64] ;  /* 0x0000002402027981 */ /* 0x000ea4000c1e1b00 */
[----:B--2---:R0:W1:Y:S01]  /*22e0*/  F2I.F64.TRUNC R25, R2 ;  /* 0x0000000200197311 */ /* 0x004062000030d100 */
[----:B------:R-:W-:Y:S05]  /*22f0*/  BRA `(.L_x_3282) ;  /* 0x0000000800a87947 */ /* 0x000fea0003800000 */
.L_x_3277:
        /* <DEDUP_REMOVED lines=12> */
.L_x_3291:
[----:B------:R-:W2:Y:S02]  /*23c0*/  LDG.E.64 R2, desc[UR36][R2.64] ;  /* 0x0000002402027981 */ /* 0x000ea4000c1e1b00 */
[----:B--2---:R3:W4:Y:S01]  /*23d0*/  F2I.F64.TRUNC R25, R2 ;  /* 0x0000000200197311 */ /* 0x004722000030d100 */
[----:B------:R-:W-:Y:S05]  /*23e0*/  BRA `(.L_x_3282) ;  /* 0x00000008006c7947 */ /* 0x000fea0003800000 */
.L_x_3290:
        /* <DEDUP_REMOVED lines=28> */
.L_x_3293:
        /* <DEDUP_REMOVED lines=15> */
.L_x_3292:
[----:B------:R-:W2:Y:S02]  /*26a0*/  LDG.E.U16 R0, desc[UR36][R2.64] ;  /* 0x0000002402007981 */ /* 0x000ea4000c1e1500 */
[----:B--2---:R-:W-:-:S06]  /*26b0*/  IMAD.U32 R0, R0, 0x10000, RZ ;  /* 0x0001000000007824 */ /* 0x004fcc00078e00ff */
[----:B------:R-:W0:Y:S02]  /*26c0*/  F2I.FTZ.TRUNC.NTZ R0, R0 ;  /* 0x0000000000007305 */ /* 0x000e24000021f100 */
[----:B0-----:R-:W-:Y:S01]  /*26d0*/  PRMT R25, R0, 0x7610, R25 ;  /* 0x0000761000197816 */ /* 0x001fe20000000019 */
[----:B------:R-:W-:Y:S06]  /*26e0*/  BRA `(.L_x_3282) ;  /* 0x0000000400ac7947 */ /* 0x000fec0003800000 */
.L_x_3289:
        /* <DEDUP_REMOVED lines=10> */
.L_x_3296:
        /* <DEDUP_REMOVED lines=21> */
.L_x_3300:
[----:B------:R-:W-:Y:S05]  /*28e0*/  BSYNC B1 ;  /* 0x0000000000017941 */ /* 0x000fea0003800000 */
.L_x_3299:
[----:B------:R-:W-:Y:S01]  /*28f0*/  LEA R3, R0, 0x3b800000, 0x17 ;  /* 0x3b80000000037811 */ /* 0x000fe200078eb8ff */
[----:B------:R-:W-:-:S05]  /*2900*/  IMAD.SHL.U32 R0, R2, 0x100000, RZ ;  /* 0x0010000002007824 */ /* 0x000fca00078e00ff */
[----:B------:R-:W-:-:S07]  /*2910*/  LOP3.LUT R0, R3, R0, R4, 0xfe, !PT ;  /* 0x0000000003007212 */ /* 0x000fce00078efe04 */
.L_x_3298:
[----:B------:R-:W-:Y:S05]  /*2920*/  BSYNC B0 ;  /* 0x0000000000007941 */ /* 0x000fea0003800000 */
.L_x_3297:
[----:B------:R-:W0:Y:S02]  /*2930*/  F2I.FTZ.TRUNC.NTZ R0, R0 ;  /* 0x0000000000007305 */ /* 0x000e24000021f100 */
[----:B0-----:R-:W-:Y:S01]  /*2940*/  PRMT R25, R0, 0x7610, R25 ;  /* 0x0000761000197816 */ /* 0x001fe20000000019 */
[----:B------:R-:W-:Y:S06]  /*2950*/  BRA `(.L_x_3282) ;  /* 0x0000000400107947 */ /* 0x000fec0003800000 */
.L_x_3295:
        /* <DEDUP_REMOVED lines=21> */
.L_x_3304:
[----:B------:R-:W-:Y:S05]  /*2ab0*/  BSYNC B1 ;  /* 0x0000000000017941 */ /* 0x000fea0003800000 */
.L_x_3303:
[----:B------:R-:W-:Y:S01]  /*2ac0*/  LEA R3, R0, 0x37800000, 0x17 ;  /* 0x3780000000037811 */ /* 0x000fe200078eb8ff */
[----:B------:R-:W-:-:S05]  /*2ad0*/  IMAD.SHL.U32 R0, R2, 0x200000, RZ ;  /* 0x0020000002007824 */ /* 0x000fca00078e00ff */
[----:B------:R-:W-:-:S07]  /*2ae0*/  LOP3.LUT R0, R3, R0, R4, 0xfe, !PT ;  /* 0x0000000003007212 */ /* 0x000fce00078efe04 */
.L_x_3302:
[----:B------:R-:W-:Y:S05]  /*2af0*/  BSYNC B0 ;  /* 0x0000000000007941 */ /* 0x000fea0003800000 */
.L_x_3301:
[----:B------:R-:W0:Y:S02]  /*2b00*/  F2I.FTZ.TRUNC.NTZ R0, R0 ;  /* 0x0000000000007305 */ /* 0x000e24000021f100 */
[----:B0-----:R-:W-:Y:S01]  /*2b10*/  PRMT R25, R0, 0x7610, R25 ;  /* 0x0000761000197816 */ /* 0x001fe20000000019 */
[----:B------:R-:W-:Y:S06]  /*2b20*/  BRA `(.L_x_3282) ;  /* 0x00000000009c7947 */ /* 0x000fec0003800000 */
.L_x_3294:
        /* <DEDUP_REMOVED lines=14> */
.L_x_3308:
[----:B------:R-:W-:Y:S05]  /*2c10*/  BSYNC B0 ;  /* 0x0000000000007941 */ /* 0x000fea0003800000 */
.L_x_3307:
[----:B------:R-:W0:Y:S02]  /*2c20*/  F2I.FTZ.TRUNC.NTZ R0, R0 ;  /* 0x0000000000007305 */ /* 0x000e24000021f100 */
[----:B0-----:R-:W-:Y:S01]  /*2c30*/  PRMT R25, R0, 0x7610, R25 ;  /* 0x0000761000197816 */ /* 0x001fe20000000019 */
[----:B------:R-:W-:Y:S06]  /*2c40*/  BRA `(.L_x_3282) ;  /* 0x0000000000547947 */ /* 0x000fec0003800000 */
.L_x_3281:
        /* <DEDUP_REMOVED lines=16> */
.L_x_3309:
[----:B------:R-:W-:Y:S01]  /*2d50*/  PRMT R25, RZ, 0x7610, R25 ;  /* 0x00007610ff197816 */ /* 0x000fe20000000019 */
[----:B------:R-:W-:Y:S06]  /*2d60*/  BRA `(.L_x_3282) ;  /* 0x00000000000c7947 */ /* 0x000fec0003800000 */
.L_x_3306:
[----:B------:R2:W5:Y:S01]  /*2d70*/  LDG.E.U16 R25, desc[UR36][R2.64] ;  /* 0x0000002402197981 */ /* 0x000562000c1e1500 */
[----:B------:R-:W-:Y:S05]  /*2d80*/  BRA `(.L_x_3282) ;  /* 0x0000000000047947 */ /* 0x000fea0003800000 */
.L_x_3305:
[----:B------:R1:W5:Y:S02]  /*2d90*/  LDG.E.U16 R25, desc[UR36][R2.64] ;  /* 0x0000002402197981 */ /* 0x000364000c1e1500 */
.L_x_3282:
[----:B------:R-:W-:-:S07]  /*2da0*/  VIADD R24, R24, 0x80 ;  /* 0x0000008018187836 */ /* 0x000fce0000000000 */
.L_x_3276:
[----:B------:R-:W-:Y:S05]  /*2db0*/  BSYNC B6 ;  /* 0x0000000000067941 */ /* 0x000fea0003800000 */
.L_x_3275:
[----:B------:R-:W-:Y:S01]  /*2dc0*/  ISETP.GE.AND P0, PT, R24, R22, PT ;  /* 0x000000161800720c */ /* 0x000fe20003f06270 */
[----:B------:R-:W-:-:S12]  /*2dd0*/  BSSY B6, `(.L_x_3310) ;  /* 0x00000eb000067945 */ /* 0x000fd80003800000 */
[----:B------:R-:W-:Y:S05]  /*2de0*/  @P0 BRA `(.L_x_3311) ;  /* 0x0000000c00a40947 */ /* 0x000fea0003800000 */
        /* <DEDUP_REMOVED lines=19> */
.L_x_3315:
[----:B------:R0:W5:Y:S01]  /*2f20*/  LDG.E.U8 R18, desc[UR36][R2.64] ;  /* 0x0000002402127981 */ /* 0x000162000c1e1100 */
[----:B------:R-:W-:Y:S05]  /*2f30*/  BRA `(.L_x_3311) ;  /* 0x0000000c00507947 */ /* 0x000fea0003800000 */
.L_x_3314:
        /* <DEDUP_REMOVED lines=8> */
.L_x_3318:
[----:B------:R0:W5:Y:S01]  /*2fc0*/  LDG.E.U16 R18, desc[UR36][R2.64] ;  /* 0x0000002402127981 */ /* 0x000162000c1e1500 */
[----:B------:R-:W-:Y:S05]  /*2fd0*/  BRA `(.L_x_3311) ;  /* 0x0000000c00287947 */ /* 0x000fea0003800000 */
.L_x_3317:
[----:B------:R0:W5:Y:S01]  /*2fe0*/  LDG.E.U16 R18, desc[UR36][R2.64] ;  /* 0x0000002402127981 */ /* 0x000162000c1e1500 */
[----:B------:R-:W-:Y:S05]  /*2ff0*/  BRA `(.L_x_3311) ;  /* 0x0000000c00207947 */ /* 0x000fea0003800000 */
.L_x_3313:
        /* <DEDUP_REMOVED lines=9> */
.L_x_3320:
[----:B------:R-:W2:Y:S02]  /*3090*/  LDG.E.U16 R0, desc[UR36][R2.64] ;  /* 0x0000002402007981 */ /* 0x000ea4000c1e1500 */
[----:B--2---:R-:W-:-:S06]  /*30a0*/  HADD2.F32 R0, -RZ, R0.H0_H0 ;  /* 0x20000000ff007230 */ /* 0x004fcc0000004100 */
[----:B------:R-:W0:Y:S02]  /*30b0*/  F2I.FTZ.TRUNC.NTZ R0, R0 ;  /* 0x0000000000007305 */ /* 0x000e24000021f100 */
[----:B0-----:R-:W-:Y:S01]  /*30c0*/  PRMT R18, R0, 0x7610, R18 ;  /* 0x0000761000127816 */ /* 0x001fe20000000012 */
[----:B------:R-:W-:Y:S06]  /*30d0*/  BRA `(.L_x_3311) ;  /* 0x0000000800e87947 */ /* 0x000fec0003800000 */
.L_x_3319:
        /* <DEDUP_REMOVED lines=9> */
.L_x_3322:
[----:B------:R-:W2:Y:S02]  /*3170*/  LDG.E.U16 R2, desc[UR36][R2.64] ;  /* 0x0000002402027981 */ /* 0x000ea4000c1e1500 */
[----:B--2---:R-:W-:-:S06]  /*3180*/  HADD2.F32 R0, -RZ, R2.H0_H0 ;  /* 0x20000002ff007230 */ /* 0x004fcc0000004100 */
[----:B------:R-:W0:Y:S02]  /*3190*/  F2I.FTZ.TRUNC.NTZ R0, R0 ;  /* 0x0000000000007305 */ /* 0x000e24000021f100 */
[----:B0-----:R-:W-:Y:S01]  /*31a0*/  PRMT R18, R0, 0x7610, R18 ;  /* 0x0000761000127816 */ /* 0x001fe20000000012 */
[----:B------:R-:W-:Y:S06]  /*31b0*/  BRA `(.L_x_3311) ;  /* 0x0000000800b07947 */ /* 0x000fec0003800000 */
.L_x_3321:
[----:B------:R-:W2:Y:S02]  /*31c0*/  LDG.E.64 R2, desc[UR36][R2.64] ;  /* 0x0000002402027981 */ /* 0x000ea4000c1e1b00 */
[----:B--2---:R0:W1:Y:S01]  /*31d0*/  F2I.F64.TRUNC R18, R2 ;  /* 0x0000000200127311 */ /* 0x004062000030d100 */
[----:B------:R-:W-:Y:S05]  /*31e0*/  BRA `(.L_x_3311) ;  /* 0x0000000800a47947 */ /* 0x000fea0003800000 */
.L_x_3312:
        /* <DEDUP_REMOVED lines=12> */
.L_x_3325:
[----:B------:R-:W2:Y:S02]  /*32b0*/  LDG.E.64 R2, desc[UR36][R2.64] ;  /* 0x0000002402027981 */ /* 0x000ea4000c1e1b00 */
[----:B--2---:R0:W1:Y:S01]  /*32c0*/  F2I.F64.TRUNC R18, R2 ;  /* 0x0000000200127311 */ /* 0x004062000030d100 */
[----:B------:R-:W-:Y:S05]  /*32d0*/  BRA `(.L_x_3311) ;  /* 0x0000000800687947 */ /* 0x000fea0003800000 */
.L_x_3324:
        /* <DEDUP_REMOVED lines=28> */
.L_x_3327:
        /* <DEDUP_REMOVED lines=15> */
.L_x_3326:
[----:B------:R-:W2:Y:S02]  /*3590*/  LDG.E.U16 R0, desc[UR36][R2.64] ;  /* 0x0000002402007981 */ /* 0x000ea4000c1e1500 */
[----:B--2---:R-:W-:-:S06]  /*35a0*/  IMAD.U32 R0, R0, 0x10000, RZ ;  /* 0x0001000000007824 */ /* 0x004fcc00078e00ff */
[----:B------:R-:W0:Y:S02]  /*35b0*/  F2I.FTZ.TRUNC.NTZ R0, R0 ;  /* 0x0000000000007305 */ /* 0x000e24000021f100 */
[----:B0-----:R-:W-:Y:S01]  /*35c0*/  PRMT R18, R0, 0x7610, R18 ;  /* 0x0000761000127816 */ /* 0x001fe20000000012 */
[----:B------:R-:W-:Y:S06]  /*35d0*/  BRA `(.L_x_3311) ;  /* 0x0000000400a87947 */ /* 0x000fec0003800000 */
.L_x_3323:
        /* <DEDUP_REMOVED lines=10> */
.L_x_3330:
        /* <DEDUP_REMOVED lines=21> */
.L_x_3334:
[----:B------:R-:W-:Y:S05]  /*37d0*/  BSYNC B1 ;  /* 0x0000000000017941 */ /* 0x000fea0003800000 */
.L_x_3333:
[----:B------:R-:W-:Y:S01]  /*37e0*/  LEA R3, R0, 0x3b800000, 0x17 ;  /* 0x3b80000000037811 */ /* 0x000fe200078eb8ff */
[----:B------:R-:W-:-:S05]  /*37f0*/  IMAD.SHL.U32 R0, R2, 0x100000, RZ ;  /* 0x0010000002007824 */ /* 0x000fca00078e00ff */
[----:B------:R-:W-:-:S07]  /*3800*/  LOP3.LUT R0, R3, R0, R4, 0xfe, !PT ;  /* 0x0000000003007212 */ /* 0x000fce00078efe04 */
.L_x_3332:
[----:B------:R-:W-:Y:S05]  /*3810*/  BSYNC B0 ;  /* 0x0000000000007941 */ /* 0x000fea0003800000 */
.L_x_3331:
[----:B------:R-:W0:Y:S02]  /*3820*/  F2I.FTZ.TRUNC.NTZ R0, R0 ;  /* 0x0000000000007305 */ /* 0x000e24000021f100 */
[----:B0-----:R-:W-:Y:S01]  /*3830*/  PRMT R18, R0, 0x7610, R18 ;  /* 0x0000761000127816 */ /* 0x001fe20000000012 */
[----:B------:R-:W-:Y:S06]  /*3840*/  BRA `(.L_x_3311) ;  /* 0x00000004000c7947 */ /* 0x000fec0003800000 */
.L_x_3329:
        /* <DEDUP_REMOVED lines=21> */
.L_x_3338:
[----:B------:R-:W-:Y:S05]  /*39a0*/  BSYNC B1 ;  /* 0x0000000000017941 */ /* 0x000fea0003800000 */
.L_x_3337:
[----:B------:R-:W-:Y:S01]  /*39b0*/  LEA R3, R0, 0x37800000, 0x17 ;  /* 0x3780000000037811 */ /* 0x000fe200078eb8ff */
[----:B------:R-:W-:-:S05]  /*39c0*/  IMAD.SHL.U32 R0, R2, 0x200000, RZ ;  /* 0x0020000002007824 */ /* 0x000fca00078e00ff */
[----:B------:R-:W-:-:S07]  /*39d0*/  LOP3.LUT R0, R3, R0, R4, 0xfe, !PT ;  /* 0x0000000003007212 */ /* 0x000fce00078efe04 */
.L_x_3336:
[----:B------:R-:W-:Y:S05]  /*39e0*/  BSYNC B0 ;  /* 0x0000000000007941 */ /* 0x000fea0003800000 */
.L_x_3335:
[----:B------:R-:W0:Y:S02]  /*39f0*/  F2I.FTZ.TRUNC.NTZ R0, R0 ;  /* 0x0000000000007305 */ /* 0x000e24000021f100 */
[----:B0-----:R-:W-:Y:S01]  /*3a00*/  PRMT R18, R0, 0x7610, R18 ;  /* 0x0000761000127816 */ /* 0x001fe20000000012 */
[----:B------:R-:W-:Y:S06]  /*3a10*/  BRA `(.L_x_3311) ;  /* 0x0000000000987947 */ /* 0x000fec0003800000 */
.L_x_3328:
        /* <DEDUP_REMOVED lines=14> */
.L_x_3342:
[----:B------:R-:W-:Y:S05]  /*3b00*/  BSYNC B0 ;  /* 0x0000000000007941 */ /* 0x000fea0003800000 */
.L_x_3341:
[----:B------:R-:W0:Y:S02]  /*3b10*/  F2I.FTZ.TRUNC.NTZ R0, R0 ;  /* 0x0000000000007305 */ /* 0x000e24000021f100 */
[----:B0-----:R-:W-:Y:S01]  /*3b20*/  PRMT R18, R0, 0x7610, R18 ;  /* 0x0000761000127816 */ /* 0x001fe20000000012 */
[----:B------:R-:W-:Y:S06]  /*3b30*/  BRA `(.L_x_3311) ;  /* 0x0000000000507947 */ /* 0x000fec0003800000 */
.L_x_3316:
        /* <DEDUP_REMOVED lines=16> */
.L_x_3343:
[----:B------:R-:W-:Y:S05]  /*3c40*/  BRA `(.L_x_3311) ;  /* 0x00000000000c7947 */ /* 0x000fea0003800000 */
.L_x_3340:
[----:B------:R0:W5:Y:S01]  /*3c50*/  LDG.E.U16 R18, desc[UR36][R2.64] ;  /* 0x0000002402127981 */ /* 0x000162000c1e1500 */
[----:B------:R-:W-:Y:S05]  /*3c60*/  BRA `(.L_x_3311) ;  /* 0x0000000000047947 */ /* 0x000fea0003800000 */
.L_x_3339:
[----:B------:R0:W5:Y:S02]  /*3c70*/  LDG.E.U16 R18, desc[UR36][R2.64] ;  /* 0x0000002402127981 */ /* 0x000164000c1e1500 */
.L_x_3311:
[----:B------:R-:W-:Y:S05]  /*3c80*/  BSYNC B6 ;  /* 0x0000000000067941 */ /* 0x000fea0003800000 */
.L_x_3310:
[----:B01234-:R-:W0:Y:S01]  /*3c90*/  S2R R2, SR_TID.X ;  /* 0x0000000000027919 */ /* 0x01fe220000002100 */
[----:B------:R-:W1:Y:S01]  /*3ca0*/  LDC.U8 R19, c[0x0][0x234] ;  /* 0x00008d00ff137b82 */ /* 0x000e620000000000 */
[----:B-----5:R-:W-:Y:S01]  /*3cb0*/  PRMT R0, R17, 0x9910, RZ ;  /* 0x0000991011007816 */ /* 0x020fe200000000ff */
[----:B------:R-:W-:Y:S01]  /*3cc0*/  BSSY B6, `(.L_x_3344) ;  /* 0x0000105000067945 */ /* 0x000fe20003800000 */
[----:B------:R-:W-:Y:S02]  /*3cd0*/  PRMT R4, R16, 0x9910, RZ ;  /* 0x0000991010047816 */ /* 0x000fe400000000ff */
[----:B------:R-:W-:Y:S02]  /*3ce0*/  PRMT R6, R25, 0x9910, RZ ;  /* 0x0000991019067816 */ /* 0x000fe400000000ff */
[----:B------:R-:W-:Y:S02]  /*3cf0*/  PRMT R7, R18, 0x9910, RZ ;  /* 0x0000991012077816 */ /* 0x000fe400000000ff */
[----:B------:R-:W-:-:S02]  /*3d00*/  SHF.R.S32.HI R3, RZ, 0x1f, R0 ;  /* 0x0000001fff037819 */ /* 0x000fc40000011400 */
[----:B------:R-:W-:Y:S02]  /*3d10*/  SHF.R.S32.HI R5, RZ, 0x1f, R4 ;  /* 0x0000001fff057819 */ /* 0x000fe40000011404 */
[----:B------:R-:W-:Y:S01]  /*3d20*/  SHF.R.S32.HI R17, RZ, 0x1f, R6 ;  /* 0x0000001fff117819 */ /* 0x000fe20000011406 */
[----:B------:R-:W-:Y:S01]  /*3d30*/  IMAD.IADD R0, R0, 0x1, R3 ;  /* 0x0000000100007824 */ /* 0x000fe200078e0203 */
[----:B------:R-:W-:Y:S01]  /*3d40*/  SHF.R.S32.HI R16, RZ, 0x1f, R7 ;  /* 0x0000001fff107819 */ /* 0x000fe20000011407 */
[----:B------:R-:W-:Y:S02]  /*3d50*/  IMAD.IADD R18, R4, 0x1, R5 ;  /* 0x0000000104127824 */ /* 0x000fe400078e0205 */
[----:B------:R-:W-:Y:S01]  /*3d60*/  IMAD.IADD R6, R6, 0x1, R17 ;  /* 0x0000000106067824 */ /* 0x000fe200078e0211 */
[----:B------:R-:W-:Y:S01]  /*3d70*/  LOP3.LUT R3, R0, R3, RZ, 0x3c, !PT ;  /* 0x0000000300037212 */ /* 0x000fe200078e3cff */
[----:B------:R-:W-:Y:S01]  /*3d80*/  IMAD.IADD R7, R7, 0x1, R16 ;  /* 0x0000000107077824 */ /* 0x000fe200078e0210 */
[----:B------:R-:W-:-:S02]  /*3d90*/  LOP3.LUT R18, R18, R5, RZ, 0x3c, !PT ;  /* 0x0000000512127212 */ /* 0x000fc400078e3cff */
[----:B------:R-:W-:Y:S02]  /*3da0*/  LOP3.LUT R17, R6, R17, RZ, 0x3c, !PT ;  /* 0x0000001106117212 */ /* 0x000fe400078e3cff */
[----:B------:R-:W-:Y:S02]  /*3db0*/  LOP3.LUT R16, R7, R16, RZ, 0x3c, !PT ;  /* 0x0000001007107212 */ /* 0x000fe400078e3cff */
        /* <DEDUP_REMOVED lines=23> */
.L_x_3349:
[----:B------:R0:W-:Y:S01]  /*3f30*/  STG.E.U8 desc[UR36][R8.64], R3 ;  /* 0x0000000308007986 */ /* 0x0001e2000c101124 */
[----:B------:R-:W-:Y:S05]  /*3f40*/  BRA `(.L_x_3345) ;  /* 0x0000000c00707947 */ /* 0x000fea0003800000 */
.L_x_3348:
[----:B------:R-:W-:-:S13]  /*3f50*/  ISETP.NE.AND P0, PT, R0, 0x2, PT ;  /* 0x000000020000780c */ /* 0x000fda0003f05270 */
[----:B------:R-:W-:Y:S05]  /*3f60*/  @!P0 BRA `(.L_x_3351) ;  /* 0x0000000000308947 */ /* 0x000fea0003800000 */
[----:B------:R-:W-:-:S13]  /*3f70*/  ISETP.NE.AND P0, PT, R0, 0x3, PT ;  /* 0x000000030000780c */ /* 0x000fda0003f05270 */
[----:B------:R-:W-:Y:S05]  /*3f80*/  @!P0 BRA `(.L_x_3352) ;  /* 0x00000000001c8947 */ /* 0x000fea0003800000 */
[----:B------:R-:W-:-:S13]  /*3f90*/  ISETP.NE.AND P0, PT, R0, 0x4, PT ;  /* 0x000000040000780c */ /* 0x000fda0003f05270 */
[----:B------:R-:W-:Y:S05]  /*3fa0*/  @P0 BRA `(.L_x_3350) ;  /* 0x0000000800f80947 */ /* 0x000fea0003800000 */
[----:B------:R-:W-:-:S05]  /*3fb0*/  PRMT R3, R3, 0x9910, RZ ;  /* 0x0000991003037816 */ /* 0x000fca00000000ff */
[----:B------:R-:W-:-:S05]  /*3fc0*/  IMAD.MOV.U32 R4, RZ, RZ, R3 ;  /* 0x000000ffff047224 */ /* 0x000fca00078e0003 */
[----:B------:R-:W-:-:S05]  /*3fd0*/  SHF.R.S32.HI R5, RZ, 0x1f, R4 ;  /* 0x0000001fff057819 */ /* 0x000fca0000011404 */
[----:B------:R0:W-:Y:S01]  /*3fe0*/  STG.E.64 desc[UR36][R8.64], R4 ;  /* 0x0000000408007986 */ /* 0x0001e2000c101b24 */
[----:B------:R-:W-:Y:S05]  /*3ff0*/  BRA `(.L_x_3345) ;  /* 0x0000000c00447947 */ /* 0x000fea0003800000 */
.L_x_3352:
[----:B------:R-:W-:-:S05]  /*4000*/  PRMT R3, R3, 0x9910, RZ ;  /* 0x0000991003037816 */ /* 0x000fca00000000ff */
[----:B------:R0:W-:Y:S01]  /*4010*/  STG.E desc[UR36][R8.64], R3 ;  /* 0x0000000308007986 */ /* 0x0001e2000c101924 */
[----:B------:R-:W-:Y:S05]  /*4020*/  BRA `(.L_x_3345) ;  /* 0x0000000c00387947 */ /* 0x000fea0003800000 */
.L_x_3351:
[----:B------:R0:W-:Y:S01]  /*4030*/  STG.E.U16 desc[UR36][R8.64], R3 ;  /* 0x0000000308007986 */ /* 0x0001e2000c101524 */
[----:B------:R-:W-:Y:S05]  /*4040*/  BRA `(.L_x_3345) ;  /* 0x0000000c00307947 */ /* 0x000fea0003800000 */
.L_x_3347:
        /* <DEDUP_REMOVED lines=9> */
.L_x_3354:
[----:B------:R-:W0:Y:S02]  /*40e0*/  I2F.S16 R0, R3 ;  /* 0x0000000300007306 */ /* 0x000e240000101400 */
[----:B0-----:R-:W-:-:S05]  /*40f0*/  F2FP.F16.F32.PACK_AB R0, RZ, R0 ;  /* 0x00000000ff00723e */ /* 0x001fca00000000ff */
[----:B------:R0:W-:Y:S01]  /*4100*/  STG.E.U16 desc[UR36][R8.64], R0 ;  /* 0x0000000008007986 */ /* 0x0001e2000c101524 */
[----:B------:R-:W-:Y:S05]  /*4110*/  BRA `(.L_x_3345) ;  /* 0x0000000800fc7947 */ /* 0x000fea0003800000 */
.L_x_3353:
        /* <DEDUP_REMOVED lines=10> */
.L_x_3356:
[----:B------:R-:W0:Y:S02]  /*41c0*/  I2F.S16 R3, R3 ;  /* 0x0000000300037306 */ /* 0x000e240000101400 */
[----:B0-----:R-:W-:-:S04]  /*41d0*/  F2FP.F16.F32.PACK_AB R3, RZ, R3 ;  /* 0x00000003ff03723e */ /* 0x001fc800000000ff */
[----:B------:R-:W-:-:S05]  /*41e0*/  PRMT R3, R3, 0x5410, RZ ;  /* 0x0000541003037816 */ /* 0x000fca00000000ff */
[----:B------:R0:W-:Y:S01]  /*41f0*/  STG.E desc[UR36][R8.64], R3 ;  /* 0x0000000308007986 */ /* 0x0001e2000c101924 */
[----:B------:R-:W-:Y:S05]  /*4200*/  BRA `(.L_x_3345) ;  /* 0x0000000800c07947 */ /* 0x000fea0003800000 */
.L_x_3355:
[----:B------:R-:W0:Y:S02]  /*4210*/  I2F.F64.S16 R4, R3 ;  /* 0x0000000300047312 */ /* 0x000e240000101c00 */
[----:B0-----:R0:W-:Y:S01]  /*4220*/  STG.E.64 desc[UR36][R8.64], R4 ;  /* 0x0000000408007986 */ /* 0x0011e2000c101b24 */
[----:B------:R-:W-:Y:S05]  /*4230*/  BRA `(.L_x_3345) ;  /* 0x0000000800b47947 */ /* 0x000fea0003800000 */
.L_x_3346:
        /* <DEDUP_REMOVED lines=13> */
.L_x_3359:
[----:B------:R-:W0:Y:S01]  /*4310*/  I2F.F64.S16 R4, R3 ;  /* 0x0000000300047312 */ /* 0x000e220000101c00 */
[----:B------:R-:W-:-:S05]  /*4320*/  CS2R R6, SRZ ;  /* 0x0000000000067805 */ /* 0x000fca000001ff00 */
[----:B0-----:R0:W-:Y:S01]  /*4330*/  STG.E.128 desc[UR36][R8.64], R4 ;  /* 0x0000000408007986 */ /* 0x0011e2000c101d24 */
[----:B------:R-:W-:Y:S05]  /*4340*/  BRA `(.L_x_3345) ;  /* 0x0000000800707947 */ /* 0x000fea0003800000 */
.L_x_3358:
        /* <DEDUP_REMOVED lines=21> */
.L_x_3363:
[----:B------:R-:W-:Y:S05]  /*44a0*/  BSYNC B0 ;  /* 0x0000000000007941 */ /* 0x000fea0003800000 */
.L_x_3362:
[----:B------:R-:W-:-:S05]  /*44b0*/  LOP3.LUT R5, R0, R5, RZ, 0xfc, !PT ;  /* 0x0000000500057212 */ /* 0x000fca00078efcff */
[----:B------:R0:W-:Y:S01]  /*44c0*/  STG.E.U8 desc[UR36][R8.64], R5 ;  /* 0x0000000508007986 */ /* 0x0001e2000c101124 */
[----:B------:R-:W-:Y:S05]  /*44d0*/  BRA `(.L_x_3345) ;  /* 0x00000008000c7947 */ /* 0x000fea0003800000 */
.L_x_3361:
        /* <DEDUP_REMOVED lines=13> */
.L_x_3365:
[----:B------:R-:W-:Y:S01]  /*45b0*/  IMAD.MOV.U32 R0, RZ, RZ, 0x7f ;  /* 0x0000007fff007424 */ /* 0x000fe200078e00ff */
[----:B------:R-:W-:-:S04]  /*45c0*/  ISETP.GT.U32.AND P0, PT, R4, 0x7f800000, PT ;  /* 0x7f8000000400780c */ /* 0x000fc80003f04070 */
[----:B------:R-:W-:-:S09]  /*45d0*/  SEL R0, R0, 0x7c, P0 ;  /* 0x0000007c00007807 */ /* 0x000fd20000000000 */
.L_x_3366:
[----:B------:R-:W-:Y:S05]  /*45e0*/  BSYNC B0 ;  /* 0x0000000000007941 */ /* 0x000fea0003800000 */
.L_x_3364:
[----:B------:R-:W-:-:S04]  /*45f0*/  LOP3.LUT R3, R5, 0x80000000, RZ, 0xc0, !PT ;  /* 0x8000000005037812 */ /* 0x000fc800078ec0ff */
[----:B------:R-:W-:-:S04]  /*4600*/  SHF.R.U32.HI R3, RZ, 0x18, R3 ;  /* 0x00000018ff037819 */ /* 0x000fc80000011603 */
[----:B------:R-:W-:-:S05]  /*4610*/  LOP3.LUT R3, R0, R3, RZ, 0xfc, !PT ;  /* 0x0000000300037212 */ /* 0x000fca00078efcff */
[----:B------:R0:W-:Y:S01]  /*4620*/  STG.E.U8 desc[UR36][R8.64], R3 ;  /* 0x0000000308007986 */ /* 0x0001e2000c101124 */
[----:B------:R-:W-:Y:S05]  /*4630*/  BRA `(.L_x_3345) ;  /* 0x0000000400b47947 */ /* 0x000fea0003800000 */
.L_x_3360:
[----:B------:R-:W0:Y:S02]  /*4640*/  I2F.S16 R0, R3 ;  /* 0x0000000300007306 */ /* 0x000e240000101400 */
[----:B0-----:R-:W-:-:S05]  /*4650*/  F2FP.BF16.F32.PACK_AB R0, RZ, R0 ;  /* 0x00000000ff00723e */ /* 0x001fca00000010ff */
[----:B------:R0:W-:Y:S01]  /*4660*/  STG.E.U16 desc[UR36][R8.64], R0 ;  /* 0x0000000008007986 */ /* 0x0001e2000c101524 */
[----:B------:R-:W-:Y:S05]  /*4670*/  BRA `(.L_x_3345) ;  /* 0x0000000400a47947 */ /* 0x000fea0003800000 */
.L_x_3357:
        /* <DEDUP_REMOVED lines=10> */
.L_x_3369:
        /* <DEDUP_REMOVED lines=17> */
.L_x_3372:
[----:B------:R-:W-:-:S04]  /*4830*/  LOP3.LUT R3, R3, 0x80000000, RZ, 0xc0, !PT ;  /* 0x8000000003037812 */ /* 0x000fc800078ec0ff */
[----:B------:R-:W-:-:S04]  /*4840*/  SHF.R.U32.HI R3, RZ, 0x18, R3 ;  /* 0x00000018ff037819 */ /* 0x000fc80000011603 */
[----:B------:R-:W-:-:S04]  /*4850*/  LOP3.LUT R0, R0, R3, RZ, 0xfc, !PT ;  /* 0x0000000300007212 */ /* 0x000fc800078efcff */
[----:B------:R-:W-:-:S07]  /*4860*/  PRMT R4, R0, 0x7610, R4 ;  /* 0x0000761000047816 */ /* 0x000fce0000000004 */
.L_x_3371:
[----:B------:R-:W-:Y:S05]  /*4870*/  BSYNC B0 ;  /* 0x0000000000007941 */ /* 0x000fea0003800000 */
.L_x_3370:
[----:B------:R4:W-:Y:S01]  /*4880*/  STG.E.U8 desc[UR36][R8.64], R4 ;  /* 0x0000000408007986 */ /* 0x0009e2000c101124 */
[----:B------:R-:W-:Y:S05]  /*4890*/  BRA `(.L_x_3345) ;  /* 0x00000004001c7947 */ /* 0x000fea0003800000 */
.L_x_3368:
        /* <DEDUP_REMOVED lines=17> */
.L_x_3375:
[----:B------:R-:W-:-:S04]  /*49b0*/  LOP3.LUT R3, R3, 0x80000000, RZ, 0xc0, !PT ;  /* 0x8000000003037812 */ /* 0x000fc800078ec0ff */
[----:B------:R-:W-:-:S04]  /*49c0*/  SHF.R.U32.HI R3, RZ, 0x18, R3 ;  /* 0x00000018ff037819 */ /* 0x000fc80000011603 */
[----:B------:R-:W-:-:S04]  /*49d0*/  LOP3.LUT R0, R0, R3, RZ, 0xfc, !PT ;  /* 0x0000000300007212 */ /* 0x000fc800078efcff */
[----:B------:R-:W-:-:S07]  /*49e0*/  PRMT R4, R0, 0x7610, R4 ;  /* 0x0000761000047816 */ /* 0x000fce0000000004 */
.L_x_3374:
[----:B------:R-:W-:Y:S05]  /*49f0*/  BSYNC B0 ;  /* 0x0000000000007941 */ /* 0x000fea0003800000 */
.L_x_3373:
[----:B------:R0:W-:Y:S01]  /*4a00*/  STG.E.U8 desc[UR36][R8.64], R4 ;  /* 0x0000000408007986 */ /* 0x0001e2000c101124 */
[----:B------:R-:W-:Y:S05]  /*4a10*/  BRA `(.L_x_3345) ;  /* 0x0000000000bc7947 */ /* 0x000fea0003800000 */
.L_x_3367:
        /* <DEDUP_REMOVED lines=12> */
[----:B------:R-:W-:Y:S01]  /*4ae0*/  @P1 VIADD R5, R4, 0x1 ;  /* 0x0000000104051836 */ /* 0x000fe20000000000 */
[----:B------:R-:W-:-:S04]  /*4af0*/  @P1 LOP3.LUT R0, R0, 0x1, RZ, 0xc0, !PT ;  /* 0x0000000100001812 */ /* 0x000fc800078ec0ff */
[----:B------:R-:W-:Y:S01]  /*4b00*/  @P1 ISETP.EQ.U32.AND P2, PT, R0, 0x1, P0 ;  /* 0x000000010000180c */ /* 0x000fe20000742070 */
[----:B------:R-:W-:Y:S01]  /*4b10*/  IMAD.MOV.U32 R0, RZ, RZ, 0xff ;  /* 0x000000ffff007424 */ /* 0x000fe200078e00ff */
[----:B------:R-:W-:Y:S02]  /*4b20*/  PLOP3.LUT P0, PT, PT, PT, PT, 0x80, 0x0 ;  /* 0x000000000000781c */ /* 0x000fe40003f0f070 */
[----:B------:R-:W-:Y:S02]  /*4b30*/  @P1 PLOP3.LUT P0, PT, P2, PT, PT, 0x80, 0x0 ;  /* 0x000000000000181c */ /* 0x000fe4000170f070 */
[----:B------:R-:W-:-:S11]  /*4b40*/  PRMT R3, R0, 0x7610, R3 ;  /* 0x0000761000037816 */ /* 0x000fd60000000003 */
[----:B------:R-:W-:-:S04]  /*4b50*/  @!P0 IMAD.MOV R5, RZ, RZ, R4 ;  /* 0x000000ffff058224 */ /* 0x000fc800078e0204 */
[----:B------:R-:W-:-:S05]  /*4b60*/  @P1 IMAD.MOV.U32 R3, RZ, RZ, R5 ;  /* 0x000000ffff031224 */ /* 0x000fca00078e0005 */
[----:B------:R2:W-:Y:S01]  /*4b70*/  STG.E.U8 desc[UR36][R8.64], R3 ;  /* 0x0000000308007986 */ /* 0x0005e2000c101124 */
[----:B------:R-:W-:Y:S05]  /*4b80*/  BRA `(.L_x_3345) ;  /* 0x0000000000607947 */ /* 0x000fea0003800000 */
.L_x_3350:
        /* <DEDUP_REMOVED lines=16> */
.L_x_3378:
[----:B------:R-:W-:Y:S05]  /*4c90*/  BRA `(.L_x_3345) ;  /* 0x00000000001c7947 */ /* 0x000fea0003800000 */
.L_x_3377:
[----:B------:R-:W-:-:S05]  /*4ca0*/  PRMT R3, R3, 0x9910, RZ ;  /* 0x0000991003037816 */ /* 0x000fca00000000ff */
[----:B------:R-:W-:-:S05]  /*4cb0*/  IMAD.MOV.U32 R4, RZ, RZ, R3 ;  /* 0x000000ffff047224 */ /* 0x000fca00078e0003 */
[----:B------:R-:W-:-:S05]  /*4cc0*/  SHF.R.S32.HI R5, RZ, 0x1f, R4 ;  /* 0x0000001fff057819 */ /* 0x000fca0000011404 */
[----:B------:R3:W-:Y:S01]  /*4cd0*/  STG.E.64 desc[UR36][R8.64], R4 ;  /* 0x0000000408007986 */ /* 0x0007e2000c101b24 */
[----:B------:R-:W-:Y:S05]  /*4ce0*/  BRA `(.L_x_3345) ;  /* 0x0000000000087947 */ /* 0x000fea0003800000 */
.L_x_3376:
[----:B------:R-:W-:-:S05]  /*4cf0*/  PRMT R3, R3, 0x9910, RZ ;  /* 0x0000991003037816 */ /* 0x000fca00000000ff */
[----:B------:R0:W-:Y:S02]  /*4d00*/  STG.E desc[UR36][R8.64], R3 ;  /* 0x0000000308007986 */ /* 0x0001e4000c101924 */
.L_x_3345:
[----:B------:R-:W-:Y:S05]  /*4d10*/  BSYNC B6 ;  /* 0x0000000000067941 */ /* 0x000fea0003800000 */
.L_x_3344:
        /* <DEDUP_REMOVED lines=23> */
.L_x_3384:
[----:B------:R0:W-:Y:S01]  /*4e90*/  STG.E.U8 desc[UR36][R8.64], R18 ;  /* 0x0000001208007986 */ /* 0x0001e2000c101124 */
[----:B------:R-:W-:Y:S05]  /*4ea0*/  BRA `(.L_x_3386) ;  /* 0x0000000c00647947 */ /* 0x000fea0003800000 */
.L_x_3383:
        /* <DEDUP_REMOVED lines=10> */
.L_x_3388:
[----:B------:R-:W-:-:S05]  /*4f50*/  PRMT R3, R18, 0x9910, RZ ;  /* 0x0000991012037816 */ /* 0x000fca00000000ff */
[----:B------:R0:W-:Y:S01]  /*4f60*/  STG.E desc[UR36][R8.64], R3 ;  /* 0x0000000308007986 */ /* 0x0001e2000c101924 */
[----:B------:R-:W-:Y:S05]  /*4f70*/  BRA `(.L_x_3386) ;  /* 0x0000000c00307947 */ /* 0x000fea0003800000 */
.L_x_3387:
[----:B------:R0:W-:Y:S01]  /*4f80*/  STG.E.U16 desc[UR36][R8.64], R18 ;  /* 0x0000001208007986 */ /* 0x0001e2000c101524 */
[----:B------:R-:W-:Y:S05]  /*4f90*/  BRA `(.L_x_3386) ;  /* 0x0000000c00287947 */ /* 0x000fea0003800000 */
.L_x_3382:
        /* <DEDUP_REMOVED lines=9> */
.L_x_3390:
[----:B------:R-:W0:Y:S02]  /*5030*/  I2F.S16 R0, R18 ;  /* 0x0000001200007306 */ /* 0x000e240000101400 */
[----:B0-----:R-:W-:-:S05]  /*5040*/  F2FP.F16.F32.PACK_AB R0, RZ, R0 ;  /* 0x00000000ff00723e */ /* 0x001fca00000000ff */
[----:B------:R0:W-:Y:S01]  /*5050*/  STG.E.U16 desc[UR36][R8.64], R0 ;  /* 0x0000000008007986 */ /* 0x0001e2000c101524 */
[----:B------:R-:W-:Y:S05]  /*5060*/  BRA `(.L_x_3386) ;  /* 0x0000000800f47947 */ /* 0x000fea0003800000 */
.L_x_3389:
        /* <DEDUP_REMOVED lines=10> */
.L_x_3392:
[----:B------:R-:W0:Y:S02]  /*5110*/  I2F.S16 R18, R18 ;  /* 0x0000001200127306 */ /* 0x000e240000101400 */
[----:B0-----:R-:W-:-:S04]  /*5120*/  F2FP.F16.F32.PACK_AB R3, RZ, R18 ;  /* 0x00000012ff03723e */ /* 0x001fc800000000ff */
[----:B------:R-:W-:-:S05]  /*5130*/  PRMT R3, R3, 0x5410, RZ ;  /* 0x0000541003037816 */ /* 0x000fca00000000ff */
[----:B------:R0:W-:Y:S01]  /*5140*/  STG.E desc[UR36][R8.64], R3 ;  /* 0x0000000308007986 */ /* 0x0001e2000c101924 */
[----:B------:R-:W-:Y:S05]  /*5150*/  BRA `(.L_x_3386) ;  /* 0x0000000800b87947 */ /* 0x000fea0003800000 */
.L_x_3391:
[----:B------:R-:W0:Y:S02]  /*5160*/  I2F.F64.S16 R4, R18 ;  /* 0x0000001200047312 */ /* 0x000e240000101c00 */
[----:B0-----:R0:W-:Y:S01]  /*5170*/  STG.E.64 desc[UR36][R8.64], R4 ;  /* 0x0000000408007986 */ /* 0x0011e2000c101b24 */
[----:B------:R-:W-:Y:S05]  /*5180*/  BRA `(.L_x_3386) ;  /* 0x0000000800ac7947 */ /* 0x000fea0003800000 */
.L_x_3381:
        /* <DEDUP_REMOVED lines=13> */
.L_x_3395:
[----:B------:R-:W0:Y:S01]  /*5260*/  I2F.F64.S16 R4, R18 ;  /* 0x0000001200047312 */ /* 0x000e220000101c00 */
[----:B------:R-:W-:-:S05]  /*5270*/  CS2R R6, SRZ ;  /* 0x0000000000067805 */ /* 0x000fca000001ff00 */
[----:B0-----:R0:W-:Y:S01]  /*5280*/  STG.E.128 desc[UR36][R8.64], R4 ;  /* 0x0000000408007986 */ /* 0x0011e2000c101d24 */
[----:B------:R-:W-:Y:S05]  /*5290*/  BRA `(.L_x_3386) ;  /* 0x0000000800687947 */ /* 0x000fea0003800000 */
.L_x_3394:
        /* <DEDUP_REMOVED lines=21> */
.L_x_3399:
[----:B------:R-:W-:Y:S05]  /*53f0*/  BSYNC B0 ;  /* 0x0000000000007941 */ /* 0x000fea0003800000 */
.L_x_3398:
[----:B------:R-:W-:-:S05]  /*5400*/  LOP3.LUT R5, R0, R5, RZ, 0xfc, !PT ;  /* 0x0000000500057212 */ /* 0x000fca00078efcff */
[----:B------:R0:W-:Y:S01]  /*5410*/  STG.E.U8 desc[UR36][R8.64], R5 ;  /* 0x0000000508007986 */ /* 0x0001e2000c101124 */
[----:B------:R-:W-:Y:S05]  /*5420*/  BRA `(.L_x_3386) ;  /* 0x0000000800047947 */ /* 0x000fea0003800000 */
.L_x_3397:
        /* <DEDUP_REMOVED lines=13> */
.L_x_3401:
[----:B------:R-:W-:Y:S01]  /*5500*/  IMAD.MOV.U32 R0, RZ, RZ, 0x7f ;  /* 0x0000007fff007424 */ /* 0x000fe200078e00ff */
[----:B------:R-:W-:-:S04]  /*5510*/  ISETP.GT.U32.AND P0, PT, R3, 0x7f800000, PT ;  /* 0x7f8000000300780c */ /* 0x000fc80003f04070 */
[----:B------:R-:W-:-:S09]  /*5520*/  SEL R0, R0, 0x7c, P0 ;  /* 0x0000007c00007807 */ /* 0x000fd20000000000 */
.L_x_3402:
[----:B------:R-:W-:Y:S05]  /*5530*/  BSYNC B0 ;  /* 0x0000000000007941 */ /* 0x000fea0003800000 */
.L_x_3400:
[----:B------:R-:W-:-:S04]  /*5540*/  LOP3.LUT R3, R5, 0x80000000, RZ, 0xc0, !PT ;  /* 0x8000000005037812 */ /* 0x000fc800078ec0ff */
[----:B------:R-:W-:-:S04]  /*5550*/  SHF.R.U32.HI R3, RZ, 0x18, R3 ;  /* 0x00000018ff037819 */ /* 0x000fc80000011603 */
[----:B------:R-:W-:-:S05]  /*5560*/  LOP3.LUT R3, R0, R3, RZ, 0xfc, !PT ;  /* 0x0000000300037212 */ /* 0x000fca00078efcff */
[----:B------:R0:W-:Y:S01]  /*5570*/  STG.E.U8 desc[UR36][R8.64], R3 ;  /* 0x0000000308007986 */ /* 0x0001e2000c101124 */
[----:B------:R-:W-:Y:S05]  /*5580*/  BRA `(.L_x_3386) ;  /* 0x0000000400ac7947 */ /* 0x000fea0003800000 */
.L_x_3396:
[----:B------:R-:W0:Y:S02]  /*5590*/  I2F.S16 R0, R18 ;  /* 0x0000001200007306 */ /* 0x000e240000101400 */
[----:B0-----:R-:W-:-:S05]  /*55a0*/  F2FP.BF16.F32.PACK_AB R0, RZ, R0 ;  /* 0x00000000ff00723e */ /* 0x001fca00000010ff */
[----:B------:R0:W-:Y:S01]  /*55b0*/  STG.E.U16 desc[UR36][R8.64], R0 ;  /* 0x0000000008007986 */ /* 0x0001e2000c101524 */
[----:B------:R-:W-:Y:S05]  /*55c0*/  BRA `(.L_x_3386) ;  /* 0x00000004009c7947 */ /* 0x000fea0003800000 */
.L_x_3393:
        /* <DEDUP_REMOVED lines=10> */
.L_x_3405:
        /* <DEDUP_REMOVED lines=17> */
.L_x_3408:
[----:B------:R-:W-:-:S04]  /*5780*/  LOP3.LUT R3, R5, 0x80000000, RZ, 0xc0, !PT ;  /* 0x8000000005037812 */ /* 0x000fc800078ec0ff */
[----:B------:R-:W-:-:S04]  /*5790*/  SHF.R.U32.HI R3, RZ, 0x18, R3 ;  /* 0x00000018ff037819 */ /* 0x000fc80000011603 */
[----:B------:R-:W-:-:S04]  /*57a0*/  LOP3.LUT R0, R0, R3, RZ, 0xfc, !PT ;  /* 0x0000000300007212 */ /* 0x000fc800078efcff */
[----:B------:R-:W-:-:S07]  /*57b0*/  PRMT R4, R0, 0x7610, R4 ;  /* 0x0000761000047816 */ /* 0x000fce0000000004 */
.L_x_3407:
[----:B------:R-:W-:Y:S05]  /*57c0*/  BSYNC B0 ;  /* 0x0000000000007941 */ /* 0x000fea0003800000 */
.L_x_3406:
[----:B------:R3:W-:Y:S01]  /*57d0*/  STG.E.U8 desc[UR36][R8.64], R4 ;  /* 0x0000000408007986 */ /* 0x0007e2000c101124 */
[----:B------:R-:W-:Y:S05]  /*57e0*/  BRA `(.L_x_3386) ;  /* 0x0000000400147947 */ /* 0x000fea0003800000 */
.L_x_3404:
        /* <DEDUP_REMOVED lines=17> */
.L_x_3411:
[----:B------:R-:W-:-:S04]  /*5900*/  LOP3.LUT R3, R5, 0x80000000, RZ, 0xc0, !PT ;  /* 0x8000000005037812 */ /* 0x000fc800078ec0ff */
[----:B------:R-:W-:-:S04]  /*5910*/  SHF.R.U32.HI R3, RZ, 0x18, R3 ;  /* 0x00000018ff037819 */ /* 0x000fc80000011603 */
[----:B------:R-:W-:-:S04]  /*5920*/  LOP3.LUT R0, R0, R3, RZ, 0xfc, !PT ;  /* 0x0000000300007212 */ /* 0x000fc800078efcff */
[----:B------:R-:W-:-:S07]  /*5930*/  PRMT R4, R0, 0x7610, R4 ;  /* 0x0000761000047816 */ /* 0x000fce0000000004 */
.L_x_3410:
[----:B------:R-:W-:Y:S05]  /*5940*/  BSYNC B0 ;  /* 0x0000000000007941 */ /* 0x000fea0003800000 */
.L_x_3409:
[----:B------:R0:W-:Y:S01]  /*5950*/  STG.E.U8 desc[UR36][R8.64], R4 ;  /* 0x0000000408007986 */ /* 0x0001e2000c101124 */
[----:B------:R-:W-:Y:S05]  /*5960*/  BRA `(.L_x_3386) ;  /* 0x0000000000b47947 */ /* 0x000fea0003800000 */
.L_x_3403:
        /* <DEDUP_REMOVED lines=22> */
.L_x_3385:
        /* <DEDUP_REMOVED lines=16> */
.L_x_3414:
[----:B------:R-:W-:Y:S05]  /*5bd0*/  BRA `(.L_x_3386) ;  /* 0x0000000000187947 */ /* 0x000fea0003800000 */
.L_x_3413:
[----:B------:R-:W-:-:S04]  /*5be0*/  PRMT R4, R18, 0x9910, RZ ;  /* 0x0000991012047816 */ /* 0x000fc800000000ff */
[----:B------:R-:W-:-:S05]  /*5bf0*/  SHF.R.S32.HI R5, RZ, 0x1f, R4 ;  /* 0x0000001fff057819 */ /* 0x000fca0000011404 */
[----:B------:R2:W-:Y:S01]  /*5c00*/  STG.E.64 desc[UR36][R8.64], R4 ;  /* 0x0000000408007986 */ /* 0x0005e2000c101b24 */
[----:B------:R-:W-:Y:S05]  /*5c10*/  BRA `(.L_x_3386) ;  /* 0x0000000000087947 */ /* 0x000fea0003800000 */
.L_x_3412:
[----:B------:R-:W-:-:S05]  /*5c20*/  PRMT R3, R18, 0x9910, RZ ;  /* 0x0000991012037816 */ /* 0x000fca00000000ff */
[----:B------:R0:W-:Y:S02]  /*5c30*/  STG.E desc[UR36][R8.64], R3 ;  /* 0x0000000308007986 */ /* 0x0001e4000c101924 */
.L_x_3386:
        /* <DEDUP_REMOVED lines=23> */
.L_x_3418:
[----:B------:R3:W-:Y:S01]  /*5db0*/  STG.E.U8 desc[UR36][R8.64], R17 ;  /* 0x0000001108007986 */ /* 0x0007e2000c101124 */
[----:B------:R-:W-:Y:S05]  /*5dc0*/  BRA `(.L_x_3420) ;  /* 0x0000000c00647947 */ /* 0x000fea0003800000 */
.L_x_3417:
        /* <DEDUP_REMOVED lines=10> */
.L_x_3422:
[----:B------:R-:W-:-:S05]  /*5e70*/  PRMT R3, R17, 0x9910, RZ ;  /* 0x0000991011037816 */ /* 0x000fca00000000ff */
[----:B------:R2:W-:Y:S01]  /*5e80*/  STG.E desc[UR36][R8.64], R3 ;  /* 0x0000000308007986 */ /* 0x0005e2000c101924 */
[----:B------:R-:W-:Y:S05]  /*5e90*/  BRA `(.L_x_3420) ;  /* 0x0000000c00307947 */ /* 0x000fea0003800000 */
.L_x_3421:
[----:B------:R0:W-:Y:S01]  /*5ea0*/  STG.E.U16 desc[UR36][R8.64], R17 ;  /* 0x0000001108007986 */ /* 0x0001e2000c101524 */
[----:B------:R-:W-:Y:S05]  /*5eb0*/  BRA `(.L_x_3420) ;  /* 0x0000000c00287947 */ /* 0x000fea0003800000 */
.L_x_3416:
        /* <DEDUP_REMOVED lines=9> */
.L_x_3424:
[----:B------:R-:W0:Y:S02]  /*5f50*/  I2F.S16 R0, R17 ;  /* 0x0000001100007306 */ /* 0x000e240000101400 */
[----:B0-----:R-:W-:-:S05]  /*5f60*/  F2FP.F16.F32.PACK_AB R0, RZ, R0 ;  /* 0x00000000ff00723e */ /* 0x001fca00000000ff */
[----:B------:R0:W-:Y:S01]  /*5f70*/  STG.E.U16 desc[UR36][R8.64], R0 ;  /* 0x0000000008007986 */ /* 0x0001e2000c101524 */
[----:B------:R-:W-:Y:S05]  /*5f80*/  BRA `(.L_x_3420) ;  /* 0x0000000800f47947 */ /* 0x000fea0003800000 */
.L_x_3423:
        /* <DEDUP_REMOVED lines=10> */
.L_x_3426:
[----:B------:R-:W0:Y:S02]  /*6030*/  I2F.S16 R17, R17 ;  /* 0x0000001100117306 */ /* 0x000e240000101400 */
[----:B0-----:R-:W-:-:S04]  /*6040*/  F2FP.F16.F32.PACK_AB R3, RZ, R17 ;  /* 0x00000011ff03723e */ /* 0x001fc800000000ff */
[----:B------:R-:W-:-:S05]  /*6050*/  PRMT R3, R3, 0x5410, RZ ;  /* 0x0000541003037816 */ /* 0x000fca00000000ff */
[----:B------:R0:W-:Y:S01]  /*6060*/  STG.E desc[UR36][R8.64], R3 ;  /* 0x0000000308007986 */ /* 0x0001e2000c101924 */
[----:B------:R-:W-:Y:S05]  /*6070*/  BRA `(.L_x_3420) ;  /* 0x0000000800b87947 */ /* 0x000fea0003800000 */
.L_x_3425:
[----:B------:R-:W0:Y:S02]  /*6080*/  I2F.F64.S16 R4, R17 ;  /* 0x0000001100047312 */ /* 0x000e240000101c00 */
[----:B0-----:R0:W-:Y:S01]  /*6090*/  STG.E.64 desc[UR36][R8.64], R4 ;  /* 0x0000000408007986 */ /* 0x0011e2000c101b24 */
[----:B------:R-:W-:Y:S05]  /*60a0*/  BRA `(.L_x_3420) ;  /* 0x0000000800ac7947 */ /* 0x000fea0003800000 */
.L_x_3415:
        /* <DEDUP_REMOVED lines=13> */
.L_x_3429:
[----:B------:R-:W0:Y:S01]  /*6180*/  I2F.F64.S16 R4, R17 ;  /* 0x0000001100047312 */ /* 0x000e220000101c00 */
[----:B------:R-:W-:-:S05]  /*6190*/  CS2R R6, SRZ ;  /* 0x0000000000067805 */ /* 0x000fca000001ff00 */
[----:B0-----:R0:W-:Y:S01]  /*61a0*/  STG.E.128 desc[UR36][R8.64], R4 ;  /* 0x0000000408007986 */ /* 0x0011e2000c101d24 */
[----:B------:R-:W-:Y:S05]  /*61b0*/  BRA `(.L_x_3420) ;  /* 0x0000000800687947 */ /* 0x000fea0003800000 */
.L_x_3428:
        /* <DEDUP_REMOVED lines=21> */
.L_x_3433:
[----:B------:R-:W-:Y:S05]  /*6310*/  BSYNC B0 ;  /* 0x0000000000007941 */ /* 0x000fea0003800000 */
.L_x_3432:
[----:B------:R-:W-:-:S05]  /*6320*/  LOP3.LUT R5, R0, R5, RZ, 0xfc, !PT ;  /* 0x0000000500057212 */ /* 0x000fca00078efcff */
[----:B------:R0:W-:Y:S01]  /*6330*/  STG.E.U8 desc[UR36][R8.64], R5 ;  /* 0x0000000508007986 */ /* 0x0001e2000c101124 */
[----:B------:R-:W-:Y:S05]  /*6340*/  BRA `(.L_x_3420) ;  /* 0x0000000800047947 */ /* 0x000fea0003800000 */
.L_x_3431:
        /* <DEDUP_REMOVED lines=13> */
.L_x_3435:
[----:B------:R-:W-:Y:S01]  /*6420*/  IMAD.MOV.U32 R0, RZ, RZ, 0x7f ;  /* 0x0000007fff007424 */ /* 0x000fe200078e00ff */
[----:B------:R-:W-:-:S04]  /*6430*/  ISETP.GT.U32.AND P0, PT, R3, 0x7f800000, PT ;  /* 0x7f8000000300780c */ /* 0x000fc80003f04070 */
[----:B------:R-:W-:-:S09]  /*6440*/  SEL R0, R0, 0x7c, P0 ;  /* 0x0000007c00007807 */ /* 0x000fd20000000000 */
.L_x_3436:
[----:B------:R-:W-:Y:S05]  /*6450*/  BSYNC B0 ;  /* 0x0000000000007941 */ /* 0x000fea0003800000 */
.L_x_3434:
[----:B------:R-:W-:-:S04]  /*6460*/  LOP3.LUT R3, R17, 0x80000000, RZ, 0xc0, !PT ;  /* 0x8000000011037812 */ /* 0x000fc800078ec0ff */
[----:B------:R-:W-:-:S04]  /*6470*/  SHF.R.U32.HI R3, RZ, 0x18, R3 ;  /* 0x00000018ff037819 */ /* 0x000fc80000011603 */
[----:B------:R-:W-:-:S05]  /*6480*/  LOP3.LUT R3, R0, R3, RZ, 0xfc, !PT ;  /* 0x0000000300037212 */ /* 0x000fca00078efcff */
[----:B------:R0:W-:Y:S01]  /*6490*/  STG.E.U8 desc[UR36][R8.64], R3 ;  /* 0x0000000308007986 */ /* 0x0001e2000c101124 */
[----:B------:R-:W-:Y:S05]  /*64a0*/  BRA `(.L_x_3420) ;  /* 0x0000000400ac7947 */ /* 0x000fea0003800000 */
.L_x_3430:
[----:B------:R-:W0:Y:S02]  /*64b0*/  I2F.S16 R0, R17 ;  /* 0x0000001100007306 */ /* 0x000e240000101400 */
[----:B0-----:R-:W-:-:S05]  /*64c0*/  F2FP.BF16.F32.PACK_AB R0, RZ, R0 ;  /* 0x00000000ff00723e */ /* 0x001fca00000010ff */
[----:B------:R0:W-:Y:S01]  /*64d0*/  STG.E.U16 desc[UR36][R8.64], R0 ;  /* 0x0000000008007986 */ /* 0x0001e2000c101524 */
[----:B------:R-:W-:Y:S05]  /*64e0*/  BRA `(.L_x_3420) ;  /* 0x00000004009c7947 */ /* 0x000fea0003800000 */
.L_x_3427:
        /* <DEDUP_REMOVED lines=10> */
.L_x_3439:
        /* <DEDUP_REMOVED lines=17> */
.L_x_3442:
[----:B------:R-:W-:-:S04]  /*66a0*/  LOP3.LUT R3, R17, 0x80000000, RZ, 0xc0, !PT ;  /* 0x8000000011037812 */ /* 0x000fc800078ec0ff */
[----:B------:R-:W-:-:S04]  /*66b0*/  SHF.R.U32.HI R3, RZ, 0x18, R3 ;  /* 0x00000018ff037819 */ /* 0x000fc80000011603 */
[----:B------:R-:W-:-:S04]  /*66c0*/  LOP3.LUT R0, R0, R3, RZ, 0xfc, !PT ;  /* 0x0000000300007212 */ /* 0x000fc800078efcff */
[----:B------:R-:W-:-:S07]  /*66d0*/  PRMT R4, R0, 0x7610, R4 ;  /* 0x0000761000047816 */ /* 0x000fce0000000004 */
.L_x_3441:
[----:B------:R-:W-:Y:S05]  /*66e0*/  BSYNC B0 ;  /* 0x0000000000007941 */ /* 0x000fea0003800000 */
.L_x_3440:
[----:B------:R0:W-:Y:S01]  /*66f0*/  STG.E.U8 desc[UR36][R8.64], R4 ;  /* 0x0000000408007986 */ /* 0x0001e2000c101124 */
[----:B------:R-:W-:Y:S05]  /*6700*/  BRA `(.L_x_3420) ;  /* 0x0000000400147947 */ /* 0x000fea0003800000 */
.L_x_3438:
        /* <DEDUP_REMOVED lines=17> */
.L_x_3445:
[----:B------:R-:W-:-:S04]  /*6820*/  LOP3.LUT R3, R17, 0x80000000, RZ, 0xc0, !PT ;  /* 0x8000000011037812 */ /* 0x000fc800078ec0ff */
[----:B------:R-:W-:-:S04]  /*6830*/  SHF.R.U32.HI R3, RZ, 0x18, R3 ;  /* 0x00000018ff037819 */ /* 0x000fc80000011603 */
[----:B------:R-:W-:-:S04]  /*6840*/  LOP3.LUT R0, R0, R3, RZ, 0xfc, !PT ;  /* 0x0000000300007212 */ /* 0x000fc800078efcff */
[----:B------:R-:W-:-:S07]  /*6850*/  PRMT R4, R0, 0x7610, R4 ;  /* 0x0000761000047816 */ /* 0x000fce0000000004 */
.L_x_3444:
[----:B------:R-:W-:Y:S05]  /*6860*/  BSYNC B0 ;  /* 0x0000000000007941 */ /* 0x000fea0003800000 */
.L_x_3443:
[----:B------:R0:W-:Y:S01]  /*6870*/  STG.E.U8 desc[UR36][R8.64], R4 ;  /* 0x0000000408007986 */ /* 0x0001e2000c101124 */
[----:B------:R-:W-:Y:S05]  /*6880*/  BRA `(.L_x_3420) ;  /* 0x0000000000b47947 */ /* 0x000fea0003800000 */
.L_x_3437:
        /* <DEDUP_REMOVED lines=22> */
.L_x_3419:
        /* <DEDUP_REMOVED lines=16> */
.L_x_3448:
[----:B------:R-:W-:Y:S05]  /*6af0*/  BRA `(.L_x_3420) ;  /* 0x0000000000187947 */ /* 0x000fea0003800000 */
.L_x_3447:
[----:B------:R-:W-:-:S04]  /*6b00*/  PRMT R4, R17, 0x9910, RZ ;  /* 0x0000991011047816 */ /* 0x000fc800000000ff */
[----:B------:R-:W-:-:S05]  /*6b10*/  SHF.R.S32.HI R5, RZ, 0x1f, R4 ;  /* 0x0000001fff057819 */ /* 0x000fca0000011404 */
[----:B------:R0:W-:Y:S01]  /*6b20*/  STG.E.64 desc[UR36][R8.64], R4 ;  /* 0x0000000408007986 */ /* 0x0001e2000c101b24 */
[----:B------:R-:W-:Y:S05]  /*6b30*/  BRA `(.L_x_3420) ;  /* 0x0000000000087947 */ /* 0x000fea0003800000 */
.L_x_3446:
[----:B------:R-:W-:-:S05]  /*6b40*/  PRMT R3, R17, 0x9910, RZ ;  /* 0x0000991011037816 */ /* 0x000fca00000000ff */
[----:B------:R0:W-:Y:S02]  /*6b50*/  STG.E desc[UR36][R8.64], R3 ;  /* 0x0000000308007986 */ /* 0x0001e4000c101924 */
.L_x_3420:
[----:B------:R-:W-:-:S07]  /*6b60*/  VIADD R2, R2, 0x80 ;  /* 0x0000008002027836 */ /* 0x000fce0000000000 */
.L_x_3380:
[----:B------:R-:W-:Y:S05]  /*6b70*/  BSYNC B6 ;  /* 0x0000000000067941 */ /* 0x000fea0003800000 */
.L_x_3379:
        /* <DEDUP_REMOVED lines=21> */
.L_x_3452:
[----:B------:R-:W-:Y:S01]  /*6cd0*/  STG.E.U8 desc[UR36][R2.64], R16 ;  /* 0x0000001002007986 */ /* 0x000fe2000c101124 */
[----:B------:R-:W-:Y:S05]  /*6ce0*/  EXIT ;  /* 0x000000000000794d */ /* 0x000fea0003800000 */
.L_x_3451:
        /* <DEDUP_REMOVED lines=10> */
.L_x_3455:
[----:B------:R-:W-:-:S05]  /*6d90*/  PRMT R5, R16, 0x9910, RZ ;  /* 0x0000991010057816 */ /* 0x000fca00000000ff */
[----:B------:R-:W-:Y:S01]  /*6da0*/  STG.E desc[UR36][R2.64], R5 ;  /* 0x0000000502007986 */ /* 0x000fe2000c101924 */
[----:B------:R-:W-:Y:S05]  /*6db0*/  EXIT ;  /* 0x000000000000794d */ /* 0x000fea0003800000 */
.L_x_3454:
[----:B------:R-:W-:Y:S01]  /*6dc0*/  STG.E.U16 desc[UR36][R2.64], R16 ;  /* 0x0000001002007986 */ /* 0x000fe2000c101524 */
[----:B------:R-:W-:Y:S05]  /*6dd0*/  EXIT ;  /* 0x000000000000794d */ /* 0x000fea0003800000 */
.L_x_3450:
        /* <DEDUP_REMOVED lines=9> */
.L_x_3457:
[----:B------:R-:W0:Y:S02]  /*6e70*/  I2F.S16 R0, R16 ;  /* 0x0000001000007306 */ /* 0x000e240000101400 */
[----:B0-----:R-:W-:-:S05]  /*6e80*/  F2FP.F16.F32.PACK_AB R0, RZ, R0 ;  /* 0x00000000ff00723e */ /* 0x001fca00000000ff */
[----:B------:R-:W-:Y:S01]  /*6e90*/  STG.E.U16 desc[UR36][R2.64], R0 ;  /* 0x0000000002007986 */ /* 0x000fe2000c101524 */
[----:B------:R-:W-:Y:S05]  /*6ea0*/  EXIT ;  /* 0x000000000000794d */ /* 0x000fea0003800000 */
.L_x_3456:
        /* <DEDUP_REMOVED lines=10> */
.L_x_3459:
[----:B------:R-:W0:Y:S02]  /*6f50*/  I2F.S16 R16, R16 ;  /* 0x0000001000107306 */ /* 0x000e240000101400 */
[----:B0-----:R-:W-:-:S04]  /*6f60*/  F2FP.F16.F32.PACK_AB R5, RZ, R16 ;  /* 0x00000010ff05723e */ /* 0x001fc800000000ff */
[----:B------:R-:W-:-:S05]  /*6f70*/  PRMT R5, R5, 0x5410, RZ ;  /* 0x0000541005057816 */ /* 0x000fca00000000ff */
[----:B------:R-:W-:Y:S01]  /*6f80*/  STG.E desc[UR36][R2.64], R5 ;  /* 0x0000000502007986 */ /* 0x000fe2000c101924 */
[----:B------:R-:W-:Y:S05]  /*6f90*/  EXIT ;  /* 0x000000000000794d */ /* 0x000fea0003800000 */
.L_x_3458:
[----:B------:R-:W0:Y:S02]  /*6fa0*/  I2F.F64.S16 R16, R16 ;  /* 0x0000001000107312 */ /* 0x000e240000101c00 */
[----:B0-----:R-:W-:Y:S01]  /*6fb0*/  STG.E.64 desc[UR36][R2.64], R16 ;  /* 0x0000001002007986 */ /* 0x001fe2000c101b24 */
[----:B------:R-:W-:Y:S05]  /*6fc0*/  EXIT ;  /* 0x000000000000794d */ /* 0x000fea0003800000 */
.L_x_3449:
        /* <DEDUP_REMOVED lines=13> */
.L_x_3462:
[----:B------:R-:W0:Y:S01]  /*70a0*/  I2F.F64.S16 R16, R16 ;  /* 0x0000001000107312 */ /* 0x000e220000101c00 */
[----:B------:R-:W-:-:S05]  /*70b0*/  CS2R R18, SRZ ;  /* 0x0000000000127805 */ /* 0x000fca000001ff00 */
[----:B0-----:R-:W-:Y:S01]  /*70c0*/  STG.E.128 desc[UR36][R2.64], R16 ;  /* 0x0000001002007986 */ /* 0x001fe2000c101d24 */
[----:B------:R-:W-:Y:S05]  /*70d0*/  EXIT ;  /* 0x000000000000794d */ /* 0x000fea0003800000 */
.L_x_3461:
        /* <DEDUP_REMOVED lines=21> */
.L_x_3466:
[----:B------:R-:W-:Y:S05]  /*7230*/  BSYNC B0 ;  /* 0x0000000000007941 */ /* 0x000fea0003800000 */
.L_x_3465:
[----:B------:R-:W-:-:S05]  /*7240*/  LOP3.LUT R5, R0, R5, RZ, 0xfc, !PT ;  /* 0x0000000500057212 */ /* 0x000fca00078efcff */
[----:B------:R-:W-:Y:S01]  /*7250*/  STG.E.U8 desc[UR36][R2.64], R5 ;  /* 0x0000000502007986 */ /* 0x000fe2000c101124 */
[----:B------:R-:W-:Y:S05]  /*7260*/  EXIT ;  /* 0x000000000000794d */ /* 0x000fea0003800000 */
.L_x_3464:
        /* <DEDUP_REMOVED lines=13> */
.L_x_3468:
[----:B------:R-:W-:Y:S01]  /*7340*/  IMAD.MOV.U32 R0, RZ, RZ, 0x7f ;  /* 0x0000007fff007424 */ /* 0x000fe200078e00ff */
[----:B------:R-:W-:-:S04]  /*7350*/  ISETP.GT.U32.AND P0, PT, R4, 0x7f800000, PT ;  /* 0x7f8000000400780c */ /* 0x000fc80003f04070 */
[----:B------:R-:W-:-:S09]  /*7360*/  SEL R0, R0, 0x7c, P0 ;  /* 0x0000007c00007807 */ /* 0x000fd20000000000 */
.L_x_3469:
[----:B------:R-:W-:Y:S05]  /*7370*/  BSYNC B0 ;  /* 0x0000000000007941 */ /* 0x000fea0003800000 */
.L_x_3467:
[----:B------:R-:W-:-:S04]  /*7380*/  LOP3.LUT R4, R5, 0x80000000, RZ, 0xc0, !PT ;  /* 0x8000000005047812 */ /* 0x000fc800078ec0ff */
[----:B------:R-:W-:-:S04]  /*7390*/  SHF.R.U32.HI R5, RZ, 0x18, R4 ;  /* 0x00000018ff057819 */ /* 0x000fc80000011604 */
[----:B------:R-:W-:-:S05]  /*73a0*/  LOP3.LUT R5, R0, R5, RZ, 0xfc, !PT ;  /* 0x0000000500057212 */ /* 0x000fca00078efcff */
[----:B------:R-:W-:Y:S01]  /*73b0*/  STG.E.U8 desc[UR36][R2.64], R5 ;  /* 0x0000000502007986 */ /* 0x000fe2000c101124 */
[----:B------:R-:W-:Y:S05]  /*73c0*/  EXIT ;  /* 0x000000000000794d */ /* 0x000fea0003800000 */
.L_x_3463:
[----:B------:R-:W0:Y:S02]  /*73d0*/  I2F.S16 R0, R16 ;  /* 0x0000001000007306 */ /* 0x000e240000101400 */
[----:B0-----:R-:W-:-:S05]  /*73e0*/  F2FP.BF16.F32.PACK_AB R0, RZ, R0 ;  /* 0x00000000ff00723e */ /* 0x001fca00000010ff */
[----:B------:R-:W-:Y:S01]  /*73f0*/  STG.E.U16 desc[UR36][R2.64], R0 ;  /* 0x0000000002007986 */ /* 0x000fe2000c101524 */
[----:B------:R-:W-:Y:S05]  /*7400*/  EXIT ;  /* 0x000000000000794d */ /* 0x000fea0003800000 */
.L_x_3460:
        /* <DEDUP_REMOVED lines=10> */
.L_x_3472:
        /* <DEDUP_REMOVED lines=17> */
.L_x_3475:
[----:B------:R-:W-:-:S04]  /*75c0*/  LOP3.LUT R0, R7, 0x80000000, RZ, 0xc0, !PT ;  /* 0x8000000007007812 */ /* 0x000fc800078ec0ff */
[----:B------:R-:W-:-:S04]  /*75d0*/  SHF.R.U32.HI R5, RZ, 0x18, R0 ;  /* 0x00000018ff057819 */ /* 0x000fc80000011600 */
[----:B------:R-:W-:-:S04]  /*75e0*/  LOP3.LUT R4, R4, R5, RZ, 0xfc, !PT ;  /* 0x0000000504047212 */ /* 0x000fc800078efcff */
[----:B------:R-:W-:-:S07]  /*75f0*/  PRMT R0, R4, 0x7610, R0 ;  /* 0x0000761004007816 */ /* 0x000fce0000000000 */
.L_x_3474:
[----:B------:R-:W-:Y:S05]  /*7600*/  BSYNC B0 ;  /* 0x0000000000007941 */ /* 0x000fea0003800000 */
.L_x_3473:
[----:B------:R-:W-:Y:S01]  /*7610*/  STG.E.U8 desc[UR36][R2.64], R0 ;  /* 0x0000000002007986 */ /* 0x000fe2000c101124 */
[----:B------:R-:W-:Y:S05]  /*7620*/  EXIT ;  /* 0x000000000000794d */ /* 0x000fea0003800000 */
.L_x_3471:
        /* <DEDUP_REMOVED lines=17> */
.L_x_3478:
[----:B------:R-:W-:-:S04]  /*7740*/  LOP3.LUT R0, R7, 0x80000000, RZ, 0xc0, !PT ;  /* 0x8000000007007812 */ /* 0x000fc800078ec0ff */
[----:B------:R-:W-:-:S04]  /*7750*/  SHF.R.U32.HI R5, RZ, 0x18, R0 ;  /* 0x00000018ff057819 */ /* 0x000fc80000011600 */
[----:B------:R-:W-:-:S04]  /*7760*/  LOP3.LUT R4, R4, R5, RZ, 0xfc, !PT ;  /* 0x0000000504047212 */ /* 0x000fc800078efcff */
[----:B------:R-:W-:-:S07]  /*7770*/  PRMT R0, R4, 0x7610, R0 ;  /* 0x0000761004007816 */ /* 0x000fce0000000000 */
.L_x_3477:
[----:B------:R-:W-:Y:S05]  /*7780*/  BSYNC B0 ;  /* 0x0000000000007941 */ /* 0x000fea0003800000 */
.L_x_3476:
[----:B------:R-:W-:Y:S01]  /*7790*/  STG.E.U8 desc[UR36][R2.64], R0 ;  /* 0x0000000002007986 */ /* 0x000fe2000c101124 */
[----:B------:R-:W-:Y:S05]  /*77a0*/  EXIT ;  /* 0x000000000000794d */ /* 0x000fea0003800000 */
.L_x_3470:
        /* <DEDUP_REMOVED lines=22> */
.L_x_3453:
        /* <DEDUP_REMOVED lines=16> */
.L_x_3481:
[----:B------:R-:W-:Y:S05]  /*7a10*/  EXIT ;  /* 0x000000000000794d */ /* 0x000fea0003800000 */
.L_x_3480:
[----:B------:R-:W-:-:S04]  /*7a20*/  PRMT R4, R16, 0x9910, RZ ;  /* 0x0000991010047816 */ /* 0x000fc800000000ff */
[----:B------:R-:W-:-:S05]  /*7a30*/  SHF.R.S32.HI R5, RZ, 0x1f, R4 ;  /* 0x0000001fff057819 */ /* 0x000fca0000011404 */
[----:B------:R-:W-:Y:S01]  /*7a40*/  STG.E.64 desc[UR36][R2.64], R4 ;  /* 0x0000000402007986 */ /* 0x000fe2000c101b24 */
[----:B------:R-:W-:Y:S05]  /*7a50*/  EXIT ;  /* 0x000000000000794d */ /* 0x000fea0003800000 */
.L_x_3479:
[----:B------:R-:W-:-:S05]  /*7a60*/  PRMT R5, R16, 0x9910, RZ ;  /* 0x0000991010057816 */ /* 0x000fca00000000ff */
[----:B------:R-:W-:Y:S01]  /*7a70*/  STG.E desc[UR36][R2.64], R5 ;  /* 0x0000000502007986 */ /* 0x000fe2000c101924 */
[----:B------:R-:W-:Y:S05]  /*7a80*/  EXIT ;  /* 0x000000000000794d */ /* 0x000fea0003800000 */
.L_x_3482:
        /* <DEDUP_REMOVED lines=15> */
.L_x_5938:


//--------------------- .text._ZN2at6native18elementwise_kernelILi128ELi4EZNS0_22gpu_kernel_impl_nocastINS0_10AbsFunctorIsEEEEvRNS_18TensorIteratorBaseERKT_EUliE_EEviT1_ --------------------------
	.section	.text._ZN2at6native18elementwise_kernelILi128ELi4EZNS0_22gpu_kernel_impl_nocastINS0_10AbsFunctorIsEEEEvRNS_18TensorIteratorBaseERKT_EUliE_EEviT1_,"ax",@progbits
	.align	128
        .global         _ZN2at6native18elementwise_kernelILi128ELi4EZNS0_22gpu_kernel_impl_nocastINS0_10AbsFunctorIsEEEEvRNS_18TensorIteratorBaseERKT_EUliE_EEviT1_
        .type           _ZN2at6native18elementwise_kernelILi128ELi4EZNS0_22gpu_kernel_impl_nocastINS0_10AbsFunctorIsEEEEvRNS_18TensorIteratorBaseERKT_EUliE_EEviT1_,@function
        .size           _ZN2at6native18elementwise_kernelILi128ELi4EZNS0_22gpu_kernel_impl_nocastINS0_10AbsFunctorIsEEEEvRNS_18TensorIteratorBaseERKT_EUliE_EEviT1_,(.L_x_5939 - _ZN2at6native18elementwise_kernelILi128ELi4EZNS0_22gpu_kernel_impl_nocastINS0_10AbsFunctorIsEEEEvRNS_18TensorIteratorBaseERKT_EUliE_EEviT1_)
        .other          _ZN2at6native18elementwise_kernelILi128ELi4EZNS0_22gpu_kernel_impl_nocastINS0_10AbsFunctorIsEEEEvRNS_18TensorIteratorBaseERKT_EUliE_EEviT1_,@"STO_CUDA_ENTRY STV_DEFAULT"
_ZN2at6native18elementwise_kernelILi128ELi4EZNS0_22gpu_kernel_impl_nocastINS0_10AbsFunctorIsEEEEvRNS_18TensorIteratorBaseERKT_EUliE_EEviT1_:
.text._ZN2at6native18elementwise_kernelILi128ELi4EZNS0_22gpu_kernel_impl_nocastINS0_10AbsFunctorIsEEEEvRNS_18TensorIteratorBaseERKT_EUliE_EEviT1_:
        /* <DEDUP_REMOVED lines=311> */
.L_x_3485:
[----:B------:R-:W-:Y:S02]  /*1370*/  ULDC.64 UR8, c[0x0][0x418] ;  /* 0x0001060000087ab9 */ /* 0x000fe40000000a00 */
[----:B------:R-:W-:-:S04]  /*1380*/  IADD3 R4, P0, R2, UR8, RZ ;  /* 0x0000000802047c10 */ /* 0x000fc8000ff1e0ff */
[----:B------:R-:W-:Y:S01]  /*1390*/  IADD3.X R5, RZ, UR9, RZ, P0, !PT ;  /* 0x00000009ff057c10 */ /* 0x000fe200087fe4ff */
[----:B------:R-:W-:-:S04]  /*13a0*/  ULDC.64 UR8, c[0x0][0x410] ;  /* 0x0001040000087ab9 */ /* 0x000fc80000000a00 */
[----:B------:R-:W2:Y:S01]  /*13b0*/  LDG.E.S16 R4, desc[UR4][R4.64] ;  /* 0x0000000404047981 */ /* 0x000ea2000c1e1700 */
[----:B------:R-:W-:Y:S02]  /*13c0*/  IADD3 R2, P0, R3, UR8, RZ ;  /* 0x0000000803027c10 */ /* 0x000fe4000ff1e0ff */
[----:B------:R-:W-:Y:S02]  /*13d0*/  IADD3 R0, R0, 0x80, RZ ;  /* 0x0000008000007810 */ /* 0x000fe40007ffe0ff */
[----:B------:R-:W-:Y:S02]  /*13e0*/  IADD3.X R3, RZ, UR9, RZ, P0, !PT ;  /* 0x00000009ff037c10 */ /* 0x000fe400087fe4ff */
[----:B--2---:R-:W-:-:S05]  /*13f0*/  IABS R7, R4 ;  /* 0x0000000400077213 */ /* 0x004fca0000000000 */
[----:B------:R0:W-:Y:S02]  /*1400*/  STG.E.U16 desc[UR4][R2.64], R7 ;  /* 0x0000000702007986 */ /* 0x0001e4000c101504 */
.L_x_3484:
[----:B------:R-:W-:Y:S05]  /*1410*/  BSYNC B0 ;  /* 0x0000000000007941 */ /* 0x000fea0003800000 */
.L_x_3483:
[----:B------:R-:W-:Y:S01]  /*1420*/  ISETP.GE.AND P0, PT, R0, UR6, PT ;  /* 0x0000000600007c0c */ /* 0x000fe2000bf06270 */
[----:B------:R-:W-:-:S12]  /*1430*/  BSSY B0, `(.L_x_3486) ;  /* 0x0000274000007945 */ /* 0x000fd80003800000 */
[----:B------:R-:W-:Y:S05]  /*1440*/  @P0 BRA `(.L_x_3487) ;  /* 0x0000002400c80947 */ /* 0x000fea0003800000 */
[----:B------:R-:W1:Y:S01]  /*1450*/  LDC R8, c[0x0][0x218] ;  /* 0x00008600ff087b82 */ /* 0x000e620000000800 */
[----:B0-----:R-:W-:Y:S02]  /*1460*/  CS2R R2, SRZ ;  /* 0x0000000000027805 */ /* 0x001fe4000001ff00 */
[----:B-1----:R-:W-:-:S13]  /*1470*/  ISETP.NE.AND P0, PT, R8, RZ, PT ;  /* 0x000000ff0800720c */ /* 0x002fda0003f05270 */
        /* <DEDUP_REMOVED lines=299> */
.L_x_3488:
        /* <DEDUP_REMOVED lines=8> */
[----:B------:R-:W-:Y:S02]  /*27b0*/  ISETP.GE.AND P0, PT, R0, UR6, PT ;  /* 0x0000000600007c0c */ /* 0x000fe4000bf06270 */
[----:B--2---:R-:W-:-:S05]  /*27c0*/  IABS R7, R4 ;  /* 0x0000000400077213 */ /* 0x004fca0000000000 */
[----:B------:R1:W-:Y:S06]  /*27d0*/  STG.E.U16 desc[UR4][R2.64], R7 ;  /* 0x0000000702007986 */ /* 0x0003ec000c101504 */
        /* <DEDUP_REMOVED lines=303> */
.L_x_3489:
        /* <DEDUP_REMOVED lines=10> */
.L_x_3487:
[----:B------:R-:W-:Y:S05]  /*3b70*/  BSYNC B0 ;  /* 0x0000000000007941 */ /* 0x000fea0003800000 */
.L_x_3486:
        /* <DEDUP_REMOVED lines=304> */
.L_x_3490:
[----:B------:R-:W-:Y:S02]  /*4e80*/  ULDC.64 UR6, c[0x0][0x418] ;  /* 0x0001060000067ab9 */ /* 0x000fe40000000a00 */
[----:B------:R-:W-:-:S04]  /*4e90*/  IADD3 R4, P0, R2, UR6, RZ ;  /* 0x0000000602047c10 */ /* 0x000fc8000ff1e0ff */
[----:B------:R-:W-:Y:S01]  /*4ea0*/  IADD3.X R5, RZ, UR7, RZ, P0, !PT ;  /* 0x00000007ff057c10 */ /* 0x000fe200087fe4ff */
[----:B------:R-:W-:-:S04]  /*4eb0*/  ULDC.64 UR6, c[0x0][0x410] ;  /* 0x0001040000067ab9 */ /* 0x000fc80000000a00 */
[----:B------:R-:W2:Y:S01]  /*4ec0*/  LDG.E.S16 R4, desc[UR4][R4.64] ;  /* 0x0000000404047981 */ /* 0x000ea2000c1e1700 */
[----:B------:R-:W-:-:S04]  /*4ed0*/  IADD3 R2, P0, R3, UR6, RZ ;  /* 0x0000000603027c10 */ /* 0x000fc8000ff1e0ff */
[----:B------:R-:W-:Y:S02]  /*4ee0*/  IADD3.X R3, RZ, UR7, RZ, P0, !PT ;  /* 0x00000007ff037c10 */ /* 0x000fe400087fe4ff */
[----:B--2---:R-:W-:-:S05]  /*4ef0*/  IABS R7, R4 ;  /* 0x0000000400077213 */ /* 0x004fca0000000000 */
[----:B------:R-:W-:Y:S01]  /*4f00*/  STG.E.U16 desc[UR4][R2.64], R7 ;  /* 0x0000000702007986 */ /* 0x000fe2000c101504 */
[----:B------:R-:W-:Y:S05]  /*4f10*/  EXIT ;  /* 0x000000000000794d */ /* 0x000fea0003800000 */
.L_x_3491:
        /* <DEDUP_REMOVED lines=14> */
.L_x_5939:


//--------------------- .text._ZN2at6native27unrolled_elementwise_kernelINS0_10AbsFunctorIsEESt5arrayIPcLm2EELi4E23TrivialOffsetCalculatorILi1EjES8_NS0_6memory15LoadWithoutCastENS9_16StoreWithoutCastEEEviT_T0_T2_T3_T4_T5_ --------------------------
	.section	.text._ZN2at6native27unrolled_elementwise_kernelINS0_10AbsFunctorIsEESt5arrayIPcLm2EELi4E23TrivialOffsetCalculatorILi1EjES8_NS0_6memory15LoadWithoutCastENS9_16StoreWithoutCastEEEviT_T0_T2_T3_T4_T5_,"ax",@progbits
	.align	128
        .global         _ZN2at6native27unrolled_elementwise_kernelINS0_10AbsFunctorIsEESt5arrayIPcLm2EELi4E23TrivialOffsetCalculatorILi1EjES8_NS0_6memory15LoadWithoutCastENS9_16StoreWithoutCastEEEviT_T0_T2_T3_T4_T5_
        .type           _ZN2at6native27unrolled_elementwise_kernelINS0_10AbsFunctorIsEESt5arrayIPcLm2EELi4E23TrivialOffsetCalculatorILi1EjES8_NS0_6memory15LoadWithoutCastENS9_16StoreWithoutCastEEEviT_T0_T2_T3_T4_T5_,@function
        .size           _ZN2at6native27unrolled_elementwise_kernelINS0_10AbsFunctorIsEESt5arrayIPcLm2EELi4E23TrivialOffsetCalculatorILi1EjES8_NS0_6memory15LoadWithoutCastENS9_16StoreWithoutCastEEEviT_T0_T2_T3_T4_T5_,(.L_x_5940 - _ZN2at6native27unrolled_elementwise_kernelINS0_10AbsFunctorIsEESt5arrayIPcLm2EELi4E23TrivialOffsetCalculatorILi1EjES8_NS0_6memory15LoadWithoutCastENS9_16StoreWithoutCastEEEviT_T0_T2_T3_T4_T5_)
        .other          _ZN2at6native27unrolled_elementwise_kernelINS0_10AbsFunctorIsEESt5arrayIPcLm2EELi4E23TrivialOffsetCalculatorILi1EjES8_NS0_6memory15LoadWithoutCastENS9_16StoreWithoutCastEEEviT_T0_T2_T3_T4_T5_,@"STO_CUDA_ENTRY STV_DEFAULT"
_ZN2at6native27unrolled_elementwise_kernelINS0_10AbsFunctorIsEESt5arrayIPcLm2EELi4E23TrivialOffsetCalculatorILi1EjES8_NS0_6memory15LoadWithoutCastENS9_16StoreWithoutCastEEEviT_T0_T2_T3_T4_T5_:
.text._ZN2at6native27unrolled_elementwise_kernelINS0_10AbsFunctorIsEESt5arrayIPcLm2EELi4E23TrivialOffsetCalculatorILi1EjES8_NS0_6memory15LoadWithoutCastENS9_16StoreWithoutCastEEEviT_T0_T2_T3_T4_T5_:
[----:B------:R-:W-:Y:S01]  /*0000*/  LDC R1, c[0x0][0x28] ;  /* 0x00000a00ff017b82 */ /* 0x000fe20000000800 */
[----:B------:R-:W0:Y:S07]  /*0010*/  S2R R0, SR_CTAID.X ;  /* 0x0000000000007919 */ /* 0x000e2e0000002500 */
[----:B------:R-:W0:Y:S01]  /*0020*/  LDC R5, c[0x0][0x210] ;  /* 0x00008400ff057b82 */ /* 0x000e220000000800 */
[----:B------:R-:W-:Y:S01]  /*0030*/  ULDC.64 UR4, c[0x0][0x208] ;  /* 0x0000820000047ab9 */ /* 0x000fe20000000a00 */
[----:B------:R-:W1:Y:S01]  /*0040*/  S2R R3, SR_TID.X ;  /* 0x0000000000037919 */ /* 0x000e620000002100 */
[----:B0-----:R-:W-:Y:S01]  /*0050*/  IMAD R2, R0, -0x200, R5 ;  /* 0xfffffe0000027824 */ /* 0x001fe200078e0205 */
[----:B------:R-:W-:Y:S01]  /*0060*/  CS2R R4, SRZ ;  /* 0x0000000000047805 */ /* 0x000fe2000001ff00 */
[----:B-1----:R-:W-:-:S03]  /*0070*/  IMAD.MOV.U32 R11, RZ, RZ, R3 ;  /* 0x000000ffff0b7224 */ /* 0x002fc600078e0003 */
[----:B------:R-:W-:-:S13]  /*0080*/  ISETP.GE.AND P0, PT, R3, R2, PT ;  /* 0x000000020300720c */ /* 0x000fda0003f06270 */
[----:B------:R-:W0:Y:S01]  /*0090*/  @!P0 LDC.64 R6, c[0x0][0x220] ;  /* 0x00008800ff068b82 */ /* 0x000e220000000a00 */
[----:B------:R-:W-:Y:S01]  /*00a0*/  @!P0 IMAD R9, R0, 0x200, R11 ;  /* 0x0000020000098824 */ /* 0x000fe200078e020b */
[----:B------:R-:W-:-:S04]  /*00b0*/  @!P0 IADD3 R11, R11, 0x80, RZ ;  /* 0x000000800b0b8810 */ /* 0x000fc80007ffe0ff */
[----:B------:R-:W-:-:S13]  /*00c0*/  ISETP.GE.AND P1, PT, R11, R2, PT ;  /* 0x000000020b00720c */ /* 0x000fda0003f26270 */
[----:B------:R-:W-:Y:S02]  /*00d0*/  @!P1 IMAD R15, R0, 0x200, R11 ;  /* 0x00000200000f9824 */ /* 0x000fe400078e020b */
[----:B------:R-:W-:Y:S02]  /*00e0*/  @!P1 VIADD R11, R11, 0x80 ;  /* 0x000000800b0b9836 */ /* 0x000fe40000000000 */
[----:B0-----:R-:W-:-:S03]  /*00f0*/  @!P0 IMAD.WIDE.U32 R6, R9, 0x2, R6 ;  /* 0x0000000209068825 */ /* 0x001fc600078e0006 */
[CC--:B------:R-:W-:Y:S02]  /*0100*/  ISETP.GE.AND P3, PT, R11.reuse, R2.reuse, PT ;  /* 0x000000020b00720c */ /* 0x0c0fe40003f66270 */
[----:B------:R0:W2:Y:S11]  /*0110*/  @!P0 LDG.E.S16 R5, desc[UR4][R6.64] ;  /* 0x0000000406058981 */ /* 0x0000b6000c1e1700 */
[----:B------:R-:W-:Y:S01]  /*0120*/  @!P3 LEA R17, R0, R11, 0x9 ;  /* 0x0000000b0011b211 */ /* 0x000fe200078e48ff */
[----:B------:R-:W-:Y:S01]  /*0130*/  @!P3 VIADD R11, R11, 0x80 ;  /* 0x000000800b0bb836 */ /* 0x000fe20000000000 */
[----:B------:R-:W1:Y:S04]  /*0140*/  @!P3 LDC.64 R12, c[0x0][0x220] ;  /* 0x00008800ff0cbb82 */ /* 0x000e680000000a00 */
[----:B------:R-:W-:-:S04]  /*0150*/  ISETP.GE.AND P2, PT, R11, R2, PT ;  /* 0x000000020b00720c */ /* 0x000fc80003f46270 */
[----:B0-----:R-:W0:Y:S09]  /*0160*/  @!P0 LDC.64 R6, c[0x0][0x218] ;  /* 0x00008600ff068b82 */ /* 0x001e320000000a00 */
[----:B------:R-:W3:Y:S01]  /*0170*/  @!P2 LDC.64 R8, c[0x0][0x220] ;  /* 0x00008800ff08ab82 */ /* 0x000ee20000000a00 */
[----:B------:R-:W-:-:S05]  /*0180*/  @!P2 LEA R11, R0, R11, 0x9 ;  /* 0x0000000b000ba211 */ /* 0x000fca00078e48ff */
[----:B---3--:R-:W-:Y:S02]  /*0190*/  @!P2 IMAD.WIDE.U32 R8, R11, 0x2, R8 ;  /* 0x000000020b08a825 */ /* 0x008fe400078e0008 */
[----:B------:R-:W3:Y:S02]  /*01a0*/  @!P1 LDC.64 R10, c[0x0][0x220] ;  /* 0x00008800ff0a9b82 */ /* 0x000ee40000000a00 */
[----:B-1----:R-:W-:Y:S01]  /*01b0*/  @!P3 IMAD.WIDE.U32 R12, R17, 0x2, R12 ;  /* 0x00000002110cb825 */ /* 0x002fe200078e000c */
[----:B------:R1:W5:Y:S03]  /*01c0*/  @!P2 LDG.E.S16 R4, desc[UR4][R8.64] ;  /* 0x000000040804a981 */ /* 0x000366000c1e1700 */
[----:B------:R-:W-:-:S04]  /*01d0*/  @!P0 IMAD R17, R0, 0x200, R3 ;  /* 0x0000020000118824 */ /* 0x000fc800078e0203 */
[----:B0-----:R-:W-:Y:S01]  /*01e0*/  @!P0 IMAD.WIDE.U32 R6, R17, 0x2, R6 ;  /* 0x0000000211068825 */ /* 0x001fe200078e0006 */
[----:B------:R-:W-:-:S03]  /*01f0*/  @!P0 IADD3 R3, R3, 0x80, RZ ;  /* 0x0000008003038810 */ /* 0x000fc60007ffe0ff */
[----:B---3--:R-:W-:Y:S01]  /*0200*/  @!P1 IMAD.WIDE.U32 R10, R15, 0x2, R10 ;  /* 0x000000020f0a9825 */ /* 0x008fe200078e000a */
[----:B------:R-:W-:-:S06]  /*0210*/  CS2R R14, SRZ ;  /* 0x00000000000e7805 */ /* 0x000fcc000001ff00 */
[----:B------:R1:W5:Y:S04]  /*0220*/  @!P1 LDG.E.S16 R14, desc[UR4][R10.64] ;  /* 0x000000040a0e9981 */ /* 0x000368000c1e1700 */
[----:B------:R1:W5:Y:S01]  /*0230*/  @!P3 LDG.E.S16 R15, desc[UR4][R12.64] ;  /* 0x000000040c0fb981 */ /* 0x000362000c1e1700 */
[----:B------:R-:W-:Y:S01]  /*0240*/  ISETP.GE.AND P1, PT, R3, R2, PT ;  /* 0x000000020300720c */ /* 0x000fe20003f26270 */
[----:B------:R-:W-:Y:S01]  /*0250*/  BSSY B0, `(.L_x_3492) ;  /* 0x0000011000007945 */ /* 0x000fe20003800000 */
[----:B--2---:R-:W-:-:S05]  /*0260*/  @!P0 IABS R5, R5 ;  /* 0x0000000500058213 */ /* 0x004fca0000000000 */
[----:B------:R1:W-:Y:S06]  /*0270*/  @!P0 STG.E.U16 desc[UR4][R6.64], R5 ;  /* 0x0000000506008986 */ /* 0x0003ec000c101504 */
[----:B------:R-:W-:Y:S05]  /*0280*/  @P1 BRA `(.L_x_3493) ;  /* 0x0000000000341947 */ /* 0x000fea0003800000 */
[----:B-1----:R-:W0:Y:S01]  /*0290*/  LDC.64 R6, c[0x0][0x218] ;  /* 0x00008600ff067b82 */ /* 0x002e220000000a00 */
[----:B------:R-:W-:Y:S01]  /*02a0*/  IMAD R9, R0, 0x200, R3 ;  /* 0x0000020000097824 */ /* 0x000fe200078e0203 */
[----:B------:R-:W-:Y:S02]  /*02b0*/  IADD3 R3, R3, 0x80, RZ ;  /* 0x0000008003037810 */ /* 0x000fe40007ffe0ff */
[----:B-----5:R-:W-:Y:S02]  /*02c0*/  IABS R14, R14 ;  /* 0x0000000e000e7213 */ /* 0x020fe40000000000 */
[----:B------:R-:W-:-:S13]  /*02d0*/  ISETP.GE.AND P0, PT, R3, R2, PT ;  /* 0x000000020300720c */ /* 0x000fda0003f06270 */
[----:B------:R-:W-:Y:S01]  /*02e0*/  @!P0 IMAD R5, R0, 0x200, R3 ;  /* 0x0000020000058824 */ /* 0x000fe200078e0203 */
[----:B------:R-:W-:Y:S01]  /*02f0*/  @!P0 IABS R11, R15 ;  /* 0x0000000f000b8213 */ /* 0x000fe20000000000 */
[----:B------:R-:W-:Y:S02]  /*0300*/  @!P0 VIADD R3, R3, 0x80 ;  /* 0x0000008003038836 */ /* 0x000fe40000000000 */
[----:B0-----:R-:W-:-:S04]  /*0310*/  IMAD.WIDE.U32 R8, R9, 0x2, R6 ;  /* 0x0000000209087825 */ /* 0x001fc800078e0006 */
[----:B------:R-:W-:Y:S01]  /*0320*/  @!P0 IMAD.WIDE.U32 R6, R5, 0x2, R6 ;  /* 0x0000000205068825 */ /* 0x000fe200078e0006 */
[----:B------:R-:W-:-:S05]  /*0330*/  MOV R5, R14 ;  /* 0x0000000e00057202 */ /* 0x000fca0000000f00 */
[----:B------:R0:W-:Y:S04]  /*0340*/  STG.E.U16 desc[UR4][R8.64], R5 ;  /* 0x0000000508007986 */ /* 0x0001e8000c101504 */
[----:B------:R0:W-:Y:S02]  /*0350*/  @!P0 STG.E.U16 desc[UR4][R6.64], R11 ;  /* 0x0000000b06008986 */ /* 0x0001e4000c101504 */
.L_x_3493:
[----:B------:R-:W-:Y:S05]  /*0360*/  BSYNC B0 ;  /* 0x0000000000007941 */ /* 0x000fea0003800000 */
.L_x_3492:
[----:B------:R-:W-:-:S13]  /*0370*/  ISETP.GE.AND P0, PT, R3, R2, PT ;  /* 0x000000020300720c */ /* 0x000fda0003f06270 */
[----:B------:R-:W-:Y:S05]  /*0380*/  @P0 EXIT ;  /* 0x000000000000094d */ /* 0x000fea0003800000 */
[----:B01----:R-:W0:Y:S01]  /*0390*/  LDC.64 R6, c[0x0][0x218] ;  /* 0x00008600ff067b82 */ /* 0x003e220000000a00 */
[----:B------:R-:W-:Y:S02]  /*03a0*/  LEA R3, R0, R3, 0x9 ;  /* 0x0000000300037211 */ /* 0x000fe400078e48ff */
[----:B-----5:R-:W-:-:S03]  /*03b0*/  IABS R5, R4 ;  /* 0x0000000400057213 */ /* 0x020fc60000000000 */
[----:B0-----:R-:W-:-:S05]  /*03c0*/  IMAD.WIDE.U32 R2, R3, 0x2, R6 ;  /* 0x0000000203027825 */ /* 0x001fca00078e0006 */
[----:B------:R-:W-:Y:S01]  /*03d0*/  STG.E.U16 desc[UR4][R2.64], R5 ;  /* 0x0000000502007986 */ /* 0x000fe2000c101504 */
[----:B------:R-:W-:Y:S05]  /*03e0*/  EXIT ;  /* 0x000000000000794d */ /* 0x000fea0003800000 */
.L_x_3494:
        /* <DEDUP_REMOVED lines=9> */
.L_x_5940:


//--------------------- .text._ZN2at6native29vectorized_elementwise_kernelILi2ENS0_10AbsFunctorIsEESt5arrayIPcLm2EEEEviT0_T1_ --------------------------
	.section	.text._ZN2at6native29vectorized_elementwise_kernelILi2ENS0_10AbsFunctorIsEESt5arrayIPcLm2EEEEviT0_T1_,"ax",@progbits
	.align	128
        .global         _ZN2at6native29vectorized_elementwise_kernelILi2ENS0_10AbsFunctorIsEESt5arrayIPcLm2EEEEviT0_T1_
        .type           _ZN2at6native29vectorized_elementwise_kernelILi2ENS0_10AbsFunctorIsEESt5arrayIPcLm2EEEEviT0_T1_,@function
        .size           _ZN2at6native29vectorized_elementwise_kernelILi2ENS0_10AbsFunctorIsEESt5arrayIPcLm2EEEEviT0_T1_,(.L_x_5941 - _ZN2at6native29vectorized_elementwise_kernelILi2ENS0_10AbsFunctorIsEESt5arrayIPcLm2EEEEviT0_T1_)
        .other          _ZN2at6native29vectorized_elementwise_kernelILi2ENS0_10AbsFunctorIsEESt5arrayIPcLm2EEEEviT0_T1_,@"STO_CUDA_ENTRY STV_DEFAULT"
_ZN2at6native29vectorized_elementwise_kernelILi2ENS0_10AbsFunctorIsEESt5arrayIPcLm2EEEEviT0_T1_:
.text._ZN2at6native29vectorized_elementwise_kernelILi2ENS0_10AbsFunctorIsEESt5arrayIPcLm2EEEEviT0_T1_:
        /* <DEDUP_REMOVED lines=18> */
[----:B------:R-:W-:Y:S01]  /*0120*/  IMAD.WIDE R2, R4, 0x4, R2 ;  /* 0x0000000404027825 */ /* 0x000fe200078e0202 */
[C---:B--2---:R-:W-:Y:S02]  /*0130*/  PRMT R9, R5.reuse, 0x9910, RZ ;  /* 0x0000991005097816 */ /* 0x044fe400000000ff */
[----:B------:R-:W-:Y:S02]  /*0140*/  PRMT R12, R5, 0xbb32, RZ ;  /* 0x0000bb32050c7816 */ /* 0x000fe400000000ff */
[C---:B---3--:R-:W-:Y:S01]  /*0150*/  PRMT R13, R6.reuse, 0x9910, RZ ;  /* 0x00009910060d7816 */ /* 0x048fe200000000ff */
[----:B------:R-:W-:Y:S01]  /*0160*/  IMAD.MOV.U32 R5, RZ, RZ, R9 ;  /* 0x000000ffff057224 */ /* 0x000fe200078e0009 */
[----:B------:R-:W-:Y:S01]  /*0170*/  PRMT R14, R6, 0xbb32, RZ ;  /* 0x0000bb32060e7816 */ /* 0x000fe200000000ff */
[----:B------:R-:W-:Y:S02]  /*0180*/  IMAD.MOV.U32 R9, RZ, RZ, R12 ;  /* 0x000000ffff097224 */ /* 0x000fe400078e000c */
[----:B------:R-:W-:Y:S01]  /*0190*/  IMAD.MOV.U32 R12, RZ, RZ, R13 ;  /* 0x000000ffff0c7224 */ /* 0x000fe200078e000d */
[----:B------:R-:W-:Y:S01]  /*01a0*/  SHF.R.S32.HI R6, RZ, 0x1f, R5 ;  /* 0x0000001fff067819 */ /* 0x000fe20000011405 */
[----:B------:R-:W-:Y:S01]  /*01b0*/  IMAD.MOV.U32 R13, RZ, RZ, R14 ;  /* 0x000000ffff0d7224 */ /* 0x000fe200078e000e */
[----:B-1----:R-:W-:-:S02]  /*01c0*/  SHF.R.S32.HI R10, RZ, 0x1f, R9 ;  /* 0x0000001fff0a7819 */ /* 0x002fc40000011409 */
[----:B------:R-:W-:Y:S02]  /*01d0*/  SHF.R.S32.HI R11, RZ, 0x1f, R12 ;  /* 0x0000001fff0b7819 */ /* 0x000fe4000001140c */
[-C--:B------:R-:W-:Y:S01]  /*01e0*/  IADD3 R5, R5, R6.reuse, RZ ;  /* 0x0000000605057210 */ /* 0x080fe20007ffe0ff */
[----:B------:R-:W-:Y:S01]  /*01f0*/  IMAD.IADD R9, R9, 0x1, R10 ;  /* 0x0000000109097824 */ /* 0x000fe200078e020a */
[----:B------:R-:W-:Y:S01]  /*0200*/  SHF.R.S32.HI R14, RZ, 0x1f, R13 ;  /* 0x0000001fff0e7819 */ /* 0x000fe2000001140d */
[----:B------:R-:W-:Y:S01]  /*0210*/  IMAD.IADD R12, R12, 0x1, R11 ;  /* 0x000000010c0c7824 */ /* 0x000fe200078e020b */
[----:B------:R-:W-:Y:S02]  /*0220*/  LOP3.LUT R5, R5, R6, RZ, 0x3c, !PT ;  /* 0x0000000605057212 */ /* 0x000fe400078e3cff */
[----:B------:R-:W-:Y:S01]  /*0230*/  LOP3.LUT R6, R9, R10, RZ, 0x3c, !PT ;  /* 0x0000000a09067212 */ /* 0x000fe200078e3cff */
[----:B------:R-:W-:Y:S01]  /*0240*/  IMAD.IADD R13, R13, 0x1, R14 ;  /* 0x000000010d0d7824 */ /* 0x000fe200078e020e */
[----:B----4-:R-:W-:-:S02]  /*0250*/  PRMT R10, R7, 0x9910, RZ ;  /* 0x00009910070a7816 */ /* 0x010fc400000000ff */
[----:B------:R-:W-:Y:S02]  /*0260*/  LOP3.LUT R0, R12, R11, RZ, 0x3c, !PT ;  /* 0x0000000b0c007212 */ /* 0x000fe400078e3cff */
[----:B------:R-:W-:Y:S01]  /*0270*/  PRMT R11, R7, 0xbb32, RZ ;  /* 0x0000bb32070b7816 */ /* 0x000fe200000000ff */
[----:B------:R-:W-:Y:S01]  /*0280*/  IMAD.MOV.U32 R7, RZ, RZ, R10 ;  /* 0x000000ffff077224 */ /* 0x000fe200078e000a */
[----:B------:R-:W-:Y:S02]  /*0290*/  LOP3.LUT R9, R13, R14, RZ, 0x3c, !PT ;  /* 0x0000000e0d097212 */ /* 0x000fe400078e3cff */
[C---:B-----5:R-:W-:Y:S02]  /*02a0*/  PRMT R12, R8.reuse, 0x9910, RZ ;  /* 0x00009910080c7816 */ /* 0x060fe400000000ff */
[----:B------:R-:W-:Y:S02]  /*02b0*/  PRMT R14, R8, 0xbb32, RZ ;  /* 0x0000bb32080e7816 */ /* 0x000fe400000000ff */
[----:B------:R-:W-:-:S02]  /*02c0*/  MOV R10, R11 ;  /* 0x0000000b000a7202 */ /* 0x000fc40000000f00 */
[----:B------:R-:W-:Y:S02]  /*02d0*/  SHF.R.S32.HI R8, RZ, 0x1f, R7 ;  /* 0x0000001fff087819 */ /* 0x000fe40000011407 */
[----:B------:R-:W-:Y:S02]  /*02e0*/  SHF.R.S32.HI R11, RZ, 0x1f, R10 ;  /* 0x0000001fff0b7819 */ /* 0x000fe4000001140a */
[----:B------:R-:W-:Y:S01]  /*02f0*/  SHF.R.S32.HI R13, RZ, 0x1f, R12 ;  /* 0x0000001fff0d7819 */ /* 0x000fe2000001140c */
[----:B------:R-:W-:Y:S01]  /*0300*/  IMAD.IADD R7, R7, 0x1, R8 ;  /* 0x0000000107077824 */ /* 0x000fe200078e0208 */
[----:B------:R-:W-:Y:S01]  /*0310*/  SHF.R.S32.HI R15, RZ, 0x1f, R14 ;  /* 0x0000001fff0f7819 */ /* 0x000fe2000001140e */
[----:B------:R-:W-:Y:S01]  /*0320*/  IMAD.IADD R10, R10, 0x1, R11 ;  /* 0x000000010a0a7824 */ /* 0x000fe200078e020b */
[----:B------:R-:W-:Y:S01]  /*0330*/  PRMT R5, R5, 0x5410, R6 ;  /* 0x0000541005057816 */ /* 0x000fe20000000006 */
[----:B------:R-:W-:Y:S01]  /*0340*/  IMAD.IADD R12, R12, 0x1, R13 ;  /* 0x000000010c0c7824 */ /* 0x000fe200078e020d */
[----:B------:R-:W-:Y:S01]  /*0350*/  LOP3.LUT R7, R7, R8, RZ, 0x3c, !PT ;  /* 0x0000000807077212 */ /* 0x000fe200078e3cff */
[----:B------:R-:W-:Y:S01]  /*0360*/  IMAD.IADD R14, R14, 0x1, R15 ;  /* 0x000000010e0e7824 */ /* 0x000fe200078e020f */
[----:B------:R-:W-:Y:S01]  /*0370*/  LOP3.LUT R10, R10, R11, RZ, 0x3c, !PT ;  /* 0x0000000b0a0a7212 */ /* 0x000fe200078e3cff */
[----:B------:R-:W-:Y:S01]  /*0380*/  STG.E desc[UR4][R2.64], R5 ;  /* 0x0000000502007986 */ /* 0x000fe2000c101904 */
[----:B------:R-:W-:-:S02]  /*0390*/  LOP3.LUT R13, R12, R13, RZ, 0x3c, !PT ;  /* 0x0000000d0c0d7212 */ /* 0x000fc400078e3cff */
[----:B------:R-:W-:Y:S02]  /*03a0*/  LOP3.LUT R14, R14, R15, RZ, 0x3c, !PT ;  /* 0x0000000f0e0e7212 */ /* 0x000fe400078e3cff */
[----:B------:R-:W-:Y:S02]  /*03b0*/  PRMT R9, R0, 0x5410, R9 ;  /* 0x0000541000097816 */ /* 0x000fe40000000009 */
[----:B------:R-:W-:Y:S02]  /*03c0*/  PRMT R7, R7, 0x5410, R10 ;  /* 0x0000541007077816 */ /* 0x000fe4000000000a */
[----:B------:R-:W-:Y:S01]  /*03d0*/  PRMT R13, R13, 0x5410, R14 ;  /* 0x000054100d0d7816 */ /* 0x000fe2000000000e */
[----:B------:R-:W-:Y:S04]  /*03e0*/  STG.E desc[UR4][R2.64+0x200], R9 ;  /* 0x0002000902007986 */ /* 0x000fe8000c101904 */
[----:B------:R-:W-:Y:S04]  /*03f0*/  STG.E desc[UR4][R2.64+0x400], R7 ;  /* 0x0004000702007986 */ /* 0x000fe8000c101904 */
[----:B------:R-:W-:Y:S01]  /*0400*/  STG.E desc[UR4][R2.64+0x600], R13 ;  /* 0x0006000d02007986 */ /* 0x000fe2000c101904 */
[----:B------:R-:W-:Y:S05]  /*0410*/  EXIT ;  /* 0x000000000000794d */ /* 0x000fea0003800000 */
.L_x_3495:
[----:B------:R-:W0:Y:S01]  /*0420*/  S2R R13, SR_TID.X ;  /* 0x00000000000d7919 */ /* 0x000e220000002100 */
[----:B------:R-:W-:Y:S02]  /*0430*/  CS2R R14, SRZ ;  /* 0x00000000000e7805 */ /* 0x000fe4000001ff00 */
[----:B0-----:R-:W-:Y:S02]  /*0440*/  ISETP.GE.AND P0, PT, R13, R12, PT ;  /* 0x0000000c0d00720c */ /* 0x001fe40003f06270 */
[----:B------:R-:W-:-:S11]  /*0450*/  MOV R25, R13 ;  /* 0x0000000d00197202 */ /* 0x000fd60000000f00 */
[----:B------:R-:W-:Y:S01]  /*0460*/  @!P0 VIADD R25, R13, 0x80 ;  /* 0x000000800d198836 */ /* 0x000fe20000000000 */
[----:B------:R-:W0:Y:S04]  /*0470*/  @!P0 LDC.64 R2, c[0x0][0x220] ;  /* 0x00008800ff028b82 */ /* 0x000e280000000a00 */
[----:B------:R-:W-:-:S13]  /*0480*/  ISETP.GE.AND P6, PT, R25, R12, PT ;  /* 0x0000000c1900720c */ /* 0x000fda0003fc6270 */
[----:B------:R-:W1:Y:S01]  /*0490*/  @!P6 LDC.64 R4, c[0x0][0x220] ;  /* 0x00008800ff04eb82 */ /* 0x000e620000000a00 */
[----:B------:R-:W-:Y:S02]  /*04a0*/  @!P6 IMAD.IADD R7, R0, 0x1, R25 ;  /* 0x000000010007e824 */ /* 0x000fe400078e0219 */
[----:B------:R-:W-:-:S05]  /*04b0*/  @!P6 VIADD R25, R25, 0x80 ;  /* 0x000000801919e836 */ /* 0x000fca0000000000 */
[----:B------:R-:W-:-:S13]  /*04c0*/  ISETP.GE.AND P5, PT, R25, R12, PT ;  /* 0x0000000c1900720c */ /* 0x000fda0003fa6270 */
[C---:B------:R-:W-:Y:S01]  /*04d0*/  @!P5 IMAD.IADD R29, R0.reuse, 0x1, R25 ;  /* 0x00000001001dd824 */ /* 0x040fe200078e0219 */
[----:B------:R-:W-:Y:S01]  /*04e0*/  @!P5 IADD3 R25, R25, 0x80, RZ ;  /* 0x000000801919d810 */ /* 0x000fe20007ffe0ff */
[----:B------:R-:W2:Y:S01]  /*04f0*/  @!P5 LDC.64 R18, c[0x0][0x220] ;  /* 0x00008800ff12db82 */ /* 0x000ea20000000a00 */
[----:B-1----:R-:W-:Y:S02]  /*0500*/  @!P6 IMAD.WIDE.U32 R4, R7, 0x2, R4 ;  /* 0x000000020704e825 */ /* 0x002fe400078e0004 */
[----:B------:R-:W-:Y:S02]  /*0510*/  ISETP.GE.AND P4, PT, R25, R12, PT ;  /* 0x0000000c1900720c */ /* 0x000fe40003f86270 */
[----:B------:R-:W-:Y:S01]  /*0520*/  @!P0 IMAD.IADD R7, R0, 0x1, R13 ;  /* 0x0000000100078824 */ /* 0x000fe200078e020d */
[----:B------:R-:W5:Y:S03]  /*0530*/  @!P6 LDG.E.S16 R14, desc[UR4][R4.64] ;  /* 0x00000004040ee981 */ /* 0x000f66000c1e1700 */
[----:B0-----:R-:W-:-:S05]  /*0540*/  @!P0 IMAD.WIDE.U32 R2, R7, 0x2, R2 ;  /* 0x0000000207028825 */ /* 0x001fca00078e0002 */
[----:B------:R0:W3:Y:S02]  /*0550*/  @!P0 LDG.E.S16 R15, desc[UR4][R2.64] ;  /* 0x00000004020f8981 */ /* 0x0000e4000c1e1700 */
[----:B------:R-:W-:Y:S01]  /*0560*/  @!P4 IMAD.IADD R27, R0, 0x1, R25 ;  /* 0x00000001001bc824 */ /* 0x000fe200078e0219 */
[----:B------:R-:W-:Y:S01]  /*0570*/  HFMA2.MMA R16, -RZ, RZ, 0, 0 ;  /* 0x00000000ff107435 */ /* 0x000fe200000001ff */
[----:B------:R-:W-:Y:S01]  /*0580*/  @!P4 VIADD R25, R25, 0x80 ;  /* 0x000000801919c836 */ /* 0x000fe20000000000 */
[----:B------:R-:W1:Y:S04]  /*0590*/  @!P4 LDC.64 R10, c[0x0][0x220] ;  /* 0x00008800ff0acb82 */ /* 0x000e680000000a00 */
[----:B------:R-:W-:-:S13]  /*05a0*/  ISETP.GE.AND P3, PT, R25, R12, PT ;  /* 0x0000000c1900720c */ /* 0x000fda0003f66270 */
[----:B------:R-:W-:Y:S01]  /*05b0*/  @!P3 IMAD.IADD R23, R0, 0x1, R25 ;  /* 0x000000010017b824 */ /* 0x000fe200078e0219 */
[----:B------:R-:W4:Y:S01]  /*05c0*/  @!P3 LDC.64 R8, c[0x0][0x220] ;  /* 0x00008800ff08bb82 */ /* 0x000f220000000a00 */
[----:B------:R-:W-:-:S05]  /*05d0*/  @!P3 VIADD R25, R25, 0x80 ;  /* 0x000000801919b836 */ /* 0x000fca0000000000 */
[----:B------:R-:W-:-:S13]  /*05e0*/  ISETP.GE.AND P2, PT, R25, R12, PT ;  /* 0x0000000c1900720c */ /* 0x000fda0003f46270 */
[----:B------:R-:W-:Y:S01]  /*05f0*/  @!P2 IADD3 R21, R0, R25, RZ ;  /* 0x000000190015a210 */ /* 0x000fe20007ffe0ff */
[----:B------:R-:W-:Y:S01]  /*0600*/  @!P2 VIADD R25, R25, 0x80 ;  /* 0x000000801919a836 */ /* 0x000fe20000000000 */
[----:B0-----:R-:W0:Y:S04]  /*0610*/  @!P2 LDC.64 R2, c[0x0][0x220] ;  /* 0x00008800ff02ab82 */ /* 0x001e280000000a00 */
[----:B------:R-:W-:-:S13]  /*0620*/  ISETP.GE.AND P1, PT, R25, R12, PT ;  /* 0x0000000c1900720c */ /* 0x000fda0003f26270 */
[----:B------:R-:W-:Y:S01]  /*0630*/  @!P1 IMAD.IADD R17, R0, 0x1, R25 ;  /* 0x0000000100119824 */ /* 0x000fe200078e0219 */
[----:B------:R-:W1:Y:S01]  /*0640*/  @!P1 LDC.64 R4, c[0x0][0x220] ;  /* 0x00008800ff049b82 */ /* 0x000e620000000a00 */
[----:B------:R-:W-:-:S05]  /*0650*/  @!P1 VIADD R25, R25, 0x80 ;  /* 0x0000008019199836 */ /* 0x000fca0000000000 */
[----:B------:R-:W-:Y:S01]  /*0660*/  ISETP.GE.AND P6, PT, R25, R12, PT ;  /* 0x0000000c1900720c */ /* 0x000fe20003fc6270 */
[----:B--2---:R-:W-:-:S05]  /*0670*/  @!P5 IMAD.WIDE.U32 R18, R29, 0x2, R18 ;  /* 0x000000021d12d825 */ /* 0x004fca00078e0012 */
[----:B------:R2:W5:Y:S07]  /*0680*/  @!P5 LDG.E.S16 R16, desc[UR4][R18.64] ;  /* 0x000000041210d981 */ /* 0x00056e000c1e1700 */
[----:B------:R-:W1:Y:S08]  /*0690*/  @!P6 LDC.64 R6, c[0x0][0x220] ;  /* 0x00008800ff06eb82 */ /* 0x000e700000000a00 */
[----:B--2---:R-:W2:Y:S01]  /*06a0*/  @!P0 LDC.64 R18, c[0x0][0x218] ;  /* 0x00008600ff128b82 */ /* 0x004ea20000000a00 */
[----:B------:R-:W-:-:S02]  /*06b0*/  @!P6 IMAD.IADD R25, R0, 0x1, R25 ;  /* 0x000000010019e824 */ /* 0x000fc400078e0219 */
[----:B----4-:R-:W-:Y:S01]  /*06c0*/  @!P3 IMAD.WIDE.U32 R8, R23, 0x2, R8 ;  /* 0x000000021708b825 */ /* 0x010fe200078e0008 */
[----:B------:R-:W-:-:S03]  /*06d0*/  CS2R R22, SRZ ;  /* 0x0000000000167805 */ /* 0x000fc6000001ff00 */
[----:B0-----:R-:W-:Y:S01]  /*06e0*/  @!P2 IMAD.WIDE.U32 R2, R21, 0x2, R2 ;  /* 0x000000021502a825 */ /* 0x001fe200078e0002 */
[----:B------:R-:W-:-:S03]  /*06f0*/  CS2R R20, SRZ ;  /* 0x0000000000147805 */ /* 0x000fc6000001ff00 */
[----:B-1----:R-:W-:Y:S01]  /*0700*/  @!P1 IMAD.WIDE.U32 R4, R17, 0x2, R4 ;  /* 0x0000000211049825 */ /* 0x002fe200078e0004 */
[----:B------:R0:W5:Y:S03]  /*0710*/  @!P2 LDG.E.S16 R22, desc[UR4][R2.64] ;  /* 0x000000040216a981 */ /* 0x000166000c1e1700 */
[----:B------:R-:W-:Y:S01]  /*0720*/  @!P6 IMAD.WIDE.U32 R6, R25, 0x2, R6 ;  /* 0x000000021906e825 */ /* 0x000fe200078e0006 */
[----:B------:R0:W5:Y:S03]  /*0730*/  @!P3 LDG.E.S16 R21, desc[UR4][R8.64] ;  /* 0x000000040815b981 */ /* 0x000166000c1e1700 */
[----:B------:R-:W-:Y:S01]  /*0740*/  @!P0 IMAD.IADD R25, R0, 0x1, R13 ;  /* 0x0000000100198824 */ /* 0x000fe200078e020d */
[----:B------:R0:W5:Y:S01]  /*0750*/  @!P1 LDG.E.S16 R23, desc[UR4][R4.64] ;  /* 0x0000000404179981 */ /* 0x000162000c1e1700 */
[----:B------:R-:W-:-:S02]  /*0760*/  IMAD.MOV.U32 R17, RZ, RZ, RZ ;  /* 0x000000ffff117224 */ /* 0x000fc400078e00ff */
[----:B------:R-:W-:-:S04]  /*0770*/  @!P4 IMAD.WIDE.U32 R10, R27, 0x2, R10 ;  /* 0x000000021b0ac825 */ /* 0x000fc800078e000a */
[----:B--2---:R-:W-:Y:S01]  /*0780*/  @!P0 IMAD.WIDE.U32 R18, R25, 0x2, R18 ;  /* 0x0000000219128825 */ /* 0x004fe200078e0012 */
[----:B------:R0:W5:Y:S03]  /*0790*/  @!P4 LDG.E.S16 R20, desc[UR4][R10.64] ;  /* 0x000000040a14c981 */ /* 0x000166000c1e1700 */
[----:B------:R-:W-:Y:S01]  /*07a0*/  @!P0 VIADD R13, R13, 0x80 ;  /* 0x000000800d0d8836 */ /* 0x000fe20000000000 */
[----:B------:R0:W5:Y:S01]  /*07b0*/  @!P6 LDG.E.S16 R17, desc[UR4][R6.64] ;  /* 0x000000040611e981 */ /* 0x000162000c1e1700 */
[----:B------:R-:W-:Y:S04]  /*07c0*/  BSSY B0, `(.L_x_3496) ;  /* 0x000003b000007945 */ /* 0x000fe80003800000 */
[----:B------:R-:W-:Y:S01]  /*07d0*/  BSSY B1, `(.L_x_3497) ;  /* 0x0000031000017945 */ /* 0x000fe20003800000 */
[----:B---3--:R-:W-:-:S05]  /*07e0*/  @!P0 IABS R15, R15 ;  /* 0x0000000f000f8213 */ /* 0x008fca0000000000 */
[----:B------:R0:W-:Y:S01]  /*07f0*/  @!P0 STG.E.U16 desc[UR4][R18.64], R15 ;  /* 0x0000000f12008986 */ /* 0x0001e2000c101504 */
[----:B------:R-:W-:-:S13]  /*0800*/  ISETP.GE.AND P0, PT, R13, R12, PT ;  /* 0x0000000c0d00720c */ /* 0x000fda0003f06270 */
[----:B0-----:R-:W-:Y:S05]  /*0810*/  @P0 BRA `(.L_x_3498) ;  /* 0x0000000000400947 */ /* 0x001fea0003800000 */
[----:B------:R-:W0:Y:S01]  /*0820*/  LDC.64 R2, c[0x0][0x218] ;  /* 0x00008600ff027b82 */ /* 0x000e220000000a00 */
[----:B------:R-:W-:Y:S01]  /*0830*/  IADD3 R5, R0, R13, RZ ;  /* 0x0000000d00057210 */ /* 0x000fe20007ffe0ff */
[----:B------:R-:W-:Y:S01]  /*0840*/  VIADD R13, R13, 0x80 ;  /* 0x000000800d0d7836 */ /* 0x000fe20000000000 */
[----:B-----5:R-:W-:-:S04]  /*0850*/  IABS R14, R14 ;  /* 0x0000000e000e7213 */ /* 0x020fc80000000000 */
[----:B------:R-:W-:Y:S01]  /*0860*/  ISETP.GE.AND P0, PT, R13, R12, PT ;  /* 0x0000000c0d00720c */ /* 0x000fe20003f06270 */
[----:B0-----:R-:W-:-:S04]  /*0870*/  IMAD.WIDE.U32 R2, R5, 0x2, R2 ;  /* 0x0000000205027825 */ /* 0x001fc800078e0002 */
[----:B------:R-:W-:-:S05]  /*0880*/  IMAD.MOV.U32 R5, RZ, RZ, R14 ;  /* 0x000000ffff057224 */ /* 0x000fca00078e000e */
[----:B------:R0:W-:Y:S03]  /*0890*/  STG.E.U16 desc[UR4][R2.64], R5 ;  /* 0x0000000502007986 */ /* 0x0001e6000c101504 */
[----:B------:R-:W-:Y:S05]  /*08a0*/  @P0 BRA `(.L_x_3499) ;  /* 0x0000000000400947 */ /* 0x000fea0003800000 */
[----:B0-----:R-:W0:Y:S01]  /*08b0*/  LDC.64 R2, c[0x0][0x218] ;  /* 0x00008600ff027b82 */ /* 0x001e220000000a00 */
[----:B------:R-:W-:Y:S01]  /*08c0*/  IMAD.IADD R5, R0, 0x1, R13 ;  /* 0x0000000100057824 */ /* 0x000fe200078e020d */
[----:B------:R-:W-:Y:S02]  /*08d0*/  IABS R16, R16 ;  /* 0x0000001000107213 */ /* 0x000fe40000000000 */
[----:B------:R-:W-:Y:S01]  /*08e0*/  IADD3 R13, R13, 0x80, RZ ;  /* 0x000000800d0d7810 */ /* 0x000fe20007ffe0ff */
[----:B0-----:R-:W-:-:S04]  /*08f0*/  IMAD.WIDE.U32 R2, R5, 0x2, R2 ;  /* 0x0000000205027825 */ /* 0x001fc800078e0002 */
[----:B------:R-:W-:-:S05]  /*0900*/  IMAD.MOV.U32 R5, RZ, RZ, R16 ;  /* 0x000000ffff057224 */ /* 0x000fca00078e0010 */
[----:B------:R0:W-:Y:S02]  /*0910*/  STG.E.U16 desc[UR4][R2.64], R5 ;  /* 0x0000000502007986 */ /* 0x0001e4000c101504 */
.L_x_3498:
[----:B------:R-:W-:-:S13]  /*0920*/  ISETP.GE.AND P0, PT, R13, R12, PT ;  /* 0x0000000c0d00720c */ /* 0x000fda0003f06270 */
[----:B------:R-:W-:Y:S05]  /*0930*/  @P0 BRA `(.L_x_3500) ;  /* 0x0000000000400947 */ /* 0x000fea0003800000 */
[----:B0-----:R-:W0:Y:S01]  /*0940*/  LDC.64 R2, c[0x0][0x218] ;  /* 0x00008600ff027b82 */ /* 0x001e220000000a00 */
[----:B------:R-:W-:Y:S01]  /*0950*/  IMAD.IADD R5, R0, 0x1, R13 ;  /* 0x0000000100057824 */ /* 0x000fe200078e020d */
[----:B-----5:R-:W-:Y:S01]  /*0960*/  IABS R20, R20 ;  /* 0x0000001400147213 */ /* 0x020fe20000000000 */
[----:B------:R-:W-:Y:S02]  /*0970*/  VIADD R13, R13, 0x80 ;  /* 0x000000800d0d7836 */ /* 0x000fe40000000000 */
[----:B0-----:R-:W-:-:S04]  /*0980*/  IMAD.WIDE.U32 R2, R5, 0x2, R2 ;  /* 0x0000000205027825 */ /* 0x001fc800078e0002 */
[----:B------:R-:W-:-:S05]  /*0990*/  IMAD.MOV.U32 R5, RZ, RZ, R20 ;  /* 0x000000ffff057224 */ /* 0x000fca00078e0014 */
[----:B------:R1:W-:Y:S02]  /*09a0*/  STG.E.U16 desc[UR4][R2.64], R5 ;  /* 0x0000000502007986 */ /* 0x0003e4000c101504 */
.L_x_3499:
[----:B------:R-:W-:-:S13]  /*09b0*/  ISETP.GE.AND P0, PT, R13, R12, PT ;  /* 0x0000000c0d00720c */ /* 0x000fda0003f06270 */
[----:B------:R-:W-:Y:S05]  /*09c0*/  @P0 BRA `(.L_x_3501) ;  /* 0x0000000000440947 */ /* 0x000fea0003800000 */
[----:B01----:R-:W0:Y:S01]  /*09d0*/  LDC.64 R2, c[0x0][0x218] ;  /* 0x00008600ff027b82 */ /* 0x003e220000000a00 */
[----:B------:R-:W-:Y:S01]  /*09e0*/  IMAD.IADD R5, R0, 0x1, R13 ;  /* 0x0000000100057824 */ /* 0x000fe200078e020d */
[----:B------:R-:W-:Y:S01]  /*09f0*/  IABS R21, R21 ;  /* 0x0000001500157213 */ /* 0x000fe20000000000 */
[----:B------:R-:W-:Y:S02]  /*0a00*/  VIADD R13, R13, 0x80 ;  /* 0x000000800d0d7836 */ /* 0x000fe40000000000 */
[----:B0-----:R-:W-:Y:S01]  /*0a10*/  IMAD.WIDE.U32 R2, R5, 0x2, R2 ;  /* 0x0000000205027825 */ /* 0x001fe200078e0002 */
[----:B------:R-:W-:-:S05]  /*0a20*/  MOV R5, R21 ;  /* 0x0000001500057202 */ /* 0x000fca0000000f00 */
[----:B------:R1:W-:Y:S02]  /*0a30*/  STG.E.U16 desc[UR4][R2.64], R5 ;  /* 0x0000000502007986 */ /* 0x0003e4000c101504 */
.L_x_3500:
[----:B------:R-:W-:-:S13]  /*0a40*/  ISETP.GE.AND P0, PT, R13, R12, PT ;  /* 0x0000000c0d00720c */ /* 0x000fda0003f06270 */
[----:B------:R-:W-:Y:S05]  /*0a50*/  @P0 BREAK B1 ;  /* 0x0000000000010942 */ /* 0x000fea0003800000 */
[----:B------:R-:W-:Y:S05]  /*0a60*/  @P0 BRA `(.L_x_3502) ;  /* 0x0000000000400947 */ /* 0x000fea0003800000 */
[----:B01----:R-:W0:Y:S01]  /*0a70*/  LDC.64 R2, c[0x0][0x218] ;  /* 0x00008600ff027b82 */ /* 0x003e220000000a00 */
[----:B------:R-:W-:Y:S01]  /*0a80*/  IMAD.IADD R5, R0, 0x1, R13 ;  /* 0x0000000100057824 */ /* 0x000fe200078e020d */
[----:B-----5:R-:W-:Y:S01]  /*0a90*/  IABS R22, R22 ;  /* 0x0000001600167213 */ /* 0x020fe20000000000 */
[----:B------:R-:W-:Y:S02]  /*0aa0*/  VIADD R13, R13, 0x80 ;  /* 0x000000800d0d7836 */ /* 0x000fe40000000000 */
[----:B0-----:R-:W-:-:S04]  /*0ab0*/  IMAD.WIDE.U32 R2, R5, 0x2, R2 ;  /* 0x0000000205027825 */ /* 0x001fc800078e0002 */
[----:B------:R-:W-:-:S05]  /*0ac0*/  IMAD.MOV.U32 R5, RZ, RZ, R22 ;  /* 0x000000ffff057224 */ /* 0x000fca00078e0016 */
[----:B------:R2:W-:Y:S02]  /*0ad0*/  STG.E.U16 desc[UR4][R2.64], R5 ;  /* 0x0000000502007986 */ /* 0x0005e4000c101504 */
.L_x_3501:
[----:B------:R-:W-:Y:S05]  /*0ae0*/  BSYNC B1 ;  /* 0x0000000000017941 */ /* 0x000fea0003800000 */
.L_x_3497:
[----:B------:R-:W-:-:S13]  /*0af0*/  ISETP.GE.AND P0, PT, R13, R12, PT ;  /* 0x0000000c0d00720c */ /* 0x000fda0003f06270 */
[----:B012---:R-:W0:Y:S01]  /*0b00*/  @!P0 LDC.64 R2, c[0x0][0x218] ;  /* 0x00008600ff028b82 */ /* 0x007e220000000a00 */
[----:B------:R-:W-:Y:S01]  /*0b10*/  @!P0 IADD3 R5, R0, R13, RZ ;  /* 0x0000000d00058210 */ /* 0x000fe20007ffe0ff */
[----:B------:R-:W-:Y:S01]  /*0b20*/  @!P0 VIADD R13, R13, 0x80 ;  /* 0x000000800d0d8836 */ /* 0x000fe20000000000 */
[----:B------:R-:W-:-:S03]  /*0b30*/  @!P0 IABS R23, R23 ;  /* 0x0000001700178213 */ /* 0x000fc60000000000 */
[----:B0-----:R-:W-:-:S04]  /*0b40*/  @!P0 IMAD.WIDE.U32 R2, R5, 0x2, R2 ;  /* 0x0000000205028825 */ /* 0x001fc800078e0002 */
[----:B------:R-:W-:-:S05]  /*0b50*/  @!P0 IMAD.MOV.U32 R5, RZ, RZ, R23 ;  /* 0x000000ffff058224 */ /* 0x000fca00078e0017 */
[----:B------:R2:W-:Y:S02]  /*0b60*/  @!P0 STG.E.U16 desc[UR4][R2.64], R5 ;  /* 0x0000000502008986 */ /* 0x0005e4000c101504 */
.L_x_3502:
[----:B------:R-:W-:Y:S05]  /*0b70*/  BSYNC B0 ;  /* 0x0000000000007941 */ /* 0x000fea0003800000 */
.L_x_3496:
[----:B------:R-:W-:Y:S05]  /*0b80*/  WARPSYNC.ALL ;  /* 0x0000000000007948 */ /* 0x000fea0003800000 */
[----:B------:R-:W-:-:S13]  /*0b90*/  ISETP.GE.AND P0, PT, R13, R12, PT ;  /* 0x0000000c0d00720c */ /* 0x000fda0003f06270 */
[----:B------:R-:W-:Y:S05]  /*0ba0*/  @P0 EXIT ;  /* 0x000000000000094d */ /* 0x000fea0003800000 */
[----:B012---:R-:W0:Y:S01]  /*0bb0*/  LDC.64 R2, c[0x0][0x218] ;  /* 0x00008600ff027b82 */ /* 0x007e220000000a00 */
[----:B------:R-:W-:Y:S01]  /*0bc0*/  IMAD.IADD R13, R0, 0x1, R13 ;  /* 0x00000001000d7824 */ /* 0x000fe200078e020d */
[----:B-----5:R-:W-:-:S03]  /*0bd0*/  IABS R5, R17 ;  /* 0x0000001100057213 */ /* 0x020fc60000000000 */
[----:B0-----:R-:W-:-:S05]  /*0be0*/  IMAD.WIDE.U32 R2, R13, 0x2, R2 ;  /* 0x000000020d027825 */ /* 0x001fca00078e0002 */
[----:B------:R-:W-:Y:S01]  /*0bf0*/  STG.E.U16 desc[UR4][R2.64], R5 ;  /* 0x0000000502007986 */ /* 0x000fe2000c101504 */
[----:B------:R-:W-:Y:S05]  /*0c00*/  EXIT ;  /* 0x000000000000794d */ /* 0x000fea0003800000 */
.L_x_3503:
        /* <DEDUP_REMOVED lines=15> */
.L_x_5941:


//--------------------- .text._ZN2at6native29vectorized_elementwise_kernelILi4ENS0_10AbsFunctorIsEESt5arrayIPcLm2EEEEviT0_T1_ --------------------------
	.section	.text._ZN2at6native29vectorized_elementwise_kernelILi4ENS0_10AbsFunctorIsEESt5arrayIPcLm2EEEEviT0_T1_,"ax",@progbits
	.align	128
        .global         _ZN2at6native29vectorized_elementwise_kernelILi4ENS0_10AbsFunctorIsEESt5arrayIPcLm2EEEEviT0_T1_
        .type           _ZN2at6native29vectorized_elementwise_kernelILi4ENS0_10AbsFunctorIsEESt5arrayIPcLm2EEEEviT0_T1_,@function
        .size           _ZN2at6native29vectorized_elementwise_kernelILi4ENS0_10AbsFunctorIsEESt5arrayIPcLm2EEEEviT0_T1_,(.L_x_5942 - _ZN2at6native29vectorized_elementwise_kernelILi4ENS0_10AbsFunctorIsEESt5arrayIPcLm2EEEEviT0_T1_)
        .other          _ZN2at6native29vectorized_elementwise_kernelILi4ENS0_10AbsFunctorIsEESt5arrayIPcLm2EEEEviT0_T1_,@"STO_CUDA_ENTRY STV_DEFAULT"
_ZN2at6native29vectorized_elementwise_kernelILi4ENS0_10AbsFunctorIsEESt5arrayIPcLm2EEEEviT0_T1_:
.text._ZN2at6native29vectorized_elementwise_kernelILi4ENS0_10AbsFunctorIsEESt5arrayIPcLm2EEEEviT0_T1_:
        /* <DEDUP_REMOVED lines=14> */
[----:B------:R0:W4:Y:S01]  /*00e0*/  LDG.E.64 R2, desc[UR4][R8.64+0x400] ;  /* 0x0004000408027981 */ /* 0x000122000c1e1b00 */
[----:B--2---:R-:W-:-:S04]  /*00f0*/  IMAD.WIDE.U32 R4, R0, 0x2, R4 ;  /* 0x0000000200047825 */ /* 0x004fc800078e0004 */
[----:B------:R-:W-:Y:S01]  /*0100*/  IMAD.WIDE R4, R6, 0x8, R4 ;  /* 0x0000000806047825 */ /* 0x000fe200078e0204 */
[C---:B---3--:R-:W-:Y:S02]  /*0110*/  PRMT R7, R10.reuse, 0x9910, RZ ;  /* 0x000099100a077816 */ /* 0x048fe400000000ff */
[----:B------:R-:W-:Y:S02]  /*0120*/  PRMT R10, R10, 0xbb32, RZ ;  /* 0x0000bb320a0a7816 */ /* 0x000fe400000000ff */
[C---:B------:R-:W-:Y:S02]  /*0130*/  PRMT R12, R11.reuse, 0x9910, RZ ;  /* 0x000099100b0c7816 */ /* 0x040fe400000000ff */
[----:B------:R-:W-:Y:S01]  /*0140*/  PRMT R13, R11, 0xbb32, RZ ;  /* 0x0000bb320b0d7816 */ /* 0x000fe200000000ff */
[----:B------:R-:W-:Y:S01]  /*0150*/  IMAD.MOV.U32 R11, RZ, RZ, R10 ;  /* 0x000000ffff0b7224 */ /* 0x000fe200078e000a */
[----:B------:R-:W-:Y:S02]  /*0160*/  SHF.R.S32.HI R10, RZ, 0x1f, R7 ;  /* 0x0000001fff0a7819 */ /* 0x000fe40000011407 */
[----:B0-----:R-:W-:-:S02]  /*0170*/  SHF.R.S32.HI R9, RZ, 0x1f, R12 ;  /* 0x0000001fff097819 */ /* 0x001fc4000001140c */
[----:B------:R-:W-:Y:S01]  /*0180*/  SHF.R.S32.HI R14, RZ, 0x1f, R13 ;  /* 0x0000001fff0e7819 */ /* 0x000fe2000001140d */
[----:B------:R-:W-:Y:S01]  /*0190*/  IMAD.IADD R7, R7, 0x1, R10 ;  /* 0x0000000107077824 */ /* 0x000fe200078e020a */
[----:B------:R-:W-:Y:S01]  /*01a0*/  SHF.R.S32.HI R8, RZ, 0x1f, R11 ;  /* 0x0000001fff087819 */ /* 0x000fe2000001140b */
[----:B------:R-:W-:Y:S01]  /*01b0*/  IMAD.IADD R12, R12, 0x1, R9 ;  /* 0x000000010c0c7824 */ /* 0x000fe200078e0209 */
[----:B----4-:R-:W-:Y:S01]  /*01c0*/  PRMT R0, R2, 0x9910, RZ ;  /* 0x0000991002007816 */ /* 0x010fe200000000ff */
[----:B------:R-:W-:Y:S01]  /*01d0*/  IMAD.IADD R13, R13, 0x1, R14 ;  /* 0x000000010d0d7824 */ /* 0x000fe200078e020e */
[----:B------:R-:W-:Y:S01]  /*01e0*/  LOP3.LUT R7, R7, R10, RZ, 0x3c, !PT ;  /* 0x0000000a07077212 */ /* 0x000fe200078e3cff */
[----:B------:R-:W-:Y:S01]  /*01f0*/  IMAD.IADD R11, R11, 0x1, R8 ;  /* 0x000000010b0b7824 */ /* 0x000fe200078e0208 */
[----:B------:R-:W-:Y:S02]  /*0200*/  LOP3.LUT R9, R12, R9, RZ, 0x3c, !PT ;  /* 0x000000090c097212 */ /* 0x000fe400078e3cff */
[----:B------:R-:W-:-:S02]  /*0210*/  LOP3.LUT R10, R13, R14, RZ, 0x3c, !PT ;  /* 0x0000000e0d0a7212 */ /* 0x000fc400078e3cff */
[----:B------:R-:W-:Y:S02]  /*0220*/  PRMT R2, R2, 0xbb32, RZ ;  /* 0x0000bb3202027816 */ /* 0x000fe400000000ff */
[C---:B------:R-:W-:Y:S02]  /*0230*/  PRMT R12, R3.reuse, 0x9910, RZ ;  /* 0x00009910030c7816 */ /* 0x040fe400000000ff */
[----:B------:R-:W-:Y:S02]  /*0240*/  PRMT R14, R3, 0xbb32, RZ ;  /* 0x0000bb32030e7816 */ /* 0x000fe400000000ff */
[----:B------:R-:W-:Y:S02]  /*0250*/  LOP3.LUT R8, R11, R8, RZ, 0x3c, !PT ;  /* 0x000000080b087212 */ /* 0x000fe400078e3cff */
[----:B------:R-:W-:Y:S02]  /*0260*/  SHF.R.S32.HI R11, RZ, 0x1f, R2 ;  /* 0x0000001fff0b7819 */ /* 0x000fe40000011402 */
[----:B------:R-:W-:-:S02]  /*0270*/  SHF.R.S32.HI R13, RZ, 0x1f, R12 ;  /* 0x0000001fff0d7819 */ /* 0x000fc4000001140c */
[----:B------:R-:W-:Y:S01]  /*0280*/  SHF.R.S32.HI R15, RZ, 0x1f, R14 ;  /* 0x0000001fff0f7819 */ /* 0x000fe2000001140e */
[----:B------:R-:W-:Y:S01]  /*0290*/  IMAD.IADD R2, R2, 0x1, R11 ;  /* 0x0000000102027824 */ /* 0x000fe200078e020b */
[----:B------:R-:W-:Y:S01]  /*02a0*/  SHF.R.S32.HI R3, RZ, 0x1f, R0 ;  /* 0x0000001fff037819 */ /* 0x000fe20000011400 */
[----:B------:R-:W-:Y:S01]  /*02b0*/  IMAD.IADD R12, R12, 0x1, R13 ;  /* 0x000000010c0c7824 */ /* 0x000fe200078e020d */
[----:B------:R-:W-:Y:S01]  /*02c0*/  PRMT R8, R7, 0x5410, R8 ;  /* 0x0000541007087816 */ /* 0x000fe20000000008 */
[----:B------:R-:W-:Y:S01]  /*02d0*/  IMAD.IADD R14, R14, 0x1, R15 ;  /* 0x000000010e0e7824 */ /* 0x000fe200078e020f */
[----:B------:R-:W-:Y:S02]  /*02e0*/  IADD3 R0, R0, R3, RZ ;  /* 0x0000000300007210 */ /* 0x000fe40007ffe0ff */
[----:B------:R-:W-:Y:S02]  /*02f0*/  LOP3.LUT R2, R2, R11, RZ, 0x3c, !PT ;  /* 0x0000000b02027212 */ /* 0x000fe400078e3cff */
[----:B------:R-:W-:-:S02]  /*0300*/  LOP3.LUT R3, R0, R3, RZ, 0x3c, !PT ;  /* 0x0000000300037212 */ /* 0x000fc400078e3cff */
[----:B------:R-:W-:Y:S02]  /*0310*/  LOP3.LUT R13, R12, R13, RZ, 0x3c, !PT ;  /* 0x0000000d0c0d7212 */ /* 0x000fe400078e3cff */
[----:B------:R-:W-:Y:S02]  /*0320*/  LOP3.LUT R14, R14, R15, RZ, 0x3c, !PT ;  /* 0x0000000f0e0e7212 */ /* 0x000fe400078e3cff */
[----:B------:R-:W-:Y:S02]  /*0330*/  PRMT R2, R3, 0x5410, R2 ;  /* 0x0000541003027816 */ /* 0x000fe40000000002 */
[----:B------:R-:W-:Y:S02]  /*0340*/  PRMT R9, R9, 0x5410, R10 ;  /* 0x0000541009097816 */ /* 0x000fe4000000000a */
[----:B------:R-:W-:-:S03]  /*0350*/  PRMT R3, R13, 0x5410, R14 ;  /* 0x000054100d037816 */ /* 0x000fc6000000000e */
[----:B------:R-:W-:Y:S04]  /*0360*/  STG.E.64 desc[UR4][R4.64], R8 ;  /* 0x0000000804007986 */ /* 0x000fe8000c101b04 */
[----:B------:R-:W-:Y:S01]  /*0370*/  STG.E.64 desc[UR4][R4.64+0x400], R2 ;  /* 0x0004000204007986 */ /* 0x000fe2000c101b04 */
[----:B------:R-:W-:Y:S05]  /*0380*/  EXIT ;  /* 0x000000000000794d */ /* 0x000fea0003800000 */
.L_x_3504:
[----:B------:R-:W0:Y:S01]  /*0390*/  S2R R13, SR_TID.X ;  /* 0x00000000000d7919 */ /* 0x000e220000002100 */
[----:B------:R-:W-:Y:S02]  /*03a0*/  CS2R R14, SRZ ;  /* 0x00000000000e7805 */ /* 0x000fe4000001ff00 */
[----:B0-----:R-:W-:Y:S01]  /*03b0*/  ISETP.GE.AND P0, PT, R13, R12, PT ;  /* 0x0000000c0d00720c */ /* 0x001fe20003f06270 */
[----:B------:R-:W-:-:S12]  /*03c0*/  IMAD.MOV.U32 R25, RZ, RZ, R13 ;  /* 0x000000ffff197224 */ /* 0x000fd800078e000d */
[----:B------:R-:W-:Y:S01]  /*03d0*/  @!P0 VIADD R25, R13, 0x80 ;  /* 0x000000800d198836 */ /* 0x000fe20000000000 */
[----:B------:R-:W0:Y:S04]  /*03e0*/  @!P0 LDC.64 R2, c[0x0][0x220] ;  /* 0x00008800ff028b82 */ /* 0x000e280000000a00 */
[----:B------:R-:W-:-:S13]  /*03f0*/  ISETP.GE.AND P6, PT, R25, R12, PT ;  /* 0x0000000c1900720c */ /* 0x000fda0003fc6270 */
[----:B------:R-:W1:Y:S01]  /*0400*/  @!P6 LDC.64 R4, c[0x0][0x220] ;  /* 0x00008800ff04eb82 */ /* 0x000e620000000a00 */
[----:B------:R-:W-:Y:S01]  /*0410*/  @!P6 IADD3 R7, R0, R25, RZ ;  /* 0x000000190007e210 */ /* 0x000fe20007ffe0ff */
[----:B------:R-:W-:-:S05]  /*0420*/  @!P6 VIADD R25, R25, 0x80 ;  /* 0x000000801919e836 */ /* 0x000fca0000000000 */
[----:B------:R-:W-:-:S13]  /*0430*/  ISETP.GE.AND P5, PT, R25, R12, PT ;  /* 0x0000000c1900720c */ /* 0x000fda0003fa6270 */
[C---:B------:R-:W-:Y:S01]  /*0440*/  @!P5 IMAD.IADD R29, R0.reuse, 0x1, R25 ;  /* 0x00000001001dd824 */ /* 0x040fe200078e0219 */
[----:B------:R-:W2:Y:S01]  /*0450*/  @!P5 LDC.64 R18, c[0x0][0x220] ;  /* 0x00008800ff12db82 */ /* 0x000ea20000000a00 */
[----:B------:R-:W-:Y:S02]  /*0460*/  @!P5 VIADD R25, R25, 0x80 ;  /* 0x000000801919d836 */ /* 0x000fe40000000000 */
[----:B-1----:R-:W-:Y:S01]  /*0470*/  @!P6 IMAD.WIDE.U32 R4, R7, 0x2, R4 ;  /* 0x000000020704e825 */ /* 0x002fe200078e0004 */
[----:B------:R-:W-:Y:S02]  /*0480*/  @!P0 IADD3 R7, R0, R13, RZ ;  /* 0x0000000d00078210 */ /* 0x000fe40007ffe0ff */
[----:B------:R-:W-:Y:S02]  /*0490*/  ISETP.GE.AND P4, PT, R25, R12, PT ;  /* 0x0000000c1900720c */ /* 0x000fe40003f86270 */
[----:B------:R-:W5:Y:S01]  /*04a0*/  @!P6 LDG.E.S16 R14, desc[UR4][R4.64] ;  /* 0x00000004040ee981 */ /* 0x000f62000c1e1700 */
[----:B0-----:R-:W-:-:S05]  /*04b0*/  @!P0 IMAD.WIDE.U32 R2, R7, 0x2, R2 ;  /* 0x0000000207028825 */ /* 0x001fca00078e0002 */
[----:B------:R0:W3:Y:S05]  /*04c0*/  @!P0 LDG.E.S16 R15, desc[UR4][R2.64] ;  /* 0x00000004020f8981 */ /* 0x0000ea000c1e1700 */
[----:B------:R-:W-:Y:S01]  /*04d0*/  @!P4 IMAD.IADD R27, R0, 0x1, R25 ;  /* 0x00000001001bc824 */ /* 0x000fe200078e0219 */
[----:B------:R-:W1:Y:S01]  /*04e0*/  @!P4 LDC.64 R10, c[0x0][0x220] ;  /* 0x00008800ff0acb82 */ /* 0x000e620000000a00 */
[----:B------:R-:W-:-:S05]  /*04f0*/  @!P4 VIADD R25, R25, 0x80 ;  /* 0x000000801919c836 */ /* 0x000fca0000000000 */
[----:B------:R-:W-:-:S13]  /*0500*/  ISETP.GE.AND P3, PT, R25, R12, PT ;  /* 0x0000000c1900720c */ /* 0x000fda0003f66270 */
[----:B------:R-:W-:Y:S01]  /*0510*/  @!P3 IADD3 R23, R0, R25, RZ ;  /* 0x000000190017b210 */ /* 0x000fe20007ffe0ff */
[----:B------:R-:W-:Y:S01]  /*0520*/  @!P3 VIADD R25, R25, 0x80 ;  /* 0x000000801919b836 */ /* 0x000fe20000000000 */
[----:B------:R-:W4:Y:S04]  /*0530*/  @!P3 LDC.64 R8, c[0x0][0x220] ;  /* 0x00008800ff08bb82 */ /* 0x000f280000000a00 */
[----:B------:R-:W-:-:S13]  /*0540*/  ISETP.GE.AND P2, PT, R25, R12, PT ;  /* 0x0000000c1900720c */ /* 0x000fda0003f46270 */
[----:B------:R-:W-:Y:S01]  /*0550*/  @!P2 IMAD.IADD R21, R0, 0x1, R25 ;  /* 0x000000010015a824 */ /* 0x000fe200078e0219 */
[----:B0-----:R-:W0:Y:S01]  /*0560*/  @!P2 LDC.64 R2, c[0x0][0x220] ;  /* 0x00008800ff02ab82 */ /* 0x001e220000000a00 */
[----:B------:R-:W-:-:S05]  /*0570*/  @!P2 VIADD R25, R25, 0x80 ;  /* 0x000000801919a836 */ /* 0x000fca0000000000 */
[----:B------:R-:W-:-:S13]  /*0580*/  ISETP.GE.AND P1, PT, R25, R12, PT ;  /* 0x0000000c1900720c */ /* 0x000fda0003f26270 */
[----:B------:R-:W-:Y:S01]  /*0590*/  @!P1 IMAD.IADD R17, R0, 0x1, R25 ;  /* 0x0000000100119824 */ /* 0x000fe200078e0219 */
[----:B------:R-:W1:Y:S01]  /*05a0*/  @!P1 LDC.64 R4, c[0x0][0x220] ;  /* 0x00008800ff049b82 */ /* 0x000e620000000a00 */
[----:B------:R-:W-:-:S05]  /*05b0*/  @!P1 VIADD R25, R25, 0x80 ;  /* 0x0000008019199836 */ /* 0x000fca0000000000 */
[----:B------:R-:W-:Y:S01]  /*05c0*/  ISETP.GE.AND P6, PT, R25, R12, PT ;  /* 0x0000000c1900720c */ /* 0x000fe20003fc6270 */
[----:B------:R-:W-:Y:S02]  /*05d0*/  IMAD.MOV.U32 R16, RZ, RZ, RZ ;  /* 0x000000ffff107224 */ /* 0x000fe400078e00ff */
[----:B--2---:R-:W-:-:S05]  /*05e0*/  @!P5 IMAD.WIDE.U32 R18, R29, 0x2, R18 ;  /* 0x000000021d12d825 */ /* 0x004fca00078e0012 */
[----:B------:R2:W5:Y:S05]  /*05f0*/  @!P5 LDG.E.S16 R16, desc[UR4][R18.64] ;  /* 0x000000041210d981 */ /* 0x00056a000c1e1700 */
        /* <DEDUP_REMOVED lines=41> */
.L_x_3507:
        /* <DEDUP_REMOVED lines=9> */
.L_x_3508:
        /* <DEDUP_REMOVED lines=9> */
.L_x_3509:
        /* <DEDUP_REMOVED lines=10> */
.L_x_3510:
[----:B------:R-:W-:Y:S05]  /*0a50*/  BSYNC B1 ;  /* 0x0000000000017941 */ /* 0x000fea0003800000 */
.L_x_3506:
        /* <DEDUP_REMOVED lines=8> */
.L_x_3511:
[----:B------:R-:W-:Y:S05]  /*0ae0*/  BSYNC B0 ;  /* 0x0000000000007941 */ /* 0x000fea0003800000 */
.L_x_3505:
        /* <DEDUP_REMOVED lines=9> */
.L_x_3512:
        /* <DEDUP_REMOVED lines=16> */
.L_x_5942:


//--------------------- .text._ZN2at6native29vectorized_elementwise_kernelILi8ENS0_10AbsFunctorIsEESt5arrayIPcLm2EEEEviT0_T1_ --------------------------
	.section	.text._ZN2at6native29vectorized_elementwise_kernelILi8ENS0_10AbsFunctorIsEESt5arrayIPcLm2EEEEviT0_T1_,"ax",@progbits
	.align	128
        .global         _ZN2at6native29vectorized_elementwise_kernelILi8ENS0_10AbsFunctorIsEESt5arrayIPcLm2EEEEviT0_T1_
        .type           _ZN2at6native29vectorized_elementwise_kernelILi8ENS0_10AbsFunctorIsEESt5arrayIPcLm2EEEEviT0_T1_,@function
        .size           _ZN2at6native29vectorized_elementwise_kernelILi8ENS0_10AbsFunctorIsEESt5arrayIPcLm2EEEEviT0_T1_,(.L_x_5943 - _ZN2at6native29vectorized_elementwise_kernelILi8ENS0_10AbsFunctorIsEESt5arrayIPcLm2EEEEviT0_T1_)
        .other          _ZN2at6native29vectorized_elementwise_kernelILi8ENS0_10AbsFunctorIsEESt5arrayIPcLm2EEEEviT0_T1_,@"STO_CUDA_ENTRY STV_DEFAULT"
_ZN2at6native29vectorized_elementwise_kernelILi8ENS0_10AbsFunctorIsEESt5arrayIPcLm2EEEEviT0_T1_:
.text._ZN2at6native29vectorized_elementwise_kernelILi8ENS0_10AbsFunctorIsEESt5arrayIPcLm2EEEEviT0_T1_:
        /* <DEDUP_REMOVED lines=16> */
[C---:B--2---:R-:W-:Y:S02]  /*0100*/  PRMT R13, R4.reuse, 0x9910, RZ ;  /* 0x00009910040d7816 */ /* 0x044fe400000000ff */
[C---:B------:R-:W-:Y:S02]  /*0110*/  PRMT R15, R5.reuse, 0x9910, RZ ;  /* 0x00009910050f7816 */ /* 0x040fe400000000ff */
[----:B------:R-:W-:Y:S02]  /*0120*/  PRMT R14, R4, 0xbb32, RZ ;  /* 0x0000bb32040e7816 */ /* 0x000fe400000000ff */
[C---:B------:R-:W-:Y:S02]  /*0130*/  PRMT R11, R6.reuse, 0x9910, RZ ;  /* 0x00009910060b7816 */ /* 0x040fe400000000ff */
[----:B------:R-:W-:Y:S01]  /*0140*/  PRMT R12, R6, 0xbb32, RZ ;  /* 0x0000bb32060c7816 */ /* 0x000fe200000000ff */
[----:B------:R-:W-:Y:S01]  /*0150*/  IMAD.MOV.U32 R6, RZ, RZ, R13 ;  /* 0x000000ffff067224 */ /* 0x000fe200078e000d */
[----:B------:R-:W-:Y:S01]  /*0160*/  PRMT R16, R5, 0xbb32, RZ ;  /* 0x0000bb3205107816 */ /* 0x000fe200000000ff */
[----:B------:R-:W-:Y:S01]  /*0170*/  IMAD.MOV.U32 R13, RZ, RZ, R15 ;  /* 0x000000ffff0d7224 */ /* 0x000fe200078e000f */
[----:B------:R-:W-:-:S02]  /*0180*/  PRMT R9, R7, 0x9910, RZ ;  /* 0x0000991007097816 */ /* 0x000fc400000000ff */
[----:B------:R-:W-:Y:S01]  /*0190*/  PRMT R10, R7, 0xbb32, RZ ;  /* 0x0000bb32070a7816 */ /* 0x000fe200000000ff */
[----:B------:R-:W-:Y:S01]  /*01a0*/  IMAD.MOV.U32 R7, RZ, RZ, R14 ;  /* 0x000000ffff077224 */ /* 0x000fe200078e000e */
[----:B------:R-:W-:Y:S01]  /*01b0*/  SHF.R.S32.HI R5, RZ, 0x1f, R6 ;  /* 0x0000001fff057819 */ /* 0x000fe20000011406 */
[----:B------:R-:W-:Y:S01]  /*01c0*/  IMAD.MOV.U32 R15, RZ, RZ, R16 ;  /* 0x000000ffff0f7224 */ /* 0x000fe200078e0010 */
[----:B------:R-:W-:Y:S02]  /*01d0*/  SHF.R.S32.HI R16, RZ, 0x1f, R13 ;  /* 0x0000001fff107819 */ /* 0x000fe4000001140d */
[----:B------:R-:W-:Y:S02]  /*01e0*/  SHF.R.S32.HI R14, RZ, 0x1f, R7 ;  /* 0x0000001fff0e7819 */ /* 0x000fe40000011407 */
[----:B------:R-:W-:Y:S01]  /*01f0*/  SHF.R.S32.HI R18, RZ, 0x1f, R15 ;  /* 0x0000001fff127819 */ /* 0x000fe2000001140f */
[----:B------:R-:W-:Y:S01]  /*0200*/  IMAD.IADD R13, R13, 0x1, R16 ;  /* 0x000000010d0d7824 */ /* 0x000fe200078e0210 */
[-C--:B------:R-:W-:Y:S01]  /*0210*/  IADD3 R4, R6, R5.reuse, RZ ;  /* 0x0000000506047210 */ /* 0x080fe20007ffe0ff */
[----:B------:R-:W-:Y:S01]  /*0220*/  IMAD.IADD R7, R7, 0x1, R14 ;  /* 0x0000000107077824 */ /* 0x000fe200078e020e */
[----:B------:R-:W-:Y:S01]  /*0230*/  SHF.R.S32.HI R0, RZ, 0x1f, R11 ;  /* 0x0000001fff007819 */ /* 0x000fe2000001140b */
[----:B------:R-:W-:Y:S01]  /*0240*/  IMAD.IADD R15, R15, 0x1, R18 ;  /* 0x000000010f0f7824 */ /* 0x000fe200078e0212 */
[----:B------:R-:W-:-:S02]  /*0250*/  LOP3.LUT R4, R4, R5, RZ, 0x3c, !PT ;  /* 0x0000000504047212 */ /* 0x000fc400078e3cff */
[----:B------:R-:W-:Y:S01]  /*0260*/  LOP3.LUT R6, R13, R16, RZ, 0x3c, !PT ;  /* 0x000000100d067212 */ /* 0x000fe200078e3cff */
[----:B------:R-:W-:Y:S01]  /*0270*/  IMAD.MOV.U32 R13, RZ, RZ, R9 ;  /* 0x000000ffff0d7224 */ /* 0x000fe200078e0009 */
[----:B------:R-:W-:Y:S01]  /*0280*/  LOP3.LUT R5, R7, R14, RZ, 0x3c, !PT ;  /* 0x0000000e07057212 */ /* 0x000fe200078e3cff */
[----:B------:R-:W-:Y:S01]  /*0290*/  IMAD.IADD R11, R11, 0x1, R0 ;  /* 0x000000010b0b7824 */ /* 0x000fe200078e0200 */
[----:B------:R-:W-:Y:S02]  /*02a0*/  MOV R14, R10 ;  /* 0x0000000a000e7202 */ /* 0x000fe40000000f00 */
[----:B------:R-:W-:Y:S02]  /*02b0*/  LOP3.LUT R7, R15, R18, RZ, 0x3c, !PT ;  /* 0x000000120f077212 */ /* 0x000fe400078e3cff */
[----:B------:R-:W-:Y:S02]  /*02c0*/  SHF.R.S32.HI R9, RZ, 0x1f, R12 ;  /* 0x0000001fff097819 */ /* 0x000fe4000001140c */
[----:B------:R-:W-:-:S02]  /*02d0*/  SHF.R.S32.HI R10, RZ, 0x1f, R13 ;  /* 0x0000001fff0a7819 */ /* 0x000fc4000001140d */
[----:B------:R-:W-:Y:S01]  /*02e0*/  SHF.R.S32.HI R15, RZ, 0x1f, R14 ;  /* 0x0000001fff0f7819 */ /* 0x000fe2000001140e */
[----:B------:R-:W-:Y:S01]  /*02f0*/  IMAD.IADD R12, R12, 0x1, R9 ;  /* 0x000000010c0c7824 */ /* 0x000fe200078e0209 */
[----:B------:R-:W-:Y:S01]  /*0300*/  LOP3.LUT R11, R11, R0, RZ, 0x3c, !PT ;  /* 0x000000000b0b7212 */ /* 0x000fe200078e3cff */
[----:B------:R-:W-:Y:S01]  /*0310*/  IMAD.IADD R13, R13, 0x1, R10 ;  /* 0x000000010d0d7824 */ /* 0x000fe200078e020a */
[----:B------:R-:W-:Y:S01]  /*0320*/  PRMT R4, R4, 0x5410, R5 ;  /* 0x0000541004047816 */ /* 0x000fe20000000005 */
[----:B------:R-:W-:Y:S01]  /*0330*/  IMAD.IADD R14, R14, 0x1, R15 ;  /* 0x000000010e0e7824 */ /* 0x000fe200078e020f */
[----:B------:R-:W-:Y:S02]  /*0340*/  LOP3.LUT R12, R12, R9, RZ, 0x3c, !PT ;  /* 0x000000090c0c7212 */ /* 0x000fe400078e3cff */
[----:B------:R-:W-:Y:S02]  /*0350*/  LOP3.LUT R13, R13, R10, RZ, 0x3c, !PT ;  /* 0x0000000a0d0d7212 */ /* 0x000fe400078e3cff */
[----:B------:R-:W-:-:S02]  /*0360*/  LOP3.LUT R14, R14, R15, RZ, 0x3c, !PT ;  /* 0x0000000f0e0e7212 */ /* 0x000fc400078e3cff */
[----:B------:R-:W-:Y:S02]  /*0370*/  PRMT R5, R6, 0x5410, R7 ;  /* 0x0000541006057816 */ /* 0x000fe40000000007 */
[----:B------:R-:W-:Y:S02]  /*0380*/  PRMT R6, R11, 0x5410, R12 ;  /* 0x000054100b067816 */ /* 0x000fe4000000000c */
[----:B------:R-:W-:-:S05]  /*0390*/  PRMT R7, R13, 0x5410, R14 ;  /* 0x000054100d077816 */ /* 0x000fca000000000e */
[----:B------:R-:W-:Y:S01]  /*03a0*/  STG.E.128 desc[UR4][R2.64], R4 ;  /* 0x0000000402007986 */ /* 0x000fe2000c101d04 */
[----:B------:R-:W-:Y:S05]  /*03b0*/  EXIT ;  /* 0x000000000000794d */ /* 0x000fea0003800000 */
.L_x_3513:
        /* <DEDUP_REMOVED lines=80> */
.L_x_3516:
        /* <DEDUP_REMOVED lines=9> */
.L_x_3517:
        /* <DEDUP_REMOVED lines=9> */
.L_x_3518:
        /* <DEDUP_REMOVED lines=10> */
.L_x_3519:
[----:B------:R-:W-:Y:S05]  /*0a80*/  BSYNC B1 ;  /* 0x0000000000017941 */ /* 0x000fea0003800000 */
.L_x_3515:
        /* <DEDUP_REMOVED lines=8> */
.L_x_3520:
[----:B------:R-:W-:Y:S05]  /*0b10*/  BSYNC B0 ;  /* 0x0000000000007941 */ /* 0x000fea0003800000 */
.L_x_3514:
        /* <DEDUP_REMOVED lines=9> */
.L_x_3521:
        /* <DEDUP_REMOVED lines=13> */
.L_x_5943:


//--------------------- .text._ZN2at6native18elementwise_kernelILi128ELi4EZNS0_15gpu_kernel_implINS0_10AbsFunctorIlEEEEvRNS_18TensorIteratorBaseERKT_EUliE_EEviT1_ --------------------------
	.section	.text._ZN2at6native18elementwise_kernelILi128ELi4EZNS0_15gpu_kernel_implINS0_10AbsFunctorIlEEEEvRNS_18TensorIteratorBaseERKT_EUliE_EEviT1_,"ax",@progbits
	.align	128
        .global         _ZN2at6native18elementwise_kernelILi128ELi4EZNS0_15gpu_kernel_implINS0_10AbsFunctorIlEEEEvRNS_18TensorIteratorBaseERKT_EUliE_EEviT1_
        .type           _ZN2at6native18elementwise_kernelILi128ELi4EZNS0_15gpu_kernel_implINS0_10AbsFunctorIlEEEEvRNS_18TensorIteratorBaseERKT_EUliE_EEviT1_,@function
        .size           _ZN2at6native18elementwise_kernelILi128ELi4EZNS0_15gpu_kernel_implINS0_10AbsFunctorIlEEEEvRNS_18TensorIteratorBaseERKT_EUliE_EEviT1_,(.L_x_5944 - _ZN2at6native18elementwise_kernelILi128ELi4EZNS0_15gpu_kernel_implINS0_10AbsFunctorIlEEEEvRNS_18TensorIteratorBaseERKT_EUliE_EEviT1_)
        .other          _ZN2at6native18elementwise_kernelILi128ELi4EZNS0_15gpu_kernel_implINS0_10AbsFunctorIlEEEEvRNS_18TensorIteratorBaseERKT_EUliE_EEviT1_,@"STO_CUDA_ENTRY STV_DEFAULT"
_ZN2at6native18elementwise_kernelILi128ELi4EZNS0_15gpu_kernel_implINS0_10AbsFunctorIlEEEEvRNS_18TensorIteratorBaseERKT_EUliE_EEviT1_:
.text._ZN2at6native18elementwise_kernelILi128ELi4EZNS0_15gpu_kernel_implINS0_10AbsFunctorIlEEEEvRNS_18TensorIteratorBaseERKT_EUliE_EEviT1_:
        /* <DEDUP_REMOVED lines=313> */
.L_x_3524:
        /* <DEDUP_REMOVED lines=19> */
[----:B--2---:R-:W-:Y:S01]  /*14c0*/  SHF.R.S32.HI R3, RZ, 0x1f, R2 ;  /* 0x0000001fff037819 */ /* 0x004fe20000011402 */
[----:B------:R-:W-:Y:S06]  /*14d0*/  BRA `(.L_x_3530) ;  /* 0x0000000c00547947 */ /* 0x000fec0003800000 */
.L_x_3528:
[----:B------:R0:W5:Y:S01]  /*14e0*/  LDG.E.U8 R2, desc[UR36][R4.64] ;  /* 0x0000002404027981 */ /* 0x000162000c1e1100 */
[----:B------:R-:W-:Y:S01]  /*14f0*/  IMAD.MOV.U32 R3, RZ, RZ, RZ ;  /* 0x000000ffff037224 */ /* 0x000fe200078e00ff */
[----:B------:R-:W-:Y:S06]  /*1500*/  BRA `(.L_x_3530) ;  /* 0x0000000c00487947 */ /* 0x000fec0003800000 */
.L_x_3527:
[----:B------:R-:W-:-:S13]  /*1510*/  ISETP.NE.AND P0, PT, R2, 0x2, PT ;  /* 0x000000020200780c */ /* 0x000fda0003f05270 */
[----:B------:R-:W-:Y:S05]  /*1520*/  @!P0 BRA `(.L_x_3531) ;  /* 0x0000000000248947 */ /* 0x000fea0003800000 */
[----:B------:R-:W-:-:S13]  /*1530*/  ISETP.NE.AND P0, PT, R2, 0x3, PT ;  /* 0x000000030200780c */ /* 0x000fda0003f05270 */
[----:B------:R-:W-:Y:S05]  /*1540*/  @!P0 BRA `(.L_x_3532) ;  /* 0x0000000000108947 */ /* 0x000fea0003800000 */
[----:B------:R-:W-:-:S13]  /*1550*/  ISETP.NE.AND P0, PT, R2, 0x4, PT ;  /* 0x000000040200780c */ /* 0x000fda0003f05270 */
[----:B------:R-:W-:Y:S05]  /*1560*/  @P0 BRA `(.L_x_3529) ;  /* 0x0000000800d80947 */ /* 0x000fea0003800000 */
[----:B------:R0:W5:Y:S01]  /*1570*/  LDG.E.64 R2, desc[UR36][R4.64] ;  /* 0x0000002404027981 */ /* 0x000162000c1e1b00 */
[----:B------:R-:W-:Y:S05]  /*1580*/  BRA `(.L_x_3530) ;  /* 0x0000000c00287947 */ /* 0x000fea0003800000 */
.L_x_3532:
[----:B------:R-:W2:Y:S02]  /*1590*/  LDG.E R2, desc[UR36][R4.64] ;  /* 0x0000002404027981 */ /* 0x000ea4000c1e1900 */
[----:B--2---:R-:W-:Y:S01]  /*15a0*/  SHF.R.S32.HI R3, RZ, 0x1f, R2 ;  /* 0x0000001fff037819 */ /* 0x004fe20000011402 */
[----:B------:R-:W-:Y:S06]  /*15b0*/  BRA `(.L_x_3530) ;  /* 0x0000000c001c7947 */ /* 0x000fec0003800000 */
.L_x_3531:
[----:B------:R-:W2:Y:S02]  /*15c0*/  LDG.E.S16 R2, desc[UR36][R4.64] ;  /* 0x0000002404027981 */ /* 0x000ea4000c1e1700 */
[----:B--2---:R-:W-:Y:S01]  /*15d0*/  SHF.R.S32.HI R3, RZ, 0x1f, R2 ;  /* 0x0000001fff037819 */ /* 0x004fe20000011402 */
[----:B------:R-:W-:Y:S06]  /*15e0*/  BRA `(.L_x_3530) ;  /* 0x0000000c00107947 */ /* 0x000fec0003800000 */
.L_x_3526:
[----:B------:R-:W-:-:S13]  /*15f0*/  ISETP.GT.AND P0, PT, R2, 0x6, PT ;  /* 0x000000060200780c */ /* 0x000fda0003f04270 */
[----:B------:R-:W-:Y:S05]  /*1600*/  @P0 BRA `(.L_x_3533) ;  /* 0x00000000002c0947 */ /* 0x000fea0003800000 */
[----:B------:R-:W-:-:S13]  /*1610*/  ISETP.NE.AND P0, PT, R2, 0x5, PT ;  /* 0x000000050200780c */ /* 0x000fda0003f05270 */
[----:B------:R-:W-:Y:S05]  /*1620*/  @!P0 BRA `(.L_x_3534) ;  /* 0x0000000000148947 */ /* 0x000fea0003800000 */
[----:B------:R-:W-:-:S13]  /*1630*/  ISETP.NE.AND P0, PT, R2, 0x6, PT ;  /* 0x000000060200780c */ /* 0x000fda0003f05270 */
[----:B------:R-:W-:Y:S05]  /*1640*/  @P0 BRA `(.L_x_3529) ;  /* 0x0000000800a00947 */ /* 0x000fea0003800000 */
[----:B------:R-:W2:Y:S02]  /*1650*/  LDG.E R2, desc[UR36][R4.64] ;  /* 0x0000002404027981 */ /* 0x000ea4000c1e1900 */
[----:B--2---:R-:W0:Y:S01]  /*1660*/  F2I.S64.TRUNC R2, R2 ;  /* 0x0000000200027311 */ /* 0x004e22000020d900 */
[----:B------:R-:W-:Y:S05]  /*1670*/  BRA `(.L_x_3530) ;  /* 0x0000000800ec7947 */ /* 0x000fea0003800000 */
.L_x_3534:
[----:B------:R-:W2:Y:S02]  /*1680*/  LDG.E.U16 R4, desc[UR36][R4.64] ;  /* 0x0000002404047981 */ /* 0x000ea4000c1e1500 */
[----:B--2---:R-:W-:-:S06]  /*1690*/  HADD2.F32 R2, -RZ, R4.H0_H0 ;  /* 0x20000004ff027230 */ /* 0x004fcc0000004100 */
[----:B------:R-:W0:Y:S01]  /*16a0*/  F2I.S64.TRUNC R2, R2 ;  /* 0x0000000200027311 */ /* 0x000e22000020d900 */
[----:B------:R-:W-:Y:S05]  /*16b0*/  BRA `(.L_x_3530) ;  /* 0x0000000800dc7947 */ /* 0x000fea0003800000 */
.L_x_3533:
[----:B------:R-:W-:-:S13]  /*16c0*/  ISETP.NE.AND P0, PT, R2, 0x7, PT ;  /* 0x000000070200780c */ /* 0x000fda0003f05270 */
[----:B------:R-:W-:Y:S05]  /*16d0*/  @!P0 BRA `(.L_x_3535) ;  /* 0x00000000002c8947 */ /* 0x000fea0003800000 */
[----:B------:R-:W-:-:S13]  /*16e0*/  ISETP.NE.AND P0, PT, R2, 0x8, PT ;  /* 0x000000080200780c */ /* 0x000fda0003f05270 */
[----:B------:R-:W-:Y:S05]  /*16f0*/  @!P0 BRA `(.L_x_3536) ;  /* 0x0000000000148947 */ /* 0x000fea0003800000 */
[----:B------:R-:W-:-:S13]  /*1700*/  ISETP.NE.AND P0, PT, R2, 0x9, PT ;  /* 0x000000090200780c */ /* 0x000fda0003f05270 */
[----:B------:R-:W-:Y:S05]  /*1710*/  @P0 BRA `(.L_x_3529) ;  /* 0x00000008006c0947 */ /* 0x000fea0003800000 */
[----:B------:R-:W2:Y:S02]  /*1720*/  LDG.E R2, desc[UR36][R4.64] ;  /* 0x0000002404027981 */ /* 0x000ea4000c1e1900 */
[----:B--2---:R-:W0:Y:S01]  /*1730*/  F2I.S64.TRUNC R2, R2 ;  /* 0x0000000200027311 */ /* 0x004e22000020d900 */
[----:B------:R-:W-:Y:S05]  /*1740*/  BRA `(.L_x_3530) ;  /* 0x0000000800b87947 */ /* 0x000fea0003800000 */
.L_x_3536:
[----:B------:R-:W2:Y:S02]  /*1750*/  LDG.E.U16 R4, desc[UR36][R4.64] ;  /* 0x0000002404047981 */ /* 0x000ea4000c1e1500 */
[----:B--2---:R-:W-:-:S06]  /*1760*/  HADD2.F32 R2, -RZ, R4.H0_H0 ;  /* 0x20000004ff027230 */ /* 0x004fcc0000004100 */
[----:B------:R-:W0:Y:S01]  /*1770*/  F2I.S64.TRUNC R2, R2 ;  /* 0x0000000200027311 */ /* 0x000e22000020d900 */
[----:B------:R-:W-:Y:S05]  /*1780*/  BRA `(.L_x_3530) ;  /* 0x0000000800a87947 */ /* 0x000fea0003800000 */
.L_x_3535:
[----:B------:R-:W2:Y:S02]  /*1790*/  LDG.E.64 R2, desc[UR36][R4.64] ;  /* 0x0000002404027981 */ /* 0x000ea4000c1e1b00 */
[----:B--2---:R-:W0:Y:S01]  /*17a0*/  F2I.S64.F64.TRUNC R2, R2 ;  /* 0x0000000200027311 */ /* 0x004e22000030d900 */
[----:B------:R-:W-:Y:S05]  /*17b0*/  BRA `(.L_x_3530) ;  /* 0x00000008009c7947 */ /* 0x000fea0003800000 */
.L_x_3525:
        /* <DEDUP_REMOVED lines=11> */
[----:B------:R-:W-:Y:S01]  /*1870*/  SEL R2, RZ, 0x1, !P0 ;  /* 0x00000001ff027807 */ /* 0x000fe20004000000 */
[----:B------:R-:W-:Y:S08]  /*1880*/  BRA `(.L_x_3530) ;  /* 0x0000000800687947 */ /* 0x000ff00003800000 */
.L_x_3539:
[----:B------:R-:W2:Y:S02]  /*1890*/  LDG.E.64 R2, desc[UR36][R4.64] ;  /* 0x0000002404027981 */ /* 0x000ea4000c1e1b00 */
[----:B--2---:R-:W0:Y:S01]  /*18a0*/  F2I.S64.F64.TRUNC R2, R2 ;  /* 0x0000000200027311 */ /* 0x004e22000030d900 */
[----:B------:R-:W-:Y:S05]  /*18b0*/  BRA `(.L_x_3530) ;  /* 0x00000008005c7947 */ /* 0x000fea0003800000 */
.L_x_3538:
        /* <DEDUP_REMOVED lines=24> */
[----:B------:R-:W-:-:S06]  /*1a40*/  LOP3.LUT R3, R3, 0x80000000, R0, 0xf8, !PT ;  /* 0x8000000003037812 */ /* 0x000fcc00078ef800 */
[----:B------:R-:W0:Y:S01]  /*1a50*/  F2I.S64.TRUNC R2, R3 ;  /* 0x0000000300027311 */ /* 0x000e22000020d900 */
[----:B------:R-:W-:Y:S05]  /*1a60*/  BRA `(.L_x_3530) ;  /* 0x0000000400f07947 */ /* 0x000fea0003800000 */
.L_x_3541:
        /* <DEDUP_REMOVED lines=11> */
[----:B------:R-:W-:-:S06]  /*1b20*/  LOP3.LUT R2, R2, 0x80000000, R3, 0xf8, !PT ;  /* 0x8000000002027812 */ /* 0x000fcc00078ef803 */
[----:B------:R-:W0:Y:S01]  /*1b30*/  F2I.S64.TRUNC R2, R2 ;  /* 0x0000000200027311 */ /* 0x000e22000020d900 */
[----:B------:R-:W-:Y:S05]  /*1b40*/  BRA `(.L_x_3530) ;  /* 0x0000000400b87947 */ /* 0x000fea0003800000 */
.L_x_3540:
[----:B------:R-:W2:Y:S02]  /*1b50*/  LDG.E.U16 R2, desc[UR36][R4.64] ;  /* 0x0000002404027981 */ /* 0x000ea4000c1e1500 */
[----:B--2---:R-:W-:-:S06]  /*1b60*/  IMAD.U32 R2, R2, 0x10000, RZ ;  /* 0x0001000002027824 */ /* 0x004fcc00078e00ff */
[----:B------:R-:W0:Y:S01]  /*1b70*/  F2I.S64.TRUNC R2, R2 ;  /* 0x0000000200027311 */ /* 0x000e22000020d900 */
[----:B------:R-:W-:Y:S05]  /*1b80*/  BRA `(.L_x_3530) ;  /* 0x0000000400a87947 */ /* 0x000fea0003800000 */
.L_x_3537:
        /* <DEDUP_REMOVED lines=9> */
[----:B------:R-:W-:Y:S01]  /*1c20*/  IMAD.MOV.U32 R3, RZ, RZ, RZ ;  /* 0x000000ffff037224 */ /* 0x000fe200078e00ff */
[----:B------:R-:W-:Y:S06]  /*1c30*/  BRA `(.L_x_3530) ;  /* 0x00000004007c7947 */ /* 0x000fec0003800000 */
.L_x_3544:
        /* <DEDUP_REMOVED lines=21> */
.L_x_3548:
[----:B------:R-:W-:Y:S05]  /*1d90*/  BSYNC B1 ;  /* 0x0000000000017941 */ /* 0x000fea0003800000 */
.L_x_3547:
[----:B------:R-:W-:Y:S01]  /*1da0*/  IMAD.SHL.U32 R2, R2, 0x100000, RZ ;  /* 0x0010000002027824 */ /* 0x000fe200078e00ff */
[----:B------:R-:W-:-:S04]  /*1db0*/  LEA R3, R0, 0x3b800000, 0x17 ;  /* 0x3b80000000037811 */ /* 0x000fc800078eb8ff */
[----:B------:R-:W-:-:S07]  /*1dc0*/  LOP3.LUT R2, R3, R2, R4, 0xfe, !PT ;  /* 0x0000000203027212 */ /* 0x000fce00078efe04 */
.L_x_3546:
[----:B------:R-:W-:Y:S05]  /*1dd0*/  BSYNC B0 ;  /* 0x0000000000007941 */ /* 0x000fea0003800000 */
.L_x_3545:
[----:B------:R-:W1:Y:S01]  /*1de0*/  F2I.S64.TRUNC R2, R2 ;  /* 0x0000000200027311 */ /* 0x000e62000020d900 */
[----:B------:R-:W-:Y:S05]  /*1df0*/  BRA `(.L_x_3530) ;  /* 0x00000004000c7947 */ /* 0x000fea0003800000 */
.L_x_3543:
        /* <DEDUP_REMOVED lines=21> */
.L_x_3552:
[----:B------:R-:W-:Y:S05]  /*1f50*/  BSYNC B1 ;  /* 0x0000000000017941 */ /* 0x000fea0003800000 */
.L_x_3551:
[----:B------:R-:W-:Y:S01]  /*1f60*/  IMAD.SHL.U32 R2, R2, 0x200000, RZ ;  /* 0x0020000002027824 */ /* 0x000fe200078e00ff */
[----:B------:R-:W-:-:S04]  /*1f70*/  LEA R3, R0, 0x37800000, 0x17 ;  /* 0x3780000000037811 */ /* 0x000fc800078eb8ff */
[----:B------:R-:W-:-:S07]  /*1f80*/  LOP3.LUT R2, R3, R2, R4, 0xfe, !PT ;  /* 0x0000000203027212 */ /* 0x000fce00078efe04 */
.L_x_3550:
[----:B------:R-:W-:Y:S05]  /*1f90*/  BSYNC B0 ;  /* 0x0000000000007941 */ /* 0x000fea0003800000 */
.L_x_3549:
[----:B------:R-:W2:Y:S01]  /*1fa0*/  F2I.S64.TRUNC R2, R2 ;  /* 0x0000000200027311 */ /* 0x000ea2000020d900 */
[----:B------:R-:W-:Y:S05]  /*1fb0*/  BRA `(.L_x_3530) ;  /* 0x00000000009c7947 */ /* 0x000fea0003800000 */
.L_x_3542:
        /* <DEDUP_REMOVED lines=14> */
.L_x_3556:
[----:B------:R-:W-:Y:S05]  /*20a0*/  BSYNC B0 ;  /* 0x0000000000007941 */ /* 0x000fea0003800000 */
.L_x_3555:
[----:B------:R-:W4:Y:S01]  /*20b0*/  F2I.S64.TRUNC R2, R2 ;  /* 0x0000000200027311 */ /* 0x000f22000020d900 */
[----:B------:R-:W-:Y:S05]  /*20c0*/  BRA `(.L_x_3530) ;  /* 0x0000000000587947 */ /* 0x000fea0003800000 */
.L_x_3529:
        /* <DEDUP_REMOVED lines=16> */
.L_x_3557:
[----:B------:R-:W-:Y:S01]  /*21d0*/  CS2R R2, SRZ ;  /* 0x0000000000027805 */ /* 0x000fe2000001ff00 */
[----:B------:R-:W-:Y:S06]  /*21e0*/  BRA `(.L_x_3530) ;  /* 0x0000000000107947 */ /* 0x000fec0003800000 */
.L_x_3554:
[----:B------:R0:W5:Y:S01]  /*21f0*/  LDG.E.64 R2, desc[UR36][R4.64] ;  /* 0x0000002404027981 */ /* 0x000162000c1e1b00 */
[----:B------:R-:W-:Y:S05]  /*2200*/  BRA `(.L_x_3530) ;  /* 0x0000000000087947 */ /* 0x000fea0003800000 */
.L_x_3553:
[----:B------:R3:W5:Y:S01]  /*2210*/  LDG.E R2, desc[UR36][R4.64] ;  /* 0x0000002404027981 */ /* 0x000762000c1e1900 */
[----:B------:R-:W-:-:S07]  /*2220*/  IMAD.MOV.U32 R3, RZ, RZ, RZ ;  /* 0x000000ffff037224 */ /* 0x000fce00078e00ff */
.L_x_3530:
[----:B------:R-:W0:Y:S02]  /*2230*/  LDC.U8 R6, c[0x0][0x421] ;  /* 0x00010840ff067b82 */ /* 0x000e240000000000 */
[----:B012345:R-:W-:Y:S02]  /*2240*/  IADD3 R5, P0, RZ, -R2, RZ ;  /* 0x80000002ff057210 */ /* 0x03ffe40007f1e0ff */
[----:B------:R-:W-:-:S03]  /*2250*/  ISETP.LT.AND P1, PT, R3, RZ, PT ;  /* 0x000000ff0300720c */ /* 0x000fc60003f21270 */
[----:B------:R-:W-:Y:S01]  /*2260*/  IMAD.X R7, RZ, RZ, ~R3, P0 ;  /* 0x000000ffff077224 */ /* 0x000fe200000e0e03 */
[----:B------:R-:W-:-:S04]  /*2270*/  SEL R9, R5, R2, P1 ;  /* 0x0000000205097207 */ /* 0x000fc80000800000 */
[----:B------:R-:W-:Y:S01]  /*2280*/  SEL R5, R7, R3, P1 ;  /* 0x0000000307057207 */ /* 0x000fe20000800000 */
[----:B------:R-:W-:Y:S01]  /*2290*/  IMAD.MOV.U32 R4, RZ, RZ, R9 ;  /* 0x000000ffff047224 */ /* 0x000fe200078e0009 */
        /* <DEDUP_REMOVED lines=13> */
.L_x_3561:
[----:B------:R3:W-:Y:S01]  /*2370*/  STG.E.U8 desc[UR36][R16.64], R9 ;  /* 0x0000000910007986 */ /* 0x0007e2000c101124 */
[----:B------:R-:W-:Y:S05]  /*2380*/  BRA `(.L_x_3563) ;  /* 0x0000001000407947 */ /* 0x000fea0003800000 */
.L_x_3560:
[----:B------:R-:W-:-:S13]  /*2390*/  ISETP.NE.AND P0, PT, R0, 0x2, PT ;  /* 0x000000020000780c */ /* 0x000fda0003f05270 */
[----:B------:R-:W-:Y:S05]  /*23a0*/  @!P0 BRA `(.L_x_3564) ;  /* 0x0000000000208947 */ /* 0x000fea0003800000 */
[----:B------:R-:W-:-:S13]  /*23b0*/  ISETP.NE.AND P0, PT, R0, 0x3, PT ;  /* 0x000000030000780c */ /* 0x000fda0003f05270 */
[----:B------:R-:W-:Y:S05]  /*23c0*/  @!P0 BRA `(.L_x_3565) ;  /* 0x0000000000108947 */ /* 0x000fea0003800000 */
[----:B------:R-:W-:-:S13]  /*23d0*/  ISETP.NE.AND P0, PT, R0, 0x4, PT ;  /* 0x000000040000780c */ /* 0x000fda0003f05270 */
[----:B------:R-:W-:Y:S05]  /*23e0*/  @P0 BRA `(.L_x_3562) ;  /* 0x0000000c00d80947 */ /* 0x000fea0003800000 */
[----:B------:R0:W-:Y:S01]  /*23f0*/  STG.E.64 desc[UR36][R16.64], R4 ;  /* 0x0000000410007986 */ /* 0x0001e2000c101b24 */
[----:B------:R-:W-:Y:S05]  /*2400*/  BRA `(.L_x_3563) ;  /* 0x0000001000207947 */ /* 0x000fea0003800000 */
.L_x_3565:
[----:B------:R1:W-:Y:S01]  /*2410*/  STG.E desc[UR36][R16.64], R9 ;  /* 0x0000000910007986 */ /* 0x0003e2000c101924 */
[----:B------:R-:W-:Y:S05]  /*2420*/  BRA `(.L_x_3563) ;  /* 0x0000001000187947 */ /* 0x000fea0003800000 */
.L_x_3564:
[----:B------:R2:W-:Y:S01]  /*2430*/  STG.E.U16 desc[UR36][R16.64], R9 ;  /* 0x0000000910007986 */ /* 0x0005e2000c101524 */
[----:B------:R-:W-:Y:S05]  /*2440*/  BRA `(.L_x_3563) ;  /* 0x0000001000107947 */ /* 0x000fea0003800000 */
.L_x_3559:
[----:B------:R-:W-:-:S13]  /*2450*/  ISETP.GT.AND P0, PT, R0, 0x6, PT ;  /* 0x000000060000780c */ /* 0x000fda0003f04270 */
[----:B------:R-:W-:Y:S05]  /*2460*/  @P0 BRA `(.L_x_3566) ;  /* 0x0000000000540947 */ /* 0x000fea0003800000 */
[----:B------:R-:W-:-:S13]  /*2470*/  ISETP.NE.AND P0, PT, R0, 0x5, PT ;  /* 0x000000050000780c */ /* 0x000fda0003f05270 */
[----:B------:R-:W-:Y:S05]  /*2480*/  @!P0 BRA `(.L_x_3567) ;  /* 0x0000000000288947 */ /* 0x000fea0003800000 */
[----:B------:R-:W-:-:S13]  /*2490*/  ISETP.NE.AND P0, PT, R0, 0x6, PT ;  /* 0x000000060000780c */ /* 0x000fda0003f05270 */
[----:B------:R-:W-:Y:S05]  /*24a0*/  @P0 BRA `(.L_x_3562) ;  /* 0x0000000c00a80947 */ /* 0x000fea0003800000 */
[----:B------:R-:W-:Y:S02]  /*24b0*/  ISETP.LT.AND P0, PT, R3, RZ, PT ;  /* 0x000000ff0300720c */ /* 0x000fe40003f01270 */
[----:B------:R-:W-:-:S05]  /*24c0*/  IADD3 R4, P1, RZ, -R2, RZ ;  /* 0x80000002ff047210 */ /* 0x000fca0007f3e0ff */
[----:B------:R-:W-:-:S06]  /*24d0*/  IMAD.X R5, RZ, RZ, ~R3, P1 ;  /* 0x000000ffff057224 */ /* 0x000fcc00008e0e03 */
[----:B------:R-:W-:Y:S02]  /*24e0*/  @P0 IMAD.MOV.U32 R3, RZ, RZ, R5 ;  /* 0x000000ffff030224 */ /* 0x000fe400078e0005 */
[----:B------:R-:W-:-:S04]  /*24f0*/  @P0 IMAD.MOV.U32 R2, RZ, RZ, R4 ;  /* 0x000000ffff020224 */ /* 0x000fc800078e0004 */
[----:B------:R-:W0:Y:S02]  /*2500*/  I2F.S64 R3, R2 ;  /* 0x0000000200037312 */ /* 0x000e240000301400 */
[----:B0-----:R0:W-:Y:S01]  /*2510*/  STG.E desc[UR36][R16.64], R3 ;  /* 0x0000000310007986 */ /* 0x0011e2000c101924 */
[----:B------:R-:W-:Y:S05]  /*2520*/  BRA `(.L_x_3563) ;  /* 0x0000000c00d87947 */ /* 0x000fea0003800000 */
.L_x_3567:
[----:B------:R-:W-:Y:S02]  /*2530*/  ISETP.LT.AND P0, PT, R3, RZ, PT ;  /* 0x000000ff0300720c */ /* 0x000fe40003f01270 */
[----:B------:R-:W-:-:S05]  /*2540*/  IADD3 R4, P1, RZ, -R2, RZ ;  /* 0x80000002ff047210 */ /* 0x000fca0007f3e0ff */
[----:B------:R-:W-:-:S06]  /*2550*/  IMAD.X R5, RZ, RZ, ~R3, P1 ;  /* 0x000000ffff057224 */ /* 0x000fcc00008e0e03 */
[----:B------:R-:W-:Y:S02]  /*2560*/  @P0 IMAD.MOV.U32 R2, RZ, RZ, R4 ;  /* 0x000000ffff020224 */ /* 0x000fe400078e0004 */
[----:B------:R-:W-:-:S04]  /*2570*/  @P0 IMAD.MOV.U32 R3, RZ, RZ, R5 ;  /* 0x000000ffff030224 */ /* 0x000fc800078e0005 */
[----:B------:R-:W0:Y:S02]  /*2580*/  I2F.S64 R0, R2 ;  /* 0x0000000200007312 */ /* 0x000e240000301400 */
[----:B0-----:R-:W-:-:S05]  /*2590*/  F2FP.F16.F32.PACK_AB R0, RZ, R0 ;  /* 0x00000000ff00723e */ /* 0x001fca00000000ff */
[----:B------:R0:W-:Y:S01]  /*25a0*/  STG.E.U16 desc[UR36][R16.64], R0 ;  /* 0x0000000010007986 */ /* 0x0001e2000c101524 */
[----:B------:R-:W-:Y:S05]  /*25b0*/  BRA `(.L_x_3563) ;  /* 0x0000000c00b47947 */ /* 0x000fea0003800000 */
.L_x_3566:
[----:B------:R-:W-:-:S13]  /*25c0*/  ISETP.NE.AND P0, PT, R0, 0x7, PT ;  /* 0x000000070000780c */ /* 0x000fda0003f05270 */
[----:B------:R-:W-:Y:S05]  /*25d0*/  @!P0 BRA `(.L_x_3568) ;  /* 0x00000000005c8947 */ /* 0x000fea0003800000 */
        /* <DEDUP_REMOVED lines=8> */
[----:B------:R-:W-:Y:S02]  /*2660*/  @P0 IMAD.MOV.U32 R3, RZ, RZ, R5 ;  /* 0x000000ffff030224 */ /* 0x000fe400078e0005 */
[----:B------:R-:W-:Y:S02]  /*2670*/  IMAD.MOV.U32 R5, RZ, RZ, RZ ;  /* 0x000000ffff057224 */ /* 0x000fe400078e00ff */
[----:B------:R-:W0:Y:S03]  /*2680*/  I2F.S64 R4, R2 ;  /* 0x0000000200047312 */ /* 0x000e260000301400 */
[----:B0-----:R0:W-:Y:S01]  /*2690*/  STG.E.64 desc[UR36][R16.64], R4 ;  /* 0x0000000410007986 */ /* 0x0011e2000c101b24 */
[----:B------:R-:W-:Y:S05]  /*26a0*/  BRA `(.L_x_3563) ;  /* 0x0000000c00787947 */ /* 0x000fea0003800000 */
.L_x_3569:
[----:B------:R-:W-:Y:S02]  /*26b0*/  ISETP.LT.AND P0, PT, R3, RZ, PT ;  /* 0x000000ff0300720c */ /* 0x000fe40003f01270 */
[----:B------:R-:W-:-:S05]  /*26c0*/  IADD3 R4, P1, RZ, -R2, RZ ;  /* 0x80000002ff047210 */ /* 0x000fca0007f3e0ff */
[----:B------:R-:W-:-:S06]  /*26d0*/  IMAD.X R5, RZ, RZ, ~R3, P1 ;  /* 0x000000ffff057224 */ /* 0x000fcc00008e0e03 */
[----:B------:R-:W-:Y:S02]  /*26e0*/  @P0 IMAD.MOV.U32 R2, RZ, RZ, R4 ;  /* 0x000000ffff020224 */ /* 0x000fe400078e0004 */
[----:B------:R-:W-:-:S04]  /*26f0*/  @P0 IMAD.MOV.U32 R3, RZ, RZ, R5 ;  /* 0x000000ffff030224 */ /* 0x000fc800078e0005 */
[----:B------:R-:W0:Y:S02]  /*2700*/  I2F.S64 R2, R2 ;  /* 0x0000000200027312 */ /* 0x000e240000301400 */
[----:B0-----:R-:W-:-:S04]  /*2710*/  F2FP.F16.F32.PACK_AB R3, RZ, R2 ;  /* 0x00000002ff03723e */ /* 0x001fc800000000ff */
[----:B------:R-:W-:-:S05]  /*2720*/  PRMT R3, R3, 0x5410, RZ ;  /* 0x0000541003037816 */ /* 0x000fca00000000ff */
[----:B------:R0:W-:Y:S01]  /*2730*/  STG.E desc[UR36][R16.64], R3 ;  /* 0x0000000310007986 */ /* 0x0001e2000c101924 */
[----:B------:R-:W-:Y:S05]  /*2740*/  BRA `(.L_x_3563) ;  /* 0x0000000c00507947 */ /* 0x000fea0003800000 */
.L_x_3568:
[----:B------:R-:W-:Y:S02]  /*2750*/  ISETP.LT.AND P0, PT, R3, RZ, PT ;  /* 0x000000ff0300720c */ /* 0x000fe40003f01270 */
[----:B------:R-:W-:-:S05]  /*2760*/  IADD3 R4, P1, RZ, -R2, RZ ;  /* 0x80000002ff047210 */ /* 0x000fca0007f3e0ff */
[----:B------:R-:W-:-:S06]  /*2770*/  IMAD.X R5, RZ, RZ, ~R3, P1 ;  /* 0x000000ffff057224 */ /* 0x000fcc00008e0e03 */
[----:B------:R-:W-:Y:S02]  /*2780*/  @P0 IMAD.MOV.U32 R2, RZ, RZ, R4 ;  /* 0x000000ffff020224 */ /* 0x000fe400078e0004 */
[----:B------:R-:W-:-:S06]  /*2790*/  @P0 IMAD.MOV.U32 R3, RZ, RZ, R5 ;  /* 0x000000ffff030224 */ /* 0x000fcc00078e0005 */
[----:B------:R-:W0:Y:S02]  /*27a0*/  I2F.F64.S64 R2, R2 ;  /* 0x0000000200027312 */ /* 0x000e240000301c00 */
[----:B0-----:R0:W-:Y:S01]  /*27b0*/  STG.E.64 desc[UR36][R16.64], R2 ;  /* 0x0000000210007986 */ /* 0x0011e2000c101b24 */
[----:B------:R-:W-:Y:S05]  /*27c0*/  BRA `(.L_x_3563) ;  /* 0x0000000c00307947 */ /* 0x000fea0003800000 */
.L_x_3558:
        /* <DEDUP_REMOVED lines=8> */
[----:B------:R-:W-:-:S04]  /*2850*/  ISETP.NE.U32.AND P0, PT, R2, RZ, PT ;  /* 0x000000ff0200720c */ /* 0x000fc80003f05070 */
[----:B------:R-:W-:-:S04]  /*2860*/  ISETP.NE.AND.EX P0, PT, R3, RZ, PT, P0 ;  /* 0x000000ff0300720c */ /* 0x000fc80003f05300 */
[----:B------:R-:W-:-:S05]  /*2870*/  SEL R3, RZ, 0x1, !P0 ;  /* 0x00000001ff037807 */ /* 0x000fca0004000000 */
[----:B------:R0:W-:Y:S01]  /*2880*/  STG.E.U8 desc[UR36][R16.64], R3 ;  /* 0x0000000310007986 */ /* 0x0001e2000c101124 */
[----:B------:R-:W-:Y:S05]  /*2890*/  BRA `(.L_x_3563) ;  /* 0x0000000800fc7947 */ /* 0x000fea0003800000 */
.L_x_3572:
[----:B------:R-:W-:Y:S02]  /*28a0*/  ISETP.LT.AND P0, PT, R3, RZ, PT ;  /* 0x000000ff0300720c */ /* 0x000fe40003f01270 */
[----:B------:R-:W-:Y:S02]  /*28b0*/  CS2R R6, SRZ ;  /* 0x0000000000067805 */ /* 0x000fe4000001ff00 */
[----:B------:R-:W-:-:S05]  /*28c0*/  IADD3 R4, P1, RZ, -R2, RZ ;  /* 0x80000002ff047210 */ /* 0x000fca0007f3e0ff */
[----:B------:R-:W-:-:S04]  /*28d0*/  IMAD.X R5, RZ, RZ, ~R3, P1 ;  /* 0x000000ffff057224 */ /* 0x000fc800008e0e03 */
[----:B------:R-:W-:Y:S02]  /*28e0*/  @P0 IMAD.MOV.U32 R2, RZ, RZ, R4 ;  /* 0x000000ffff020224 */ /* 0x000fe400078e0004 */
[----:B------:R-:W-:-:S04]  /*28f0*/  @P0 IMAD.MOV.U32 R3, RZ, RZ, R5 ;  /* 0x000000ffff030224 */ /* 0x000fc800078e0005 */
[----:B------:R-:W0:Y:S02]  /*2900*/  I2F.F64.S64 R4, R2 ;  /* 0x0000000200047312 */ /* 0x000e240000301c00 */
[----:B0-----:R0:W-:Y:S01]  /*2910*/  STG.E.128 desc[UR36][R16.64], R4 ;  /* 0x0000000410007986 */ /* 0x0011e2000c101d24 */
[----:B------:R-:W-:Y:S05]  /*2920*/  BRA `(.L_x_3563) ;  /* 0x0000000800d87947 */ /* 0x000fea0003800000 */
.L_x_3571:
[----:B------:R-:W-:-:S13]  /*2930*/  ISETP.NE.AND P0, PT, R0, 0xf, PT ;  /* 0x0000000f0000780c */ /* 0x000fda0003f05270 */
[----:B------:R-:W-:Y:S05]  /*2940*/  @!P0 BRA `(.L_x_3573) ;  /* 0x0000000000dc8947 */ /* 0x000fea0003800000 */
[----:B------:R-:W-:-:S13]  /*2950*/  ISETP.NE.AND P0, PT, R0, 0x17, PT ;  /* 0x000000170000780c */ /* 0x000fda0003f05270 */
[----:B------:R-:W-:Y:S05]  /*2960*/  @!P0 BRA `(.L_x_3574) ;  /* 0x0000000000688947 */ /* 0x000fea0003800000 */
[----:B------:R-:W-:-:S13]  /*2970*/  ISETP.NE.AND P0, PT, R0, 0x18, PT ;  /* 0x000000180000780c */ /* 0x000fda0003f05270 */
[----:B------:R-:W-:Y:S05]  /*2980*/  @P0 BRA `(.L_x_3562) ;  /* 0x0000000800700947 */ /* 0x000fea0003800000 */
[----:B------:R-:W-:Y:S01]  /*2990*/  ISETP.LT.AND P0, PT, R3, RZ, PT ;  /* 0x000000ff0300720c */ /* 0x000fe20003f01270 */
[----:B------:R-:W-:Y:S01]  /*29a0*/  BSSY B0, `(.L_x_3575) ;  /* 0x0000013000007945 */ /* 0x000fe20003800000 */
[----:B------:R-:W-:-:S05]  /*29b0*/  IADD3 R4, P1, RZ, -R2, RZ ;  /* 0x80000002ff047210 */ /* 0x000fca0007f3e0ff */
[----:B------:R-:W-:-:S06]  /*29c0*/  IMAD.X R5, RZ, RZ, ~R3, P1 ;  /* 0x000000ffff057224 */ /* 0x000fcc00008e0e03 */
[----:B------:R-:W-:Y:S02]  /*29d0*/  @P0 IMAD.MOV.U32 R3, RZ, RZ, R5 ;  /* 0x000000ffff030224 */ /* 0x000fe400078e0005 */
[----:B------:R-:W-:-:S04]  /*29e0*/  @P0 IMAD.MOV.U32 R2, RZ, RZ, R4 ;  /* 0x000000ffff020224 */ /* 0x000fc800078e0004 */
[----:B------:R-:W0:Y:S02]  /*29f0*/  I2F.S64 R3, R2 ;  /* 0x0000000200037312 */ /* 0x000e240000301400 */
        /* <DEDUP_REMOVED lines=13> */
.L_x_3576:
[----:B------:R-:W-:Y:S05]  /*2ad0*/  BSYNC B0 ;  /* 0x0000000000007941 */ /* 0x000fea0003800000 */
.L_x_3575:
[----:B------:R-:W-:-:S05]  /*2ae0*/  LOP3.LUT R5, R0, R5, RZ, 0xfc, !PT ;  /* 0x0000000500057212 */ /* 0x000fca00078efcff */
[----:B------:R0:W-:Y:S01]  /*2af0*/  STG.E.U8 desc[UR36][R16.64], R5 ;  /* 0x0000000510007986 */ /* 0x0001e2000c101124 */
[----:B------:R-:W-:Y:S05]  /*2b00*/  BRA `(.L_x_3563) ;  /* 0x0000000800607947 */ /* 0x000fea0003800000 */
.L_x_3574:
[----:B------:R-:W-:Y:S01]  /*2b10*/  ISETP.LT.AND P0, PT, R3, RZ, PT ;  /* 0x000000ff0300720c */ /* 0x000fe20003f01270 */
[----:B------:R-:W-:Y:S01]  /*2b20*/  BSSY B0, `(.L_x_3577) ;  /* 0x0000014000007945 */ /* 0x000fe20003800000 */
[----:B------:R-:W-:-:S05]  /*2b30*/  IADD3 R4, P1, RZ, -R2, RZ ;  /* 0x80000002ff047210 */ /* 0x000fca0007f3e0ff */
[----:B------:R-:W-:-:S06]  /*2b40*/  IMAD.X R5, RZ, RZ, ~R3, P1 ;  /* 0x000000ffff057224 */ /* 0x000fcc00008e0e03 */
[----:B------:R-:W-:Y:S02]  /*2b50*/  @P0 IMAD.MOV.U32 R3, RZ, RZ, R5 ;  /* 0x000000ffff030224 */ /* 0x000fe400078e0005 */
[----:B------:R-:W-:-:S04]  /*2b60*/  @P0 IMAD.MOV.U32 R2, RZ, RZ, R4 ;  /* 0x000000ffff020224 */ /* 0x000fc800078e0004 */
[----:B------:R-:W0:Y:S02]  /*2b70*/  I2F.S64 R3, R2 ;  /* 0x0000000200037312 */ /* 0x000e240000301400 */
        /* <DEDUP_REMOVED lines=11> */
.L_x_3578:
[----:B------:R-:W-:Y:S01]  /*2c30*/  IMAD.MOV.U32 R0, RZ, RZ, 0x7f ;  /* 0x0000007fff007424 */ /* 0x000fe200078e00ff */
[----:B------:R-:W-:-:S04]  /*2c40*/  ISETP.GT.U32.AND P0, PT, R4, 0x7f800000, PT ;  /* 0x7f8000000400780c */ /* 0x000fc80003f04070 */
[----:B------:R-:W-:-:S09]  /*2c50*/  SEL R0, R0, 0x7c, P0 ;  /* 0x0000007c00007807 */ /* 0x000fd20000000000 */
.L_x_3579:
[----:B------:R-:W-:Y:S05]  /*2c60*/  BSYNC B0 ;  /* 0x0000000000007941 */ /* 0x000fea0003800000 */
.L_x_3577:
[----:B------:R-:W-:-:S04]  /*2c70*/  LOP3.LUT R2, R3, 0x80000000, RZ, 0xc0, !PT ;  /* 0x8000000003027812 */ /* 0x000fc800078ec0ff */
[----:B------:R-:W-:-:S04]  /*2c80*/  SHF.R.U32.HI R3, RZ, 0x18, R2 ;  /* 0x00000018ff037819 */ /* 0x000fc80000011602 */
[----:B------:R-:W-:-:S05]  /*2c90*/  LOP3.LUT R3, R0, R3, RZ, 0xfc, !PT ;  /* 0x0000000300037212 */ /* 0x000fca00078efcff */
[----:B------:R0:W-:Y:S01]  /*2ca0*/  STG.E.U8 desc[UR36][R16.64], R3 ;  /* 0x0000000310007986 */ /* 0x0001e2000c101124 */
[----:B------:R-:W-:Y:S05]  /*2cb0*/  BRA `(.L_x_3563) ;  /* 0x0000000400f47947 */ /* 0x000fea0003800000 */
.L_x_3573:
[----:B------:R-:W-:Y:S02]  /*2cc0*/  ISETP.LT.AND P0, PT, R3, RZ, PT ;  /* 0x000000ff0300720c */ /* 0x000fe40003f01270 */
[----:B------:R-:W-:-:S05]  /*2cd0*/  IADD3 R4, P1, RZ, -R2, RZ ;  /* 0x80000002ff047210 */ /* 0x000fca0007f3e0ff */
[----:B------:R-:W-:-:S06]  /*2ce0*/  IMAD.X R5, RZ, RZ, ~R3, P1 ;  /* 0x000000ffff057224 */ /* 0x000fcc00008e0e03 */
[----:B------:R-:W-:Y:S02]  /*2cf0*/  @P0 IMAD.MOV.U32 R2, RZ, RZ, R4 ;  /* 0x000000ffff020224 */ /* 0x000fe400078e0004 */
[----:B------:R-:W-:-:S04]  /*2d00*/  @P0 IMAD.MOV.U32 R3, RZ, RZ, R5 ;  /* 0x000000ffff030224 */ /* 0x000fc800078e0005 */
[----:B------:R-:W0:Y:S02]  /*2d10*/  I2F.S64 R0, R2 ;  /* 0x0000000200007312 */ /* 0x000e240000301400 */
[----:B0-----:R-:W-:-:S05]  /*2d20*/  F2FP.BF16.F32.PACK_AB R0, RZ, R0 ;  /* 0x00000000ff00723e */ /* 0x001fca00000010ff */
[----:B------:R0:W-:Y:S01]  /*2d30*/  STG.E.U16 desc[UR36][R16.64], R0 ;  /* 0x0000000010007986 */ /* 0x0001e2000c101524 */
[----:B------:R-:W-:Y:S05]  /*2d40*/  BRA `(.L_x_3563) ;  /* 0x0000000400d07947 */ /* 0x000fea0003800000 */
.L_x_3570:
        /* <DEDUP_REMOVED lines=10> */
.L_x_3582:
[----:B------:R-:W-:Y:S01]  /*2df0*/  ISETP.LT.AND P0, PT, R3, RZ, PT ;  /* 0x000000ff0300720c */ /* 0x000fe20003f01270 */
[----:B------:R-:W-:Y:S01]  /*2e00*/  BSSY B0, `(.L_x_3583) ;  /* 0x0000019000007945 */ /* 0x000fe20003800000 */
[----:B------:R-:W-:Y:S01]  /*2e10*/  IADD3 R4, P1, RZ, -R2, RZ ;  /* 0x80000002ff047210 */ /* 0x000fe20007f3e0ff */
[----:B------:R-:W-:-:S04]  /*2e20*/  IMAD.MOV.U32 R8, RZ, RZ, 0x80 ;  /* 0x00000080ff087424 */ /* 0x000fc800078e00ff */
        /* <DEDUP_REMOVED lines=18> */
.L_x_3585:
[----:B------:R-:W-:-:S04]  /*2f50*/  LOP3.LUT R2, R3, 0x80000000, RZ, 0xc0, !PT ;  /* 0x8000000003027812 */ /* 0x000fc800078ec0ff */
[----:B------:R-:W-:-:S04]  /*2f60*/  SHF.R.U32.HI R3, RZ, 0x18, R2 ;  /* 0x00000018ff037819 */ /* 0x000fc80000011602 */
[----:B------:R-:W-:-:S04]  /*2f70*/  LOP3.LUT R0, R0, R3, RZ, 0xfc, !PT ;  /* 0x0000000300007212 */ /* 0x000fc800078efcff */
[----:B------:R-:W-:-:S07]  /*2f80*/  PRMT R8, R0, 0x7610, R8 ;  /* 0x0000761000087816 */ /* 0x000fce0000000008 */
.L_x_3584:
[----:B------:R-:W-:Y:S05]  /*2f90*/  BSYNC B0 ;  /* 0x0000000000007941 */ /* 0x000fea0003800000 */
.L_x_3583:
[----:B------:R0:W-:Y:S01]  /*2fa0*/  STG.E.U8 desc[UR36][R16.64], R8 ;  /* 0x0000000810007986 */ /* 0x0001e2000c101124 */
[----:B------:R-:W-:Y:S05]  /*2fb0*/  BRA `(.L_x_3563) ;  /* 0x0000000400347947 */ /* 0x000fea0003800000 */
.L_x_3581:
        /* <DEDUP_REMOVED lines=22> */
.L_x_3588:
[----:B------:R-:W-:-:S04]  /*3120*/  LOP3.LUT R2, R3, 0x80000000, RZ, 0xc0, !PT ;  /* 0x8000000003027812 */ /* 0x000fc800078ec0ff */
[----:B------:R-:W-:-:S04]  /*3130*/  SHF.R.U32.HI R3, RZ, 0x18, R2 ;  /* 0x00000018ff037819 */ /* 0x000fc80000011602 */
[----:B------:R-:W-:-:S04]  /*3140*/  LOP3.LUT R0, R0, R3, RZ, 0xfc, !PT ;  /* 0x0000000300007212 */ /* 0x000fc800078efcff */
[----:B------:R-:W-:-:S07]  /*3150*/  PRMT R8, R0, 0x7610, R8 ;  /* 0x0000761000087816 */ /* 0x000fce0000000008 */
.L_x_3587:
[----:B------:R-:W-:Y:S05]  /*3160*/  BSYNC B0 ;  /* 0x0000000000007941 */ /* 0x000fea0003800000 */
.L_x_3586:
[----:B------:R0:W-:Y:S01]  /*3170*/  STG.E.U8 desc[UR36][R16.64], R8 ;  /* 0x0000000810007986 */ /* 0x0001e2000c101124 */
[----:B------:R-:W-:Y:S05]  /*3180*/  BRA `(.L_x_3563) ;  /* 0x0000000000c07947 */ /* 0x000fea0003800000 */
.L_x_3580:
        /* <DEDUP_REMOVED lines=28> */
.L_x_3562:
        /* <DEDUP_REMOVED lines=16> */
.L_x_3591:
[----:B------:R-:W-:Y:S05]  /*3450*/  BRA `(.L_x_3563) ;  /* 0x00000000000c7947 */ /* 0x000fea0003800000 */
.L_x_3590:
[----:B------:R0:W-:Y:S01]  /*3460*/  STG.E.64 desc[UR36][R16.64], R4 ;  /* 0x0000000410007986 */ /* 0x0001e2000c101b24 */
[----:B------:R-:W-:Y:S05]  /*3470*/  BRA `(.L_x_3563) ;  /* 0x0000000000047947 */ /* 0x000fea0003800000 */
.L_x_3589:
[----:B------:R0:W-:Y:S02]  /*3480*/  STG.E desc[UR36][R16.64], R9 ;  /* 0x0000000910007986 */ /* 0x0001e4000c101924 */
.L_x_3563:
[----:B------:R-:W-:-:S04]  /*3490*/  IMAD R18, R23, 0x200, R18 ;  /* 0x0000020017127824 */ /* 0x000fc800078e0212 */
[----:B------:R-:W-:-:S07]  /*34a0*/  VIADD R19, R18, 0x80 ;  /* 0x0000008012137836 */ /* 0x000fce0000000000 */
.L_x_3523:
[----:B------:R-:W-:Y:S05]  /*34b0*/  BSYNC B6 ;  /* 0x0000000000067941 */ /* 0x000fea0003800000 */
.L_x_3522:
        /* <DEDUP_REMOVED lines=307> */
.L_x_3594:
        /* <DEDUP_REMOVED lines=21> */
.L_x_3598:
[----:B------:R0:W5:Y:S01]  /*4940*/  LDG.E.U8 R2, desc[UR36][R4.64] ;  /* 0x0000002404027981 */ /* 0x000162000c1e1100 */
[----:B------:R-:W-:Y:S01]  /*4950*/  IMAD.MOV.U32 R3, RZ, RZ, RZ ;  /* 0x000000ffff037224 */ /* 0x000fe200078e00ff */
[----:B------:R-:W-:Y:S06]  /*4960*/  BRA `(.L_x_3600) ;  /* 0x0000000c00487947 */ /* 0x000fec0003800000 */
.L_x_3597:
        /* <DEDUP_REMOVED lines=8> */
.L_x_3602:
[----:B------:R-:W2:Y:S02]  /*49f0*/  LDG.E R2, desc[UR36][R4.64] ;  /* 0x0000002404027981 */ /* 0x000ea4000c1e1900 */
[----:B--2---:R-:W-:Y:S01]  /*4a00*/  SHF.R.S32.HI R3, RZ, 0x1f, R2 ;  /* 0x0000001fff037819 */ /* 0x004fe20000011402 */
[----:B------:R-:W-:Y:S06]  /*4a10*/  BRA `(.L_x_3600) ;  /* 0x0000000c001c7947 */ /* 0x000fec0003800000 */
.L_x_3601:
[----:B------:R-:W2:Y:S02]  /*4a20*/  LDG.E.S16 R2, desc[UR36][R4.64] ;  /* 0x0000002404027981 */ /* 0x000ea4000c1e1700 */
[----:B--2---:R-:W-:Y:S01]  /*4a30*/  SHF.R.S32.HI R3, RZ, 0x1f, R2 ;  /* 0x0000001fff037819 */ /* 0x004fe20000011402 */
[----:B------:R-:W-:Y:S06]  /*4a40*/  BRA `(.L_x_3600) ;  /* 0x0000000c00107947 */ /* 0x000fec0003800000 */
.L_x_3596:
        /* <DEDUP_REMOVED lines=9> */
.L_x_3604:
[----:B------:R-:W2:Y:S02]  /*4ae0*/  LDG.E.U16 R4, desc[UR36][R4.64] ;  /* 0x0000002404047981 */ /* 0x000ea4000c1e1500 */
[----:B--2---:R-:W-:-:S06]  /*4af0*/  HADD2.F32 R2, -RZ, R4.H0_H0 ;  /* 0x20000004ff027230 */ /* 0x004fcc0000004100 */
[----:B------:R-:W0:Y:S01]  /*4b00*/  F2I.S64.TRUNC R2, R2 ;  /* 0x0000000200027311 */ /* 0x000e22000020d900 */
[----:B------:R-:W-:Y:S05]  /*4b10*/  BRA `(.L_x_3600) ;  /* 0x0000000800dc7947 */ /* 0x000fea0003800000 */
.L_x_3603:
        /* <DEDUP_REMOVED lines=9> */
.L_x_3606:
[----:B------:R-:W2:Y:S02]  /*4bb0*/  LDG.E.U16 R4, desc[UR36][R4.64] ;  /* 0x0000002404047981 */ /* 0x000ea4000c1e1500 */
[----:B--2---:R-:W-:-:S06]  /*4bc0*/  HADD2.F32 R2, -RZ, R4.H0_H0 ;  /* 0x20000004ff027230 */ /* 0x004fcc0000004100 */
[----:B------:R-:W0:Y:S01]  /*4bd0*/  F2I.S64.TRUNC R2, R2 ;  /* 0x0000000200027311 */ /* 0x000e22000020d900 */
[----:B------:R-:W-:Y:S05]  /*4be0*/  BRA `(.L_x_3600) ;  /* 0x0000000800a87947 */ /* 0x000fea0003800000 */
.L_x_3605:
[----:B------:R-:W2:Y:S02]  /*4bf0*/  LDG.E.64 R2, desc[UR36][R4.64] ;  /* 0x0000002404027981 */ /* 0x000ea4000c1e1b00 */
[----:B--2---:R-:W0:Y:S01]  /*4c00*/  F2I.S64.F64.TRUNC R2, R2 ;  /* 0x0000000200027311 */ /* 0x004e22000030d900 */
[----:B------:R-:W-:Y:S05]  /*4c10*/  BRA `(.L_x_3600) ;  /* 0x00000008009c7947 */ /* 0x000fea0003800000 */
.L_x_3595:
        /* <DEDUP_REMOVED lines=13> */
.L_x_3609:
[----:B------:R-:W2:Y:S02]  /*4cf0*/  LDG.E.64 R2, desc[UR36][R4.64] ;  /* 0x0000002404027981 */ /* 0x000ea4000c1e1b00 */
[----:B--2---:R-:W0:Y:S01]  /*4d00*/  F2I.S64.F64.TRUNC R2, R2 ;  /* 0x0000000200027311 */ /* 0x004e22000030d900 */
[----:B------:R-:W-:Y:S05]  /*4d10*/  BRA `(.L_x_3600) ;  /* 0x00000008005c7947 */ /* 0x000fea0003800000 */
.L_x_3608:
        /* <DEDUP_REMOVED lines=27> */
.L_x_3611:
        /* <DEDUP_REMOVED lines=14> */
.L_x_3610:
[----:B------:R-:W2:Y:S02]  /*4fb0*/  LDG.E.U16 R2, desc[UR36][R4.64] ;  /* 0x0000002404027981 */ /* 0x000ea4000c1e1500 */
[----:B--2---:R-:W-:-:S06]  /*4fc0*/  IMAD.U32 R2, R2, 0x10000, RZ ;  /* 0x0001000002027824 */ /* 0x004fcc00078e00ff */
[----:B------:R-:W0:Y:S01]  /*4fd0*/  F2I.S64.TRUNC R2, R2 ;  /* 0x0000000200027311 */ /* 0x000e22000020d900 */
[----:B------:R-:W-:Y:S05]  /*4fe0*/  BRA `(.L_x_3600) ;  /* 0x0000000400a87947 */ /* 0x000fea0003800000 */
.L_x_3607:
        /* <DEDUP_REMOVED lines=11> */
.L_x_3614:
        /* <DEDUP_REMOVED lines=21> */
.L_x_3618:
[----:B------:R-:W-:Y:S05]  /*51f0*/  BSYNC B1 ;  /* 0x0000000000017941 */ /* 0x000fea0003800000 */
.L_x_3617:
[----:B------:R-:W-:Y:S01]  /*5200*/  IMAD.SHL.U32 R2, R2, 0x100000, RZ ;  /* 0x0010000002027824 */ /* 0x000fe200078e00ff */
[----:B------:R-:W-:-:S04]  /*5210*/  LEA R3, R0, 0x3b800000, 0x17 ;  /* 0x3b80000000037811 */ /* 0x000fc800078eb8ff */
[----:B------:R-:W-:-:S07]  /*5220*/  LOP3.LUT R2, R3, R2, R4, 0xfe, !PT ;  /* 0x0000000203027212 */ /* 0x000fce00078efe04 */
.L_x_3616:
[----:B------:R-:W-:Y:S05]  /*5230*/  BSYNC B0 ;  /* 0x0000000000007941 */ /* 0x000fea0003800000 */
.L_x_3615:
[----:B------:R-:W1:Y:S01]  /*5240*/  F2I.S64.TRUNC R2, R2 ;  /* 0x0000000200027311 */ /* 0x000e62000020d900 */
[----:B------:R-:W-:Y:S05]  /*5250*/  BRA `(.L_x_3600) ;  /* 0x00000004000c7947 */ /* 0x000fea0003800000 */
.L_x_3613:
        /* <DEDUP_REMOVED lines=21> */
.L_x_3622:
[----:B------:R-:W-:Y:S05]  /*53b0*/  BSYNC B1 ;  /* 0x0000000000017941 */ /* 0x000fea0003800000 */
.L_x_3621:
[----:B------:R-:W-:Y:S01]  /*53c0*/  IMAD.SHL.U32 R2, R2, 0x200000, RZ ;  /* 0x0020000002027824 */ /* 0x000fe200078e00ff */
[----:B------:R-:W-:-:S04]  /*53d0*/  LEA R3, R0, 0x37800000, 0x17 ;  /* 0x3780000000037811 */ /* 0x000fc800078eb8ff */
[----:B------:R-:W-:-:S07]  /*53e0*/  LOP3.LUT R2, R3, R2, R4, 0xfe, !PT ;  /* 0x0000000203027212 */ /* 0x000fce00078efe04 */
.L_x_3620:
[----:B------:R-:W-:Y:S05]  /*53f0*/  BSYNC B0 ;  /* 0x0000000000007941 */ /* 0x000fea0003800000 */
.L_x_3619:
[----:B------:R-:W2:Y:S01]  /*5400*/  F2I.S64.TRUNC R2, R2 ;  /* 0x0000000200027311 */ /* 0x000ea2000020d900 */
[----:B------:R-:W-:Y:S05]  /*5410*/  BRA `(.L_x_3600) ;  /* 0x00000000009c7947 */ /* 0x000fea0003800000 */
.L_x_3612:
        /* <DEDUP_REMOVED lines=14> */
.L_x_3626:
[----:B------:R-:W-:Y:S05]  /*5500*/  BSYNC B0 ;  /* 0x0000000000007941 */ /* 0x000fea0003800000 */
.L_x_3625:
[----:B------:R-:W0:Y:S01]  /*5510*/  F2I.S64.TRUNC R2, R2 ;  /* 0x0000000200027311 */ /* 0x000e22000020d900 */
[----:B------:R-:W-:Y:S05]  /*5520*/  BRA `(.L_x_3600) ;  /* 0x0000000000587947 */ /* 0x000fea0003800000 */
.L_x_3599:
        /* <DEDUP_REMOVED lines=16> */
.L_x_3627:
[----:B------:R-:W-:Y:S01]  /*5630*/  CS2R R2, SRZ ;  /* 0x0000000000027805 */ /* 0x000fe2000001ff00 */
[----:B------:R-:W-:Y:S06]  /*5640*/  BRA `(.L_x_3600) ;  /* 0x0000000000107947 */ /* 0x000fec0003800000 */
.L_x_3624:
[----:B------:R4:W5:Y:S01]  /*5650*/  LDG.E.64 R2, desc[UR36][R4.64] ;  /* 0x0000002404027981 */ /* 0x000962000c1e1b00 */
[----:B------:R-:W-:Y:S05]  /*5660*/  BRA `(.L_x_3600) ;  /* 0x0000000000087947 */ /* 0x000fea0003800000 */
.L_x_3623:
[----:B------:R3:W5:Y:S01]  /*5670*/  LDG.E R2, desc[UR36][R4.64] ;  /* 0x0000002404027981 */ /* 0x000762000c1e1900 */
[----:B------:R-:W-:-:S07]  /*5680*/  IMAD.MOV.U32 R3, RZ, RZ, RZ ;  /* 0x000000ffff037224 */ /* 0x000fce00078e00ff */
.L_x_3600:
        /* <DEDUP_REMOVED lines=20> */
.L_x_3631:
[----:B------:R0:W-:Y:S01]  /*57d0*/  STG.E.U8 desc[UR36][R16.64], R9 ;  /* 0x0000000910007986 */ /* 0x0001e2000c101124 */
[----:B------:R-:W-:Y:S05]  /*57e0*/  BRA `(.L_x_3633) ;  /* 0x0000001000407947 */ /* 0x000fea0003800000 */
.L_x_3630:
        /* <DEDUP_REMOVED lines=8> */
.L_x_3635:
[----:B------:R0:W-:Y:S01]  /*5870*/  STG.E desc[UR36][R16.64], R9 ;  /* 0x0000000910007986 */ /* 0x0001e2000c101924 */
[----:B------:R-:W-:Y:S05]  /*5880*/  BRA `(.L_x_3633) ;  /* 0x0000001000187947 */ /* 0x000fea0003800000 */
.L_x_3634:
[----:B------:R0:W-:Y:S01]  /*5890*/  STG.E.U16 desc[UR36][R16.64], R9 ;  /* 0x0000000910007986 */ /* 0x0001e2000c101524 */
[----:B------:R-:W-:Y:S05]  /*58a0*/  BRA `(.L_x_3633) ;  /* 0x0000001000107947 */ /* 0x000fea0003800000 */
.L_x_3629:
        /* <DEDUP_REMOVED lines=14> */
.L_x_3637:
        /* <DEDUP_REMOVED lines=9> */
.L_x_3636:
        /* <DEDUP_REMOVED lines=15> */
.L_x_3639:
        /* <DEDUP_REMOVED lines=10> */
.L_x_3638:
        /* <DEDUP_REMOVED lines=8> */
.L_x_3628:
        /* <DEDUP_REMOVED lines=13> */
.L_x_3642:
        /* <DEDUP_REMOVED lines=9> */
.L_x_3641:
        /* <DEDUP_REMOVED lines=26> */
.L_x_3646:
[----:B------:R-:W-:Y:S05]  /*5f30*/  BSYNC B0 ;  /* 0x0000000000007941 */ /* 0x000fea0003800000 */
.L_x_3645:
[----:B------:R-:W-:-:S05]  /*5f40*/  LOP3.LUT R5, R0, R5, RZ, 0xfc, !PT ;  /* 0x0000000500057212 */ /* 0x000fca00078efcff */
[----:B------:R0:W-:Y:S01]  /*5f50*/  STG.E.U8 desc[UR36][R16.64], R5 ;  /* 0x0000000510007986 */ /* 0x0001e2000c101124 */
[----:B------:R-:W-:Y:S05]  /*5f60*/  BRA `(.L_x_3633) ;  /* 0x0000000800607947 */ /* 0x000fea0003800000 */
.L_x_3644:
        /* <DEDUP_REMOVED lines=18> */
.L_x_3648:
[----:B------:R-:W-:Y:S01]  /*6090*/  IMAD.MOV.U32 R0, RZ, RZ, 0x7f ;  /* 0x0000007fff007424 */ /* 0x000fe200078e00ff */
[----:B------:R-:W-:-:S04]  /*60a0*/  ISETP.GT.U32.AND P0, PT, R4, 0x7f800000, PT ;  /* 0x7f8000000400780c */ /* 0x000fc80003f04070 */
[----:B------:R-:W-:-:S09]  /*60b0*/  SEL R0, R0, 0x7c, P0 ;  /* 0x0000007c00007807 */ /* 0x000fd20000000000 */
.L_x_3649:
[----:B------:R-:W-:Y:S05]  /*60c0*/  BSYNC B0 ;  /* 0x0000000000007941 */ /* 0x000fea0003800000 */
.L_x_3647:
[----:B------:R-:W-:-:S04]  /*60d0*/  LOP3.LUT R2, R3, 0x80000000, RZ, 0xc0, !PT ;  /* 0x8000000003027812 */ /* 0x000fc800078ec0ff */
[----:B------:R-:W-:-:S04]  /*60e0*/  SHF.R.U32.HI R3, RZ, 0x18, R2 ;  /* 0x00000018ff037819 */ /* 0x000fc80000011602 */
[----:B------:R-:W-:-:S05]  /*60f0*/  LOP3.LUT R3, R0, R3, RZ, 0xfc, !PT ;  /* 0x0000000300037212 */ /* 0x000fca00078efcff */
[----:B------:R0:W-:Y:S01]  /*6100*/  STG.E.U8 desc[UR36][R16.64], R3 ;  /* 0x0000000310007986 */ /* 0x0001e2000c101124 */
[----:B------:R-:W-:Y:S05]  /*6110*/  BRA `(.L_x_3633) ;  /* 0x0000000400f47947 */ /* 0x000fea0003800000 */
.L_x_3643:
        /* <DEDUP_REMOVED lines=9> */
.L_x_3640:
        /* <DEDUP_REMOVED lines=10> */
.L_x_3652:
        /* <DEDUP_REMOVED lines=22> */
.L_x_3655:
[----:B------:R-:W-:-:S04]  /*63b0*/  LOP3.LUT R2, R3, 0x80000000, RZ, 0xc0, !PT ;  /* 0x8000000003027812 */ /* 0x000fc800078ec0ff */
[----:B------:R-:W-:-:S04]  /*63c0*/  SHF.R.U32.HI R3, RZ, 0x18, R2 ;  /* 0x00000018ff037819 */ /* 0x000fc80000011602 */
[----:B------:R-:W-:-:S04]  /*63d0*/  LOP3.LUT R0, R0, R3, RZ, 0xfc, !PT ;  /* 0x0000000300007212 */ /* 0x000fc800078efcff */
[----:B------:R-:W-:-:S07]  /*63e0*/  PRMT R8, R0, 0x7610, R8 ;  /* 0x0000761000087816 */ /* 0x000fce0000000008 */
.L_x_3654:
[----:B------:R-:W-:Y:S05]  /*63f0*/  BSYNC B0 ;  /* 0x0000000000007941 */ /* 0x000fea0003800000 */
.L_x_3653:
[----:B------:R3:W-:Y:S01]  /*6400*/  STG.E.U8 desc[UR36][R16.64], R8 ;  /* 0x0000000810007986 */ /* 0x0007e2000c101124 */
[----:B------:R-:W-:Y:S05]  /*6410*/  BRA `(.L_x_3633) ;  /* 0x0000000400347947 */ /* 0x000fea0003800000 */
.L_x_3651:
        /* <DEDUP_REMOVED lines=22> */
.L_x_3658:
[----:B------:R-:W-:-:S04]  /*6580*/  LOP3.LUT R2, R3, 0x80000000, RZ, 0xc0, !PT ;  /* 0x8000000003027812 */ /* 0x000fc800078ec0ff */
[----:B------:R-:W-:-:S04]  /*6590*/  SHF.R.U32.HI R3, RZ, 0x18, R2 ;  /* 0x00000018ff037819 */ /* 0x000fc80000011602 */
[----:B------:R-:W-:-:S04]  /*65a0*/  LOP3.LUT R0, R0, R3, RZ, 0xfc, !PT ;  /* 0x0000000300007212 */ /* 0x000fc800078efcff */
[----:B------:R-:W-:-:S07]  /*65b0*/  PRMT R8, R0, 0x7610, R8 ;  /* 0x0000761000087816 */ /* 0x000fce0000000008 */
.L_x_3657:
[----:B------:R-:W-:Y:S05]  /*65c0*/  BSYNC B0 ;  /* 0x0000000000007941 */ /* 0x000fea0003800000 */
.L_x_3656:
[----:B------:R0:W-:Y:S01]  /*65d0*/  STG.E.U8 desc[UR36][R16.64], R8 ;  /* 0x0000000810007986 */ /* 0x0001e2000c101124 */
[----:B------:R-:W-:Y:S05]  /*65e0*/  BRA `(.L_x_3633) ;  /* 0x0000000000c07947 */ /* 0x000fea0003800000 */
.L_x_3650:
        /* <DEDUP_REMOVED lines=28> */
.L_x_3632:
        /* <DEDUP_REMOVED lines=16> */
.L_x_3661:
[----:B------:R-:W-:Y:S05]  /*68b0*/  BRA `(.L_x_3633) ;  /* 0x00000000000c7947 */ /* 0x000fea0003800000 */
.L_x_3660:
[----:B------:R2:W-:Y:S01]  /*68c0*/  STG.E.64 desc[UR36][R16.64], R4 ;  /* 0x0000000410007986 */ /* 0x0005e2000c101b24 */
[----:B------:R-:W-:Y:S05]  /*68d0*/  BRA `(.L_x_3633) ;  /* 0x0000000000047947 */ /* 0x000fea0003800000 */
.L_x_3659:
[----:B------:R0:W-:Y:S02]  /*68e0*/  STG.E desc[UR36][R16.64], R9 ;  /* 0x0000000910007986 */ /* 0x0001e4000c101924 */
.L_x_3633:
[----:B------:R-:W-:-:S07]  /*68f0*/  VIADD R19, R19, 0x80 ;  /* 0x0000008013137836 */ /* 0x000fce0000000000 */
.L_x_3593:
[----:B------:R-:W-:Y:S05]  /*6900*/  BSYNC B6 ;  /* 0x0000000000067941 */ /* 0x000fea0003800000 */
.L_x_3592:
        /* <DEDUP_REMOVED lines=307> */
.L_x_3664:
        /* <DEDUP_REMOVED lines=21> */
.L_x_3668:
[----:B------:R0:W5:Y:S01]  /*7d90*/  LDG.E.U8 R2, desc[UR36][R4.64] ;  /* 0x0000002404027981 */ /* 0x000162000c1e1100 */
[----:B------:R-:W-:Y:S01]  /*7da0*/  IMAD.MOV.U32 R3, RZ, RZ, RZ ;  /* 0x000000ffff037224 */ /* 0x000fe200078e00ff */
[----:B------:R-:W-:Y:S06]  /*7db0*/  BRA `(.L_x_3670) ;  /* 0x0000000c00487947 */ /* 0x000fec0003800000 */
.L_x_3667:
        /* <DEDUP_REMOVED lines=8> */
.L_x_3672:
[----:B------:R-:W2:Y:S02]  /*7e40*/  LDG.E R2, desc[UR36][R4.64] ;  /* 0x0000002404027981 */ /* 0x000ea4000c1e1900 */
[----:B--2---:R-:W-:Y:S01]  /*7e50*/  SHF.R.S32.HI R3, RZ, 0x1f, R2 ;  /* 0x0000001fff037819 */ /* 0x004fe20000011402 */
[----:B------:R-:W-:Y:S06]  /*7e60*/  BRA `(.L_x_3670) ;  /* 0x0000000c001c7947 */ /* 0x000fec0003800000 */
.L_x_3671:
[----:B------:R-:W2:Y:S02]  /*7e70*/  LDG.E.S16 R2, desc[UR36][R4.64] ;  /* 0x0000002404027981 */ /* 0x000ea4000c1e1700 */
[----:B--2---:R-:W-:Y:S01]  /*7e80*/  SHF.R.S32.HI R3, RZ, 0x1f, R2 ;  /* 0x0000001fff037819 */ /* 0x004fe20000011402 */
[----:B------:R-:W-:Y:S06]  /*7e90*/  BRA `(.L_x_3670) ;  /* 0x0000000c00107947 */ /* 0x000fec0003800000 */
.L_x_3666:
        /* <DEDUP_REMOVED lines=9> */
.L_x_3674:
[----:B------:R-:W2:Y:S02]  /*7f30*/  LDG.E.U16 R4, desc[UR36][R4.64] ;  /* 0x0000002404047981 */ /* 0x000ea4000c1e1500 */
[----:B--2---:R-:W-:-:S06]  /*7f40*/  HADD2.F32 R2, -RZ, R4.H0_H0 ;  /* 0x20000004ff027230 */ /* 0x004fcc0000004100 */
[----:B------:R-:W0:Y:S01]  /*7f50*/  F2I.S64.TRUNC R2, R2 ;  /* 0x0000000200027311 */ /* 0x000e22000020d900 */
[----:B------:R-:W-:Y:S05]  /*7f60*/  BRA `(.L_x_3670) ;  /* 0x0000000800dc7947 */ /* 0x000fea0003800000 */
.L_x_3673:
        /* <DEDUP_REMOVED lines=9> */
.L_x_3676:
[----:B------:R-:W2:Y:S02]  /*8000*/  LDG.E.U16 R4, desc[UR36][R4.64] ;  /* 0x0000002404047981 */ /* 0x000ea4000c1e1500 */
[----:B--2---:R-:W-:-:S06]  /*8010*/  HADD2.F32 R2, -RZ, R4.H0_H0 ;  /* 0x20000004ff027230 */ /* 0x004fcc0000004100 */
[----:B------:R-:W0:Y:S01]  /*8020*/  F2I.S64.TRUNC R2, R2 ;  /* 0x0000000200027311 */ /* 0x000e22000020d900 */
[----:B------:R-:W-:Y:S05]  /*8030*/  BRA `(.L_x_3670) ;  /* 0x0000000800a87947 */ /* 0x000fea0003800000 */
.L_x_3675:
[----:B------:R-:W2:Y:S02]  /*8040*/  LDG.E.64 R2, desc[UR36][R4.64] ;  /* 0x0000002404027981 */ /* 0x000ea4000c1e1b00 */
[----:B--2---:R-:W0:Y:S01]  /*8050*/  F2I.S64.F64.TRUNC R2, R2 ;  /* 0x0000000200027311 */ /* 0x004e22000030d900 */
[----:B------:R-:W-:Y:S05]  /*8060*/  BRA `(.L_x_3670) ;  /* 0x00000008009c7947 */ /* 0x000fea0003800000 */
.L_x_3665:
        /* <DEDUP_REMOVED lines=13> */
.L_x_3679:
[----:B------:R-:W2:Y:S02]  /*8140*/  LDG.E.64 R2, desc[UR36][R4.64] ;  /* 0x0000002404027981 */ /* 0x000ea4000c1e1b00 */
[----:B--2---:R-:W0:Y:S01]  /*8150*/  F2I.S64.F64.TRUNC R2, R2 ;  /* 0x0000000200027311 */ /* 0x004e22000030d900 */
[----:B------:R-:W-:Y:S05]  /*8160*/  BRA `(.L_x_3670) ;  /* 0x00000008005c7947 */ /* 0x000fea0003800000 */
.L_x_3678:
        /* <DEDUP_REMOVED lines=27> */
.L_x_3681:
        /* <DEDUP_REMOVED lines=14> */
.L_x_3680:
[----:B------:R-:W2:Y:S02]  /*8400*/  LDG.E.U16 R2, desc[UR36][R4.64] ;  /* 0x0000002404027981 */ /* 0x000ea4000c1e1500 */
[----:B--2---:R-:W-:-:S06]  /*8410*/  IMAD.U32 R2, R2, 0x10000, RZ ;  /* 0x0001000002027824 */ /* 0x004fcc00078e00ff */
[----:B------:R-:W0:Y:S01]  /*8420*/  F2I.S64.TRUNC R2, R2 ;  /* 0x0000000200027311 */ /* 0x000e22000020d900 */
[----:B------:R-:W-:Y:S05]  /*8430*/  BRA `(.L_x_3670) ;  /* 0x0000000400a87947 */ /* 0x000fea0003800000 */
.L_x_3677:
        /* <DEDUP_REMOVED lines=11> */
.L_x_3684:
        /* <DEDUP_REMOVED lines=21> */
.L_x_3688:
[----:B------:R-:W-:Y:S05]  /*8640*/  BSYNC B1 ;  /* 0x0000000000017941 */ /* 0x000fea0003800000 */
.L_x_3687:
[----:B------:R-:W-:Y:S01]  /*8650*/  IMAD.SHL.U32 R2, R2, 0x100000, RZ ;  /* 0x0010000002027824 */ /* 0x000fe200078e00ff */
[----:B------:R-:W-:-:S04]  /*8660*/  LEA R3, R0, 0x3b800000, 0x17 ;  /* 0x3b80000000037811 */ /* 0x000fc800078eb8ff */
[----:B------:R-:W-:-:S07]  /*8670*/  LOP3.LUT R2, R3, R2, R4, 0xfe, !PT ;  /* 0x0000000203027212 */ /* 0x000fce00078efe04 */
.L_x_3686:
[----:B------:R-:W-:Y:S05]  /*8680*/  BSYNC B0 ;  /* 0x0000000000007941 */ /* 0x000fea0003800000 */
.L_x_3685:
[----:B------:R-:W1:Y:S01]  /*8690*/  F2I.S64.TRUNC R2, R2 ;  /* 0x0000000200027311 */ /* 0x000e62000020d900 */
[----:B------:R-:W-:Y:S05]  /*86a0*/  BRA `(.L_x_3670) ;  /* 0x00000004000c7947 */ /* 0x000fea0003800000 */
.L_x_3683:
        /* <DEDUP_REMOVED lines=21> */
.L_x_3692:
[----:B------:R-:W-:Y:S05]  /*8800*/  BSYNC B1 ;  /* 0x0000000000017941 */ /* 0x000fea0003800000 */
.L_x_3691:
[----:B------:R-:W-:Y:S01]  /*8810*/  IMAD.SHL.U32 R2, R2, 0x200000, RZ ;  /* 0x0020000002027824 */ /* 0x000fe200078e00ff */
[----:B------:R-:W-:-:S04]  /*8820*/  LEA R3, R0, 0x37800000, 0x17 ;  /* 0x3780000000037811 */ /* 0x000fc800078eb8ff */
[----:B------:R-:W-:-:S07]  /*8830*/  LOP3.LUT R2, R3, R2, R4, 0xfe, !PT ;  /* 0x0000000203027212 */ /* 0x000fce00078efe04 */
.L_x_3690:
[----:B------:R-:W-:Y:S05]  /*8840*/  BSYNC B0 ;  /* 0x0000000000007941 */ /* 0x000fea0003800000 */
.L_x_3689:
[----:B------:R-:W2:Y:S01]  /*8850*/  F2I.S64.TRUNC R2, R2 ;  /* 0x0000000200027311 */ /* 0x000ea2000020d900 */
[----:B------:R-:W-:Y:S05]  /*8860*/  BRA `(.L_x_3670) ;  /* 0x00000000009c7947 */ /* 0x000fea0003800000 */
.L_x_3682:
        /* <DEDUP_REMOVED lines=14> */
.L_x_3696:
[----:B------:R-:W-:Y:S05]  /*8950*/  BSYNC B0 ;  /* 0x0000000000007941 */ /* 0x000fea0003800000 */
.L_x_3695:
[----:B------:R-:W4:Y:S01]  /*8960*/  F2I.S64.TRUNC R2, R2 ;  /* 0x0000000200027311 */ /* 0x000f22000020d900 */
[----:B------:R-:W-:Y:S05]  /*8970*/  BRA `(.L_x_3670) ;  /* 0x0000000000587947 */ /* 0x000fea0003800000 */
.L_x_3669:
        /* <DEDUP_REMOVED lines=16> */
.L_x_3697:
[----:B------:R-:W-:Y:S01]  /*8a80*/  CS2R R2, SRZ ;  /* 0x0000000000027805 */ /* 0x000fe2000001ff00 */
[----:B------:R-:W-:Y:S06]  /*8a90*/  BRA `(.L_x_3670) ;  /* 0x0000000000107947 */ /* 0x000fec0003800000 */
.L_x_3694:
[----:B------:R3:W5:Y:S01]  /*8aa0*/  LDG.E.64 R2, desc[UR36][R4.64] ;  /* 0x0000002404027981 */ /* 0x000762000c1e1b00 */
[----:B------:R-:W-:Y:S05]  /*8ab0*/  BRA `(.L_x_3670) ;  /* 0x0000000000087947 */ /* 0x000fea0003800000 */
.L_x_3693:
[----:B------:R0:W5:Y:S01]  /*8ac0*/  LDG.E R2, desc[UR36][R4.64] ;  /* 0x0000002404027981 */ /* 0x000162000c1e1900 */
[----:B------:R-:W-:-:S07]  /*8ad0*/  IMAD.MOV.U32 R3, RZ, RZ, RZ ;  /* 0x000000ffff037224 */ /* 0x000fce00078e00ff */
.L_x_3670:
        /* <DEDUP_REMOVED lines=20> */
.L_x_3701:
[----:B------:R3:W-:Y:S01]  /*8c20*/  STG.E.U8 desc[UR36][R16.64], R9 ;  /* 0x0000000910007986 */ /* 0x0007e2000c101124 */
[----:B------:R-:W-:Y:S05]  /*8c30*/  BRA `(.L_x_3703) ;  /* 0x0000001000407947 */ /* 0x000fea0003800000 */
.L_x_3700:
        /* <DEDUP_REMOVED lines=8> */
.L_x_3705:
[----:B------:R2:W-:Y:S01]  /*8cc0*/  STG.E desc[UR36][R16.64], R9 ;  /* 0x0000000910007986 */ /* 0x0005e2000c101924 */
[----:B------:R-:W-:Y:S05]  /*8cd0*/  BRA `(.L_x_3703) ;  /* 0x0000001000187947 */ /* 0x000fea0003800000 */
.L_x_3704:
[----:B------:R0:W-:Y:S01]  /*8ce0*/  STG.E.U16 desc[UR36][R16.64], R9 ;  /* 0x0000000910007986 */ /* 0x0001e2000c101524 */
[----:B------:R-:W-:Y:S05]  /*8cf0*/  BRA `(.L_x_3703) ;  /* 0x0000001000107947 */ /* 0x000fea0003800000 */
.L_x_3699:
        /* <DEDUP_REMOVED lines=14> */
.L_x_3707:
        /* <DEDUP_REMOVED lines=9> */
.L_x_3706:
        /* <DEDUP_REMOVED lines=15> */
.L_x_3709:
        /* <DEDUP_REMOVED lines=10> */
.L_x_3708:
        /* <DEDUP_REMOVED lines=8> */
.L_x_3698:
        /* <DEDUP_REMOVED lines=13> */
.L_x_3712:
        /* <DEDUP_REMOVED lines=9> */
.L_x_3711:
        /* <DEDUP_REMOVED lines=26> */
.L_x_3716:
[----:B------:R-:W-:Y:S05]  /*9380*/  BSYNC B0 ;  /* 0x0000000000007941 */ /* 0x000fea0003800000 */
.L_x_3715:
[----:B------:R-:W-:-:S05]  /*9390*/  LOP3.LUT R5, R0, R5, RZ, 0xfc, !PT ;  /* 0x0000000500057212 */ /* 0x000fca00078efcff */
[----:B------:R0:W-:Y:S01]  /*93a0*/  STG.E.U8 desc[UR36][R16.64], R5 ;  /* 0x0000000510007986 */ /* 0x0001e2000c101124 */
[----:B------:R-:W-:Y:S05]  /*93b0*/  BRA `(.L_x_3703) ;  /* 0x0000000800607947 */ /* 0x000fea0003800000 */
.L_x_3714:
        /* <DEDUP_REMOVED lines=18> */
.L_x_3718:
[----:B------:R-:W-:Y:S01]  /*94e0*/  IMAD.MOV.U32 R0, RZ, RZ, 0x7f ;  /* 0x0000007fff007424 */ /* 0x000fe200078e00ff */
[----:B------:R-:W-:-:S04]  /*94f0*/  ISETP.GT.U32.AND P0, PT, R4, 0x7f800000, PT ;  /* 0x7f8000000400780c */ /* 0x000fc80003f04070 */
[----:B------:R-:W-:-:S09]  /*9500*/  SEL R0, R0, 0x7c, P0 ;  /* 0x0000007c00007807 */ /* 0x000fd20000000000 */
.L_x_3719:
[----:B------:R-:W-:Y:S05]  /*9510*/  BSYNC B0 ;  /* 0x0000000000007941 */ /* 0x000fea0003800000 */
.L_x_3717:
[----:B------:R-:W-:-:S04]  /*9520*/  LOP3.LUT R2, R3, 0x80000000, RZ, 0xc0, !PT ;  /* 0x8000000003027812 */ /* 0x000fc800078ec0ff */
[----:B------:R-:W-:-:S04]  /*9530*/  SHF.R.U32.HI R3, RZ, 0x18, R2 ;  /* 0x00000018ff037819 */ /* 0x000fc80000011602 */
[----:B------:R-:W-:-:S05]  /*9540*/  LOP3.LUT R3, R0, R3, RZ, 0xfc, !PT ;  /* 0x0000000300037212 */ /* 0x000fca00078efcff */
[----:B------:R0:W-:Y:S01]  /*9550*/  STG.E.U8 desc[UR36][R16.64], R3 ;  /* 0x0000000310007986 */ /* 0x0001e2000c101124 */
[----:B------:R-:W-:Y:S05]  /*9560*/  BRA `(.L_x_3703) ;  /* 0x0000000400f47947 */ /* 0x000fea0003800000 */
.L_x_3713:
        /* <DEDUP_REMOVED lines=9> */
.L_x_3710:
        /* <DEDUP_REMOVED lines=10> */
.L_x_3722:
        /* <DEDUP_REMOVED lines=22> */
.L_x_3725:
[----:B------:R-:W-:-:S04]  /*9800*/  LOP3.LUT R2, R3, 0x80000000, RZ, 0xc0, !PT ;  /* 0x8000000003027812 */ /* 0x000fc800078ec0ff */
[----:B------:R-:W-:-:S04]  /*9810*/  SHF.R.U32.HI R3, RZ, 0x18, R2 ;  /* 0x00000018ff037819 */ /* 0x000fc80000011602 */
[----:B------:R-:W-:-:S04]  /*9820*/  LOP3.LUT R0, R0, R3, RZ, 0xfc, !PT ;  /* 0x0000000300007212 */ /* 0x000fc800078efcff */
[----:B------:R-:W-:-:S07]  /*9830*/  PRMT R8, R0, 0x7610, R8 ;  /* 0x0000761000087816 */ /* 0x000fce0000000008 */
.L_x_3724:
[----:B------:R-:W-:Y:S05]  /*9840*/  BSYNC B0 ;  /* 0x0000000000007941 */ /* 0x000fea0003800000 */
.L_x_3723:
[----:B------:R0:W-:Y:S01]  /*9850*/  STG.E.U8 desc[UR36][R16.64], R8 ;  /* 0x0000000810007986 */ /* 0x0001e2000c101124 */
[----:B------:R-:W-:Y:S05]  /*9860*/  BRA `(.L_x_3703) ;  /* 0x0000000400347947 */ /* 0x000fea0003800000 */
.L_x_3721:
        /* <DEDUP_REMOVED lines=22> */
.L_x_3728:
[----:B------:R-:W-:-:S04]  /*99d0*/  LOP3.LUT R2, R3, 0x80000000, RZ, 0xc0, !PT ;  /* 0x8000000003027812 */ /* 0x000fc800078ec0ff */
[----:B------:R-:W-:-:S04]  /*99e0*/  SHF.R.U32.HI R3, RZ, 0x18, R2 ;  /* 0x00000018ff037819 */ /* 0x000fc80000011602 */
[----:B------:R-:W-:-:S04]  /*99f0*/  LOP3.LUT R0, R0, R3, RZ, 0xfc, !PT ;  /* 0x0000000300007212 */ /* 0x000fc800078efcff */
[----:B------:R-:W-:-:S07]  /*9a00*/  PRMT R8, R0, 0x7610, R8 ;  /* 0x0000761000087816 */ /* 0x000fce0000000008 */
.L_x_3727:
[----:B------:R-:W-:Y:S05]  /*9a10*/  BSYNC B0 ;  /* 0x0000000000007941 */ /* 0x000fea0003800000 */
.L_x_3726:
[----:B------:R0:W-:Y:S01]  /*9a20*/  STG.E.U8 desc[UR36][R16.64], R8 ;  /* 0x0000000810007986 */ /* 0x0001e2000c101124 */
[----:B------:R-:W-:Y:S05]  /*9a30*/  BRA `(.L_x_3703) ;  /* 0x0000000000c07947 */ /* 0x000fea0003800000 */
.L_x_3720:
        /* <DEDUP_REMOVED lines=28> */
.L_x_3702:
        /* <DEDUP_REMOVED lines=16> */
.L_x_3731:
[----:B------:R-:W-:Y:S05]  /*9d00*/  BRA `(.L_x_3703) ;  /* 0x00000000000c7947 */ /* 0x000fea0003800000 */
.L_x_3730:
[----:B------:R0:W-:Y:S01]  /*9d10*/  STG.E.64 desc[UR36][R16.64], R4 ;  /* 0x0000000410007986 */ /* 0x0001e2000c101b24 */
[----:B------:R-:W-:Y:S05]  /*9d20*/  BRA `(.L_x_3703) ;  /* 0x0000000000047947 */ /* 0x000fea0003800000 */
.L_x_3729:
[----:B------:R0:W-:Y:S02]  /*9d30*/  STG.E desc[UR36][R16.64], R9 ;  /* 0x0000000910007986 */ /* 0x0001e4000c101924 */
.L_x_3703:
[----:B------:R-:W-:-:S07]  /*9d40*/  VIADD R19, R19, 0x80 ;  /* 0x0000008013137836 */ /* 0x000fce0000000000 */
.L_x_3663:
[----:B------:R-:W-:Y:S05]  /*9d50*/  BSYNC B6 ;  /* 0x0000000000067941 */ /* 0x000fea0003800000 */
.L_x_3662:
        /* <DEDUP_REMOVED lines=306> */
.L_x_3732:
        /* <DEDUP_REMOVED lines=21> */
.L_x_3736:
[----:B------:R1:W5:Y:S01]  /*b1d0*/  LDG.E.U8 R2, desc[UR36][R4.64] ;  /* 0x0000002404027981 */ /* 0x000362000c1e1100 */
[----:B------:R-:W-:Y:S01]  /*b1e0*/  IMAD.MOV.U32 R3, RZ, RZ, RZ ;  /* 0x000000ffff037224 */ /* 0x000fe200078e00ff */
[----:B------:R-:W-:Y:S06]  /*b1f0*/  BRA `(.L_x_3738) ;  /* 0x0000000c00487947 */ /* 0x000fec0003800000 */
.L_x_3735:
        /* <DEDUP_REMOVED lines=8> */
.L_x_3740:
[----:B------:R-:W2:Y:S02]  /*b280*/  LDG.E R2, desc[UR36][R4.64] ;  /* 0x0000002404027981 */ /* 0x000ea4000c1e1900 */
[----:B--2---:R-:W-:Y:S01]  /*b290*/  SHF.R.S32.HI R3, RZ, 0x1f, R2 ;  /* 0x0000001fff037819 */ /* 0x004fe20000011402 */
[----:B------:R-:W-:Y:S06]  /*b2a0*/  BRA `(.L_x_3738) ;  /* 0x0000000c001c7947 */ /* 0x000fec0003800000 */
.L_x_3739:
[----:B------:R-:W2:Y:S02]  /*b2b0*/  LDG.E.S16 R2, desc[UR36][R4.64] ;  /* 0x0000002404027981 */ /* 0x000ea4000c1e1700 */
[----:B--2---:R-:W-:Y:S01]  /*b2c0*/  SHF.R.S32.HI R3, RZ, 0x1f, R2 ;  /* 0x0000001fff037819 */ /* 0x004fe20000011402 */
[----:B------:R-:W-:Y:S06]  /*b2d0*/  BRA `(.L_x_3738) ;  /* 0x0000000c00107947 */ /* 0x000fec0003800000 */
.L_x_3734:
        /* <DEDUP_REMOVED lines=9> */
.L_x_3742:
[----:B------:R-:W2:Y:S02]  /*b370*/  LDG.E.U16 R4, desc[UR36][R4.64] ;  /* 0x0000002404047981 */ /* 0x000ea4000c1e1500 */
[----:B--2---:R-:W-:-:S06]  /*b380*/  HADD2.F32 R2, -RZ, R4.H0_H0 ;  /* 0x20000004ff027230 */ /* 0x004fcc0000004100 */
[----:B------:R-:W0:Y:S01]  /*b390*/  F2I.S64.TRUNC R2, R2 ;  /* 0x0000000200027311 */ /* 0x000e22000020d900 */
[----:B------:R-:W-:Y:S05]  /*b3a0*/  BRA `(.L_x_3738) ;  /* 0x0000000800dc7947 */ /* 0x000fea0003800000 */
.L_x_3741:
[----:B------:R-:W-:-:S13]  /*b3b0*/  ISETP.NE.AND P0, PT, R2, 0x7, PT ;  /* 0x000000070200780c */ /* 0x000fda0003f05270 */
[----:B------:R-:W-:Y:S05]  /*b3c0*/  @!P0 BRA `(.L_x_3743) ;  /* 0x00000000002c8947 */ /* 0x000fea0003800000 */
[----:B------:R-:W-:-:S13]  /*b3d0*/  ISETP.NE.AND P0, PT, R2, 0x8, PT ;  /* 0x000000080200780c */ /* 0x000fda0003f05270 */
[----:B------:R-:W-:Y:S05]  /*b3e0*/  @!P0 BRA `(.L_x_3744) ;  /* 0x0000000000148947 */ /* 0x000fea0003800000 */
[----:B------:R-:W-:-:S13]  /*b3f0*/  ISETP.NE.AND P0, PT, R2, 0x9, PT ;  /* 0x000000090200780c */ /* 0x000fda0003f05270 */
[----:B------:R-:W-:Y:S05]  /*b400*/  @P0 BRA `(.L_x_3737) ;  /* 0x00000008006c0947 */ /* 0x000fea0003800000 */
[----:B------:R-:W2:Y:S02]  /*b410*/  LDG.E R2, desc[UR36][R4.64] ;  /* 0x0000002404027981 */ /* 0x000ea4000c1e1900 */
[----:B--2---:R-:W3:Y:S01]  /*b420*/  F2I.S64.TRUNC R2, R2 ;  /* 0x0000000200027311 */ /* 0x004ee2000020d900 */
[----:B------:R-:W-:Y:S05]  /*b430*/  BRA `(.L_x_3738) ;  /* 0x0000000800b87947 */ /* 0x000fea0003800000 */
.L_x_3744:
[----:B------:R-:W2:Y:S02]  /*b440*/  LDG.E.U16 R4, desc[UR36][R4.64] ;  /* 0x0000002404047981 */ /* 0x000ea4000c1e1500 */
[----:B--2---:R-:W-:-:S06]  /*b450*/  HADD2.F32 R2, -RZ, R4.H0_H0 ;  /* 0x20000004ff027230 */ /* 0x004fcc0000004100 */
[----:B------:R-:W4:Y:S01]  /*b460*/  F2I.S64.TRUNC R2, R2 ;  /* 0x0000000200027311 */ /* 0x000f22000020d900 */
[----:B------:R-:W-:Y:S05]  /*b470*/  BRA `(.L_x_3738) ;  /* 0x0000000800a87947 */ /* 0x000fea0003800000 */
.L_x_3743:
[----:B------:R-:W2:Y:S02]  /*b480*/  LDG.E.64 R2, desc[UR36][R4.64] ;  /* 0x0000002404027981 */ /* 0x000ea4000c1e1b00 */
[----:B--2---:R-:W2:Y:S01]  /*b490*/  F2I.S64.F64.TRUNC R2, R2 ;  /* 0x0000000200027311 */ /* 0x004ea2000030d900 */
[----:B------:R-:W-:Y:S05]  /*b4a0*/  BRA `(.L_x_3738) ;  /* 0x00000008009c7947 */ /* 0x000fea0003800000 */
.L_x_3733:
        /* <DEDUP_REMOVED lines=13> */
.L_x_3747:
[----:B------:R-:W2:Y:S02]  /*b580*/  LDG.E.64 R2, desc[UR36][R4.64] ;  /* 0x0000002404027981 */ /* 0x000ea4000c1e1b00 */
[----:B--2---:R-:W0:Y:S01]  /*b590*/  F2I.S64.F64.TRUNC R2, R2 ;  /* 0x0000000200027311 */ /* 0x004e22000030d900 */
[----:B------:R-:W-:Y:S05]  /*b5a0*/  BRA `(.L_x_3738) ;  /* 0x00000008005c7947 */ /* 0x000fea0003800000 */
.L_x_3746:
        /* <DEDUP_REMOVED lines=27> */
.L_x_3749:
        /* <DEDUP_REMOVED lines=14> */
.L_x_3748:
[----:B------:R-:W2:Y:S02]  /*b840*/  LDG.E.U16 R2, desc[UR36][R4.64] ;  /* 0x0000002404027981 */ /* 0x000ea4000c1e1500 */
[----:B--2---:R-:W-:-:S06]  /*b850*/  IMAD.U32 R2, R2, 0x10000, RZ ;  /* 0x0001000002027824 */ /* 0x004fcc00078e00ff */
[----:B------:R-:W0:Y:S01]  /*b860*/  F2I.S64.TRUNC R2, R2 ;  /* 0x0000000200027311 */ /* 0x000e22000020d900 */
[----:B------:R-:W-:Y:S05]  /*b870*/  BRA `(.L_x_3738) ;  /* 0x0000000400a87947 */ /* 0x000fea0003800000 */
.L_x_3745:
        /* <DEDUP_REMOVED lines=11> */
.L_x_3752:
        /* <DEDUP_REMOVED lines=21> */
.L_x_3756:
[----:B------:R-:W-:Y:S05]  /*ba80*/  BSYNC B1 ;  /* 0x0000000000017941 */ /* 0x000fea0003800000 */
.L_x_3755:
[----:B------:R-:W-:Y:S01]  /*ba90*/  IMAD.SHL.U32 R2, R2, 0x100000, RZ ;  /* 0x0010000002027824 */ /* 0x000fe200078e00ff */
[----:B------:R-:W-:-:S04]  /*baa0*/  LEA R3, R0, 0x3b800000, 0x17 ;  /* 0x3b80000000037811 */ /* 0x000fc800078eb8ff */
[----:B------:R-:W-:-:S07]  /*bab0*/  LOP3.LUT R2, R3, R2, R4, 0xfe, !PT ;  /* 0x0000000203027212 */ /* 0x000fce00078efe04 */
.L_x_3754:
[----:B------:R-:W-:Y:S05]  /*bac0*/  BSYNC B0 ;  /* 0x0000000000007941 */ /* 0x000fea0003800000 */
.L_x_3753:
[----:B------:R-:W0:Y:S01]  /*bad0*/  F2I.S64.TRUNC R2, R2 ;  /* 0x0000000200027311 */ /* 0x000e22000020d900 */
[----:B------:R-:W-:Y:S05]  /*bae0*/  BRA `(.L_x_3738) ;  /* 0x00000004000c7947 */ /* 0x000fea0003800000 */
.L_x_3751:
        /* <DEDUP_REMOVED lines=21> */
.L_x_3760:
[----:B------:R-:W-:Y:S05]  /*bc40*/  BSYNC B1 ;  /* 0x0000000000017941 */ /* 0x000fea0003800000 */
.L_x_3759:
[----:B------:R-:W-:Y:S01]  /*bc50*/  IMAD.SHL.U32 R2, R2, 0x200000, RZ ;  /* 0x0020000002027824 */ /* 0x000fe200078e00ff */
[----:B------:R-:W-:-:S04]  /*bc60*/  LEA R3, R0, 0x37800000, 0x17 ;  /* 0x3780000000037811 */ /* 0x000fc800078eb8ff */
[----:B------:R-:W-:-:S07]  /*bc70*/  LOP3.LUT R2, R3, R2, R4, 0xfe, !PT ;  /* 0x0000000203027212 */ /* 0x000fce00078efe04 */
.L_x_3758:
[----:B------:R-:W-:Y:S05]  /*bc80*/  BSYNC B0 ;  /* 0x0000000000007941 */ /* 0x000fea0003800000 */
.L_x_3757:
[----:B------:R-:W0:Y:S01]  /*bc90*/  F2I.S64.TRUNC R2, R2 ;  /* 0x0000000200027311 */ /* 0x000e22000020d900 */
[----:B------:R-:W-:Y:S05]  /*bca0*/  BRA `(.L_x_3738) ;  /* 0x00000000009c7947 */ /* 0x000fea0003800000 */
.L_x_3750:
        /* <DEDUP_REMOVED lines=14> */
.L_x_3764:
[----:B------:R-:W-:Y:S05]  /*bd90*/  BSYNC B0 ;  /* 0x0000000000007941 */ /* 0x000fea0003800000 */
.L_x_3763:
[----:B------:R-:W0:Y:S01]  /*bda0*/  F2I.S64.TRUNC R2, R2 ;  /* 0x0000000200027311 */ /* 0x000e22000020d900 */
[----:B------:R-:W-:Y:S05]  /*bdb0*/  BRA `(.L_x_3738) ;  /* 0x0000000000587947 */ /* 0x000fea0003800000 */
.L_x_3737:
        /* <DEDUP_REMOVED lines=16> */
.L_x_3765:
[----:B------:R-:W-:Y:S01]  /*bec0*/  CS2R R2, SRZ ;  /* 0x0000000000027805 */ /* 0x000fe2000001ff00 */
[----:B------:R-:W-:Y:S06]  /*bed0*/  BRA `(.L_x_3738) ;  /* 0x0000000000107947 */ /* 0x000fec0003800000 */
.L_x_3762:
[----:B------:R0:W5:Y:S01]  /*bee0*/  LDG.E.64 R2, desc[UR36][R4.64] ;  /* 0x0000002404027981 */ /* 0x000162000c1e1b00 */
[----:B------:R-:W-:Y:S05]  /*bef0*/  BRA `(.L_x_3738) ;  /* 0x0000000000087947 */ /* 0x000fea0003800000 */
.L_x_3761:
[----:B------:R0:W5:Y:S01]  /*bf00*/  LDG.E R2, desc[UR36][R4.64] ;  /* 0x0000002404027981 */ /* 0x000162000c1e1900 */
[----:B------:R-:W-:-:S07]  /*bf10*/  IMAD.MOV.U32 R3, RZ, RZ, RZ ;  /* 0x000000ffff037224 */ /* 0x000fce00078e00ff */
.L_x_3738:
        /* <DEDUP_REMOVED lines=20> */
.L_x_3769:
[----:B------:R-:W-:Y:S01]  /*c060*/  STG.E.U8 desc[UR36][R16.64], R9 ;  /* 0x0000000910007986 */ /* 0x000fe2000c101124 */
[----:B------:R-:W-:Y:S05]  /*c070*/  EXIT ;  /* 0x000000000000794d */ /* 0x000fea0003800000 */
.L_x_3768:
[----:B------:R-:W-:-:S13]  /*c080*/  ISETP.NE.AND P0, PT, R0, 0x2, PT ;  /* 0x000000020000780c */ /* 0x000fda0003f05270 */
[----:B------:R-:W-:Y:S05]  /*c090*/  @!P0 BRA `(.L_x_3771) ;  /* 0x0000000000208947 */ /* 0x000fea0003800000 */
[----:B------:R-:W-:-:S13]  /*c0a0*/  ISETP.NE.AND P0, PT, R0, 0x3, PT ;  /* 0x000000030000780c */ /* 0x000fda0003f05270 */
[----:B------:R-:W-:Y:S05]  /*c0b0*/  @!P0 BRA `(.L_x_3772) ;  /* 0x0000000000108947 */ /* 0x000fea0003800000 */
[----:B------:R-:W-:-:S13]  /*c0c0*/  ISETP.NE.AND P0, PT, R0, 0x4, PT ;  /* 0x000000040000780c */ /* 0x000fda0003f05270 */
[----:B------:R-:W-:Y:S05]  /*c0d0*/  @P0 BRA `(.L_x_3770) ;  /* 0x0000000c00d80947 */ /* 0x000fea0003800000 */
[----:B------:R-:W-:Y:S01]  /*c0e0*/  STG.E.64 desc[UR36][R16.64], R4 ;  /* 0x0000000410007986 */ /* 0x000fe2000c101b24 */
[----:B------:R-:W-:Y:S05]  /*c0f0*/  EXIT ;  /* 0x000000000000794d */ /* 0x000fea0003800000 */
.L_x_3772:
[----:B------:R-:W-:Y:S01]  /*c100*/  STG.E desc[UR36][R16.64], R9 ;  /* 0x0000000910007986 */ /* 0x000fe2000c101924 */
[----:B------:R-:W-:Y:S05]  /*c110*/  EXIT ;  /* 0x000000000000794d */ /* 0x000fea0003800000 */
.L_x_3771:
[----:B------:R-:W-:Y:S01]  /*c120*/  STG.E.U16 desc[UR36][R16.64], R9 ;  /* 0x0000000910007986 */ /* 0x000fe2000c101524 */
[----:B------:R-:W-:Y:S05]  /*c130*/  EXIT ;  /* 0x000000000000794d */ /* 0x000fea0003800000 */
.L_x_3767:
        /* <DEDUP_REMOVED lines=12> */
[----:B0-----:R-:W-:Y:S01]  /*c200*/  STG.E desc[UR36][R16.64], R3 ;  /* 0x0000000310007986 */ /* 0x001fe2000c101924 */
[----:B------:R-:W-:Y:S05]  /*c210*/  EXIT ;  /* 0x000000000000794d */ /* 0x000fea0003800000 */
.L_x_3774:
[----:B------:R-:W-:Y:S02]  /*c220*/  ISETP.LT.AND P0, PT, R3, RZ, PT ;  /* 0x000000ff0300720c */ /* 0x000fe40003f01270 */
[----:B------:R-:W-:-:S05]  /*c230*/  IADD3 R4, P1, RZ, -R2, RZ ;  /* 0x80000002ff047210 */ /* 0x000fca0007f3e0ff */
[----:B------:R-:W-:-:S06]  /*c240*/  IMAD.X R5, RZ, RZ, ~R3, P1 ;  /* 0x000000ffff057224 */ /* 0x000fcc00008e0e03 */
[----:B------:R-:W-:Y:S02]  /*c250*/  @P0 IMAD.MOV.U32 R2, RZ, RZ, R4 ;  /* 0x000000ffff020224 */ /* 0x000fe400078e0004 */
[----:B------:R-:W-:-:S04]  /*c260*/  @P0 IMAD.MOV.U32 R3, RZ, RZ, R5 ;  /* 0x000000ffff030224 */ /* 0x000fc800078e0005 */
[----:B------:R-:W0:Y:S02]  /*c270*/  I2F.S64 R0, R2 ;  /* 0x0000000200007312 */ /* 0x000e240000301400 */
[----:B0-----:R-:W-:-:S05]  /*c280*/  F2FP.F16.F32.PACK_AB R0, RZ, R0 ;  /* 0x00000000ff00723e */ /* 0x001fca00000000ff */
[----:B------:R-:W-:Y:S01]  /*c290*/  STG.E.U16 desc[UR36][R16.64], R0 ;  /* 0x0000000010007986 */ /* 0x000fe2000c101524 */
[----:B------:R-:W-:Y:S05]  /*c2a0*/  EXIT ;  /* 0x000000000000794d */ /* 0x000fea0003800000 */
.L_x_3773:
        /* <DEDUP_REMOVED lines=13> */
[----:B0-----:R-:W-:Y:S01]  /*c380*/  STG.E.64 desc[UR36][R16.64], R4 ;  /* 0x0000000410007986 */ /* 0x001fe2000c101b24 */
[----:B------:R-:W-:Y:S05]  /*c390*/  EXIT ;  /* 0x000000000000794d */ /* 0x000fea0003800000 */
.L_x_3776:
        /* <DEDUP_REMOVED lines=8> */
[----:B------:R-:W-:Y:S01]  /*c420*/  STG.E desc[UR36][R16.64], R3 ;  /* 0x0000000310007986 */ /* 0x000fe2000c101924 */
[----:B------:R-:W-:Y:S05]  /*c430*/  EXIT ;  /* 0x000000000000794d */ /* 0x000fea0003800000 */
.L_x_3775:
[----:B------:R-:W-:Y:S02]  /*c440*/  ISETP.LT.AND P0, PT, R3, RZ, PT ;  /* 0x000000ff0300720c */ /* 0x000fe40003f01270 */
[----:B------:R-:W-:-:S05]  /*c450*/  IADD3 R4, P1, RZ, -R2, RZ ;  /* 0x80000002ff047210 */ /* 0x000fca0007f3e0ff */
[----:B------:R-:W-:-:S06]  /*c460*/  IMAD.X R5, RZ, RZ, ~R3, P1 ;  /* 0x000000ffff057224 */ /* 0x000fcc00008e0e03 */
[----:B------:R-:W-:Y:S02]  /*c470*/  @P0 IMAD.MOV.U32 R2, RZ, RZ, R4 ;  /* 0x000000ffff020224 */ /* 0x000fe400078e0004 */
[----:B------:R-:W-:-:S06]  /*c480*/  @P0 IMAD.MOV.U32 R3, RZ, RZ, R5 ;  /* 0x000000ffff030224 */ /* 0x000fcc00078e0005 */
[----:B------:R-:W0:Y:S02]  /*c490*/  I2F.F64.S64 R2, R2 ;  /* 0x0000000200027312 */ /* 0x000e240000301c00 */
[----:B0-----:R-:W-:Y:S01]  /*c4a0*/  STG.E.64 desc[UR36][R16.64], R2 ;  /* 0x0000000210007986 */ /* 0x001fe2000c101b24 */
[----:B------:R-:W-:Y:S05]  /*c4b0*/  EXIT ;  /* 0x000000000000794d */ /* 0x000fea0003800000 */
.L_x_3766:
        /* <DEDUP_REMOVED lines=11> */
[----:B------:R-:W-:Y:S01]  /*c570*/  STG.E.U8 desc[UR36][R16.64], R3 ;  /* 0x0000000310007986 */ /* 0x000fe2000c101124 */
[----:B------:R-:W-:Y:S05]  /*c580*/  EXIT ;  /* 0x000000000000794d */ /* 0x000fea0003800000 */
.L_x_3779:
[----:B------:R-:W-:Y:S02]  /*c590*/  ISETP.LT.AND P0, PT, R3, RZ, PT ;  /* 0x000000ff0300720c */ /* 0x000fe40003f01270 */
[----:B------:R-:W-:Y:S02]  /*c5a0*/  CS2R R6, SRZ ;  /* 0x0000000000067805 */ /* 0x000fe4000001ff00 */
[----:B------:R-:W-:-:S05]  /*c5b0*/  IADD3 R4, P1, RZ, -R2, RZ ;  /* 0x80000002ff047210 */ /* 0x000fca0007f3e0ff */
[----:B------:R-:W-:-:S04]  /*c5c0*/  IMAD.X R5, RZ, RZ, ~R3, P1 ;  /* 0x000000ffff057224 */ /* 0x000fc800008e0e03 */
[----:B------:R-:W-:Y:S02]  /*c5d0*/  @P0 IMAD.MOV.U32 R2, RZ, RZ, R4 ;  /* 0x000000ffff020224 */ /* 0x000fe400078e0004 */
[----:B------:R-:W-:-:S04]  /*c5e0*/  @P0 IMAD.MOV.U32 R3, RZ, RZ, R5 ;  /* 0x000000ffff030224 */ /* 0x000fc800078e0005 */
[----:B------:R-:W0:Y:S02]  /*c5f0*/  I2F.F64.S64 R4, R2 ;  /* 0x0000000200047312 */ /* 0x000e240000301c00 */
[----:B0-----:R-:W-:Y:S01]  /*c600*/  STG.E.128 desc[UR36][R16.64], R4 ;  /* 0x0000000410007986 */ /* 0x001fe2000c101d24 */
[----:B------:R-:W-:Y:S05]  /*c610*/  EXIT ;  /* 0x000000000000794d */ /* 0x000fea0003800000 */
.L_x_3778:
        /* <DEDUP_REMOVED lines=26> */
.L_x_3783:
[----:B------:R-:W-:Y:S05]  /*c7c0*/  BSYNC B0 ;  /* 0x0000000000007941 */ /* 0x000fea0003800000 */
.L_x_3782:
[----:B------:R-:W-:-:S05]  /*c7d0*/  LOP3.LUT R5, R0, R5, RZ, 0xfc, !PT ;  /* 0x0000000500057212 */ /* 0x000fca00078efcff */
[----:B------:R-:W-:Y:S01]  /*c7e0*/  STG.E.U8 desc[UR36][R16.64], R5 ;  /* 0x0000000510007986 */ /* 0x000fe2000c101124 */
[----:B------:R-:W-:Y:S05]  /*c7f0*/  EXIT ;  /* 0x000000000000794d */ /* 0x000fea0003800000 */
.L_x_3781:
        /* <DEDUP_REMOVED lines=18> */
.L_x_3785:
[----:B------:R-:W-:Y:S01]  /*c920*/  IMAD.MOV.U32 R0, RZ, RZ, 0x7f ;  /* 0x0000007fff007424 */ /* 0x000fe200078e00ff */
[----:B------:R-:W-:-:S04]  /*c930*/  ISETP.GT.U32.AND P0, PT, R4, 0x7f800000, PT ;  /* 0x7f8000000400780c */ /* 0x000fc80003f04070 */
[----:B------:R-:W-:-:S09]  /*c940*/  SEL R0, R0, 0x7c, P0 ;  /* 0x0000007c00007807 */ /* 0x000fd20000000000 */
.L_x_3786:
[----:B------:R-:W-:Y:S05]  /*c950*/  BSYNC B0 ;  /* 0x0000000000007941 */ /* 0x000fea0003800000 */
.L_x_3784:
[----:B------:R-:W-:-:S04]  /*c960*/  LOP3.LUT R2, R3, 0x80000000, RZ, 0xc0, !PT ;  /* 0x8000000003027812 */ /* 0x000fc800078ec0ff */
[----:B------:R-:W-:-:S04]  /*c970*/  SHF.R.U32.HI R3, RZ, 0x18, R2 ;  /* 0x00000018ff037819 */ /* 0x000fc80000011602 */
[----:B------:R-:W-:-:S05]  /*c980*/  LOP3.LUT R3, R0, R3, RZ, 0xfc, !PT ;  /* 0x0000000300037212 */ /* 0x000fca00078efcff */
[----:B------:R-:W-:Y:S01]  /*c990*/  STG.E.U8 desc[UR36][R16.64], R3 ;  /* 0x0000000310007986 */ /* 0x000fe2000c101124 */
[----:B------:R-:W-:Y:S05]  /*c9a0*/  EXIT ;  /* 0x000000000000794d */ /* 0x000fea0003800000 */
.L_x_3780:
[----:B------:R-:W-:Y:S02]  /*c9b0*/  ISETP.LT.AND P0, PT, R3, RZ, PT ;  /* 0x000000ff0300720c */ /* 0x000fe40003f01270 */
[----:B------:R-:W-:-:S05]  /*c9c0*/  IADD3 R4, P1, RZ, -R2, RZ ;  /* 0x80000002ff047210 */ /* 0x000fca0007f3e0ff */
[----:B------:R-:W-:-:S06]  /*c9d0*/  IMAD.X R5, RZ, RZ, ~R3, P1 ;  /* 0x000000ffff057224 */ /* 0x000fcc00008e0e03 */
[----:B------:R-:W-:Y:S02]  /*c9e0*/  @P0 IMAD.MOV.U32 R2, RZ, RZ, R4 ;  /* 0x000000ffff020224 */ /* 0x000fe400078e0004 */
[----:B------:R-:W-:-:S04]  /*c9f0*/  @P0 IMAD.MOV.U32 R3, RZ, RZ, R5 ;  /* 0x000000ffff030224 */ /* 0x000fc800078e0005 */
[----:B------:R-:W0:Y:S02]  /*ca00*/  I2F.S64 R0, R2 ;  /* 0x0000000200007312 */ /* 0x000e240000301400 */
[----:B0-----:R-:W-:-:S05]  /*ca10*/  F2FP.BF16.F32.PACK_AB R0, RZ, R0 ;  /* 0x00000000ff00723e */ /* 0x001fca00000010ff */
[----:B------:R-:W-:Y:S01]  /*ca20*/  STG.E.U16 desc[UR36][R16.64], R0 ;  /* 0x0000000010007986 */ /* 0x000fe2000c101524 */
[----:B------:R-:W-:Y:S05]  /*ca30*/  EXIT ;  /* 0x000000000000794d */ /* 0x000fea0003800000 */
.L_x_3777:
        /* <DEDUP_REMOVED lines=10> */
.L_x_3789:
        /* <DEDUP_REMOVED lines=22> */
.L_x_3792:
[----:B------:R-:W-:-:S04]  /*cc40*/  LOP3.LUT R2, R3, 0x80000000, RZ, 0xc0, !PT ;  /* 0x8000000003027812 */ /* 0x000fc800078ec0ff */
[----:B------:R-:W-:-:S04]  /*cc50*/  SHF.R.U32.HI R3, RZ, 0x18, R2 ;  /* 0x00000018ff037819 */ /* 0x000fc80000011602 */
[----:B------:R-:W-:-:S04]  /*cc60*/  LOP3.LUT R0, R0, R3, RZ, 0xfc, !PT ;  /* 0x0000000300007212 */ /* 0x000fc800078efcff */
[----:B------:R-:W-:-:S07]  /*cc70*/  PRMT R8, R0, 0x7610, R8 ;  /* 0x0000761000087816 */ /* 0x000fce0000000008 */
.L_x_3791:
[----:B------:R-:W-:Y:S05]  /*cc80*/  BSYNC B0 ;  /* 0x0000000000007941 */ /* 0x000fea0003800000 */
.L_x_3790:
[----:B------:R-:W-:Y:S01]  /*cc90*/  STG.E.U8 desc[UR36][R16.64], R8 ;  /* 0x0000000810007986 */ /* 0x000fe2000c101124 */
[----:B------:R-:W-:Y:S05]  /*cca0*/  EXIT ;  /* 0x000000000000794d */ /* 0x000fea0003800000 */
.L_x_3788:
        /* <DEDUP_REMOVED lines=22> */
.L_x_3795:
[----:B------:R-:W-:-:S04]  /*ce10*/  LOP3.LUT R2, R3, 0x80000000, RZ, 0xc0, !PT ;  /* 0x8000000003027812 */ /* 0x000fc800078ec0ff */
[----:B------:R-:W-:-:S04]  /*ce20*/  SHF.R.U32.HI R3, RZ, 0x18, R2 ;  /* 0x00000018ff037819 */ /* 0x000fc80000011602 */
[----:B------:R-:W-:-:S04]  /*ce30*/  LOP3.LUT R0, R0, R3, RZ, 0xfc, !PT ;  /* 0x0000000300007212 */ /* 0x000fc800078efcff */
[----:B------:R-:W-:-:S07]  /*ce40*/  PRMT R8, R0, 0x7610, R8 ;  /* 0x0000761000087816 */ /* 0x000fce0000000008 */
.L_x_3794:
[----:B------:R-:W-:Y:S05]  /*ce50*/  BSYNC B0 ;  /* 0x0000000000007941 */ /* 0x000fea0003800000 */
.L_x_3793:
[----:B------:R-:W-:Y:S01]  /*ce60*/  STG.E.U8 desc[UR36][R16.64], R8 ;  /* 0x0000000810007986 */ /* 0x000fe2000c101124 */
[----:B------:R-:W-:Y:S05]  /*ce70*/  EXIT ;  /* 0x000000000000794d */ /* 0x000fea0003800000 */
.L_x_3787:
        /* <DEDUP_REMOVED lines=26> */
[----:B------:R-:W-:Y:S01]  /*d020*/  STG.E.U8 desc[UR36][R16.64], R3 ;  /* 0x0000000310007986 */ /* 0x000fe2000c101124 */
[----:B------:R-:W-:Y:S05]  /*d030*/  EXIT ;  /* 0x000000000000794d */ /* 0x000fea0003800000 */
.L_x_3770:
        /* <DEDUP_REMOVED lines=16> */
.L_x_3798:
[----:B------:R-:W-:Y:S05]  /*d140*/  EXIT ;  /* 0x000000000000794d */ /* 0x000fea0003800000 */
.L_x_3797:
[----:B------:R-:W-:Y:S01]  /*d150*/  STG.E.64 desc[UR36][R16.64], R4 ;  /* 0x0000000410007986 */ /* 0x000fe2000c101b24 */
[----:B------:R-:W-:Y:S05]  /*d160*/  EXIT ;  /* 0x000000000000794d */ /* 0x000fea0003800000 */
.L_x_3796:
[----:B------:R-:W-:Y:S01]  /*d170*/  STG.E desc[UR36][R16.64], R9 ;  /* 0x0000000910007986 */ /* 0x000fe2000c101924 */
[----:B------:R-:W-:Y:S05]  /*d180*/  EXIT ;  /* 0x000000000000794d */ /* 0x000fea0003800000 */
.L_x_3799:
        /* <DEDUP_REMOVED lines=15> */
.L_x_5944:


//--------------------- .text._ZN2at6native27unrolled_elementwise_kernelINS0_10AbsFunctorIlEESt5arrayIPcLm2EELi4E23TrivialOffsetCalculatorILi1EjES8_NS0_6memory12LoadWithCastILi1EEENS9_13StoreWithCastILi1EEEEEviT_T0_T2_T3_T4_T5_ --------------------------
	.section	.text._ZN2at6native27unrolled_elementwise_kernelINS0_10AbsFunctorIlEESt5arrayIPcLm2EELi4E23TrivialOffsetCalculatorILi1EjES8_NS0_6memory12LoadWithCastILi1EEENS9_13StoreWithCastILi1EEEEEviT_T0_T2_T3_T4_T5_,"ax",@progbits
	.align	128
        .global         _ZN2at6native27unrolled_elementwise_kernelINS0_10AbsFunctorIlEESt5arrayIPcLm2EELi4E23TrivialOffsetCalculatorILi1EjES8_NS0_6memory12LoadWithCastILi1EEENS9_13StoreWithCastILi1EEEEEviT_T0_T2_T3_T4_T5_
        .type           _ZN2at6native27unrolled_elementwise_kernelINS0_10AbsFunctorIlEESt5arrayIPcLm2EELi4E23TrivialOffsetCalculatorILi1EjES8_NS0_6memory12LoadWithCastILi1EEENS9_13StoreWithCastILi1EEEEEviT_T0_T2_T3_T4_T5_,@function
        .size           _ZN2at6native27unrolled_elementwise_kernelINS0_10AbsFunctorIlEESt5arrayIPcLm2EELi4E23TrivialOffsetCalculatorILi1EjES8_NS0_6memory12LoadWithCastILi1EEENS9_13StoreWithCastILi1EEEEEviT_T0_T2_T3_T4_T5_,(.L_x_5945 - _ZN2at6native27unrolled_elementwise_kernelINS0_10AbsFunctorIlEESt5arrayIPcLm2EELi4E23TrivialOffsetCalculatorILi1EjES8_NS0_6memory12LoadWithCastILi1EEENS9_13StoreWithCastILi1EEEEEviT_T0_T2_T3_T4_T5_)
        .other          _ZN2at6native27unrolled_elementwise_kernelINS0_10AbsFunctorIlEESt5arrayIPcLm2EELi4E23TrivialOffsetCalculatorILi1EjES8_NS0_6memory12LoadWithCastILi1EEENS9_13StoreWithCastILi1EEEEEviT_T0_T2_T3_T4_T5_,@"STO_CUDA_ENTRY STV_DEFAULT"
_ZN2at6native27unrolled_elementwise_kernelINS0_10AbsFunctorIlEESt5arrayIPcLm2EELi4E23TrivialOffsetCalculatorILi1EjES8_NS0_6memory12LoadWithCastILi1EEENS9_13StoreWithCastILi1EEEEEviT_T0_T2_T3_T4_T5_:
.text._ZN2at6native27unrolled_elementwise_kernelINS0_10AbsFunctorIlEESt5arrayIPcLm2EELi4E23TrivialOffsetCalculatorILi1EjES8_NS0_6memory12LoadWithCastILi1EEENS9_13StoreWithCastILi1EEEEEviT_T0_T2_T3_T4_T5_:
        /* <DEDUP_REMOVED lines=32> */
.L_x_3805:
[----:B------:R1:W5:Y:S01]  /*0200*/  LDG.E.U8 R32, desc[UR36][R4.64] ;  /* 0x0000002404207981 */ /* 0x000362000c1e1100 */
[----:B------:R-:W-:Y:S01]  /*0210*/  IMAD.MOV.U32 R33, RZ, RZ, RZ ;  /* 0x000000ffff217224 */ /* 0x000fe200078e00ff */
[----:B------:R-:W-:Y:S06]  /*0220*/  BRA `(.L_x_3807) ;  /* 0x0000000c004c7947 */ /* 0x000fec0003800000 */
.L_x_3804:
        /* <DEDUP_REMOVED lines=8> */
.L_x_3809:
[----:B------:R-:W2:Y:S02]  /*02b0*/  LDG.E R32, desc[UR36][R4.64] ;  /* 0x0000002404207981 */ /* 0x000ea4000c1e1900 */
[----:B--2---:R-:W-:Y:S01]  /*02c0*/  SHF.R.S32.HI R33, RZ, 0x1f, R32 ;  /* 0x0000001fff217819 */ /* 0x004fe20000011420 */
[----:B------:R-:W-:Y:S06]  /*02d0*/  BRA `(.L_x_3807) ;  /* 0x0000000c00207947 */ /* 0x000fec0003800000 */
.L_x_3808:
[----:B------:R-:W2:Y:S02]  /*02e0*/  LDG.E.S16 R32, desc[UR36][R4.64] ;  /* 0x0000002404207981 */ /* 0x000ea4000c1e1700 */
[----:B--2---:R-:W-:Y:S01]  /*02f0*/  SHF.R.S32.HI R33, RZ, 0x1f, R32 ;  /* 0x0000001fff217819 */ /* 0x004fe20000011420 */
[----:B------:R-:W-:Y:S06]  /*0300*/  BRA `(.L_x_3807) ;  /* 0x0000000c00147947 */ /* 0x000fec0003800000 */
.L_x_3803:
[----:B------:R-:W-:-:S13]  /*0310*/  ISETP.GT.AND P0, PT, R0, 0x6, PT ;  /* 0x000000060000780c */ /* 0x000fda0003f04270 */
[----:B------:R-:W-:Y:S05]  /*0320*/  @P0 BRA `(.L_x_3810) ;  /* 0x00000000002c0947 */ /* 0x000fea0003800000 */
[----:B------:R-:W-:-:S13]  /*0330*/  ISETP.NE.AND P0, PT, R0, 0x5, PT ;  /* 0x000000050000780c */ /* 0x000fda0003f05270 */
[----:B------:R-:W-:Y:S05]  /*0340*/  @!P0 BRA `(.L_x_3811) ;  /* 0x0000000000148947 */ /* 0x000fea0003800000 */
[----:B------:R-:W-:-:S13]  /*0350*/  ISETP.NE.AND P0, PT, R0, 0x6, PT ;  /* 0x000000060000780c */ /* 0x000fda0003f05270 */
[----:B------:R-:W-:Y:S05]  /*0360*/  @P0 BRA `(.L_x_3806) ;  /* 0x0000000800a40947 */ /* 0x000fea0003800000 */
[----:B------:R-:W2:Y:S02]  /*0370*/  LDG.E R4, desc[UR36][R4.64] ;  /* 0x0000002404047981 */ /* 0x000ea4000c1e1900 */
[----:B--2---:R0:W1:Y:S01]  /*0380*/  F2I.S64.TRUNC R32, R4 ;  /* 0x0000000400207311 */ /* 0x004062000020d900 */
[----:B------:R-:W-:Y:S05]  /*0390*/  BRA `(.L_x_3807) ;  /* 0x0000000800f07947 */ /* 0x000fea0003800000 */
.L_x_3811:
[----:B------:R-:W2:Y:S02]  /*03a0*/  LDG.E.U16 R4, desc[UR36][R4.64] ;  /* 0x0000002404047981 */ /* 0x000ea4000c1e1500 */
[----:B--2---:R-:W-:-:S06]  /*03b0*/  HADD2.F32 R32, -RZ, R4.H0_H0 ;  /* 0x20000004ff207230 */ /* 0x004fcc0000004100 */
[----:B------:R-:W0:Y:S01]  /*03c0*/  F2I.S64.TRUNC R32, R32 ;  /* 0x0000002000207311 */ /* 0x000e22000020d900 */
[----:B------:R-:W-:Y:S05]  /*03d0*/  BRA `(.L_x_3807) ;  /* 0x0000000800e07947 */ /* 0x000fea0003800000 */
.L_x_3810:
[----:B------:R-:W-:-:S13]  /*03e0*/  ISETP.NE.AND P0, PT, R0, 0x7, PT ;  /* 0x000000070000780c */ /* 0x000fda0003f05270 */
[----:B------:R-:W-:Y:S05]  /*03f0*/  @!P0 BRA `(.L_x_3812) ;  /* 0x00000000002c8947 */ /* 0x000fea0003800000 */
[----:B------:R-:W-:-:S13]  /*0400*/  ISETP.NE.AND P0, PT, R0, 0x8, PT ;  /* 0x000000080000780c */ /* 0x000fda0003f05270 */
[----:B------:R-:W-:Y:S05]  /*0410*/  @!P0 BRA `(.L_x_3813) ;  /* 0x0000000000148947 */ /* 0x000fea0003800000 */
[----:B------:R-:W-:-:S13]  /*0420*/  ISETP.NE.AND P0, PT, R0, 0x9, PT ;  /* 0x000000090000780c */ /* 0x000fda0003f05270 */
[----:B------:R-:W-:Y:S05]  /*0430*/  @P0 BRA `(.L_x_3806) ;  /* 0x0000000800700947 */ /* 0x000fea0003800000 */
[----:B------:R-:W2:Y:S02]  /*0440*/  LDG.E R4, desc[UR36][R4.64] ;  /* 0x0000002404047981 */ /* 0x000ea4000c1e1900 */
[----:B--2---:R0:W1:Y:S01]  /*0450*/  F2I.S64.TRUNC R32, R4 ;  /* 0x0000000400207311 */ /* 0x004062000020d900 */
[----:B------:R-:W-:Y:S05]  /*0460*/  BRA `(.L_x_3807) ;  /* 0x0000000800bc7947 */ /* 0x000fea0003800000 */
.L_x_3813:
[----:B------:R-:W2:Y:S02]  /*0470*/  LDG.E.U16 R4, desc[UR36][R4.64] ;  /* 0x0000002404047981 */ /* 0x000ea4000c1e1500 */
[----:B--2---:R-:W-:-:S06]  /*0480*/  HADD2.F32 R32, -RZ, R4.H0_H0 ;  /* 0x20000004ff207230 */ /* 0x004fcc0000004100 */
[----:B------:R-:W4:Y:S01]  /*0490*/  F2I.S64.TRUNC R32, R32 ;  /* 0x0000002000207311 */ /* 0x000f22000020d900 */
[----:B------:R-:W-:Y:S05]  /*04a0*/  BRA `(.L_x_3807) ;  /* 0x0000000800ac7947 */ /* 0x000fea0003800000 */
.L_x_3812:
[----:B------:R-:W2:Y:S02]  /*04b0*/  LDG.E.64 R4, desc[UR36][R4.64] ;  /* 0x0000002404047981 */ /* 0x000ea4000c1e1b00 */
[----:B--2---:R2:W3:Y:S01]  /*04c0*/  F2I.S64.F64.TRUNC R32, R4 ;  /* 0x0000000400207311 */ /* 0x0044e2000030d900 */
[----:B------:R-:W-:Y:S05]  /*04d0*/  BRA `(.L_x_3807) ;  /* 0x0000000800a07947 */ /* 0x000fea0003800000 */
.L_x_3802:
        /* <DEDUP_REMOVED lines=13> */
.L_x_3816:
[----:B------:R-:W2:Y:S02]  /*05b0*/  LDG.E.64 R4, desc[UR36][R4.64] ;  /* 0x0000002404047981 */ /* 0x000ea4000c1e1b00 */
[----:B--2---:R0:W1:Y:S01]  /*05c0*/  F2I.S64.F64.TRUNC R32, R4 ;  /* 0x0000000400207311 */ /* 0x004062000030d900 */
[----:B------:R-:W-:Y:S05]  /*05d0*/  BRA `(.L_x_3807) ;  /* 0x0000000800607947 */ /* 0x000fea0003800000 */
.L_x_3815:
        /* <DEDUP_REMOVED lines=25> */
[----:B------:R0:W1:Y:S01]  /*0770*/  F2I.S64.TRUNC R32, R7 ;  /* 0x0000000700207311 */ /* 0x000062000020d900 */
[----:B------:R-:W-:Y:S05]  /*0780*/  BRA `(.L_x_3807) ;  /* 0x0000000400f47947 */ /* 0x000fea0003800000 */
.L_x_3818:
        /* <DEDUP_REMOVED lines=13> */
[----:B------:R0:W1:Y:S01]  /*0860*/  F2I.S64.TRUNC R32, R0 ;  /* 0x0000000000207311 */ /* 0x000062000020d900 */
[----:B------:R-:W-:Y:S05]  /*0870*/  BRA `(.L_x_3807) ;  /* 0x0000000400b87947 */ /* 0x000fea0003800000 */
.L_x_3817:
[----:B------:R-:W2:Y:S02]  /*0880*/  LDG.E.U16 R32, desc[UR36][R4.64] ;  /* 0x0000002404207981 */ /* 0x000ea4000c1e1500 */
[----:B--2---:R-:W-:-:S06]  /*0890*/  IMAD.U32 R32, R32, 0x10000, RZ ;  /* 0x0001000020207824 */ /* 0x004fcc00078e00ff */
[----:B------:R-:W0:Y:S01]  /*08a0*/  F2I.S64.TRUNC R32, R32 ;  /* 0x0000002000207311 */ /* 0x000e22000020d900 */
[----:B------:R-:W-:Y:S05]  /*08b0*/  BRA `(.L_x_3807) ;  /* 0x0000000400a87947 */ /* 0x000fea0003800000 */
.L_x_3814:
        /* <DEDUP_REMOVED lines=11> */
.L_x_3821:
        /* <DEDUP_REMOVED lines=21> */
.L_x_3825:
[----:B------:R-:W-:Y:S05]  /*0ac0*/  BSYNC B1 ;  /* 0x0000000000017941 */ /* 0x000fea0003800000 */
.L_x_3824:
[----:B------:R-:W-:Y:S01]  /*0ad0*/  IMAD.SHL.U32 R3, R3, 0x100000, RZ ;  /* 0x0010000003037824 */ /* 0x000fe200078e00ff */
[----:B------:R-:W-:-:S04]  /*0ae0*/  LEA R5, R0, 0x3b800000, 0x17 ;  /* 0x3b80000000057811 */ /* 0x000fc800078eb8ff */
[----:B------:R-:W-:-:S07]  /*0af0*/  LOP3.LUT R32, R5, R3, R32, 0xfe, !PT ;  /* 0x0000000305207212 */ /* 0x000fce00078efe20 */
.L_x_3823:
[----:B------:R-:W-:Y:S05]  /*0b00*/  BSYNC B0 ;  /* 0x0000000000007941 */ /* 0x000fea0003800000 */
.L_x_3822:
[----:B------:R-:W0:Y:S01]  /*0b10*/  F2I.S64.TRUNC R32, R32 ;  /* 0x0000002000207311 */ /* 0x000e22000020d900 */
[----:B------:R-:W-:Y:S05]  /*0b20*/  BRA `(.L_x_3807) ;  /* 0x00000004000c7947 */ /* 0x000fea0003800000 */
.L_x_3820:
        /* <DEDUP_REMOVED lines=21> */
.L_x_3829:
[----:B------:R-:W-:Y:S05]  /*0c80*/  BSYNC B1 ;  /* 0x0000000000017941 */ /* 0x000fea0003800000 */
.L_x_3828:
[----:B------:R-:W-:Y:S01]  /*0c90*/  IMAD.SHL.U32 R3, R3, 0x200000, RZ ;  /* 0x0020000003037824 */ /* 0x000fe200078e00ff */
[----:B------:R-:W-:-:S04]  /*0ca0*/  LEA R5, R0, 0x37800000, 0x17 ;  /* 0x3780000000057811 */ /* 0x000fc800078eb8ff */
[----:B------:R-:W-:-:S07]  /*0cb0*/  LOP3.LUT R32, R5, R3, R32, 0xfe, !PT ;  /* 0x0000000305207212 */ /* 0x000fce00078efe20 */
.L_x_3827:
[----:B------:R-:W-:Y:S05]  /*0cc0*/  BSYNC B0 ;  /* 0x0000000000007941 */ /* 0x000fea0003800000 */
.L_x_3826:
[----:B------:R-:W0:Y:S01]  /*0cd0*/  F2I.S64.TRUNC R32, R32 ;  /* 0x0000002000207311 */ /* 0x000e22000020d900 */
[----:B------:R-:W-:Y:S05]  /*0ce0*/  BRA `(.L_x_3807) ;  /* 0x00000000009c7947 */ /* 0x000fea0003800000 */
.L_x_3819:
        /* <DEDUP_REMOVED lines=14> */
.L_x_3833:
[----:B------:R-:W-:Y:S05]  /*0dd0*/  BSYNC B0 ;  /* 0x0000000000007941 */ /* 0x000fea0003800000 */
.L_x_3832:
[----:B------:R-:W0:Y:S01]  /*0de0*/  F2I.S64.TRUNC R32, R32 ;  /* 0x0000002000207311 */ /* 0x000e22000020d900 */
[----:B------:R-:W-:Y:S05]  /*0df0*/  BRA `(.L_x_3807) ;  /* 0x0000000000587947 */ /* 0x000fea0003800000 */
.L_x_3806:
        /* <DEDUP_REMOVED lines=16> */
.L_x_3834:
[----:B------:R-:W-:Y:S01]  /*0f00*/  CS2R R32, SRZ ;  /* 0x0000000000207805 */ /* 0x000fe2000001ff00 */
[----:B------:R-:W-:Y:S06]  /*0f10*/  BRA `(.L_x_3807) ;  /* 0x0000000000107947 */ /* 0x000fec0003800000 */
.L_x_3831:
[----:B------:R0:W5:Y:S01]  /*0f20*/  LDG.E.64 R32, desc[UR36][R4.64] ;  /* 0x0000002404207981 */ /* 0x000162000c1e1b00 */
[----:B------:R-:W-:Y:S05]  /*0f30*/  BRA `(.L_x_3807) ;  /* 0x0000000000087947 */ /* 0x000fea0003800000 */
.L_x_3830:
[----:B------:R0:W5:Y:S01]  /*0f40*/  LDG.E R32, desc[UR36][R4.64] ;  /* 0x0000002404207981 */ /* 0x000162000c1e1900 */
[----:B------:R-:W-:-:S07]  /*0f50*/  IMAD.MOV.U32 R33, RZ, RZ, RZ ;  /* 0x000000ffff217224 */ /* 0x000fce00078e00ff */
.L_x_3807:
[----:B------:R-:W2:Y:S02]  /*0f60*/  S2R R17, SR_TID.X ;  /* 0x0000000000117919 */ /* 0x000ea40000002100 */
[----:B--2---:R-:W-:-:S07]  /*0f70*/  VIADD R17, R17, 0x80 ;  /* 0x0000008011117836 */ /* 0x004fce0000000000 */
.L_x_3801:
[----:B------:R-:W-:Y:S05]  /*0f80*/  BSYNC B6 ;  /* 0x0000000000067941 */ /* 0x000fea0003800000 */
.L_x_3800:
        /* <DEDUP_REMOVED lines=24> */
.L_x_3840:
[----:B------:R0:W5:Y:S01]  /*1110*/  LDG.E.U8 R30, desc[UR36][R4.64] ;  /* 0x00000024041e7981 */ /* 0x000162000c1e1100 */
[----:B------:R-:W-:Y:S01]  /*1120*/  IMAD.MOV.U32 R31, RZ, RZ, RZ ;  /* 0x000000ffff1f7224 */ /* 0x000fe200078e00ff */
[----:B------:R-:W-:Y:S06]  /*1130*/  BRA `(.L_x_3842) ;  /* 0x0000000c00487947 */ /* 0x000fec0003800000 */
.L_x_3839:
        /* <DEDUP_REMOVED lines=8> */
.L_x_3844:
[----:B------:R-:W2:Y:S02]  /*11c0*/  LDG.E R30, desc[UR36][R4.64] ;  /* 0x00000024041e7981 */ /* 0x000ea4000c1e1900 */
[----:B--2---:R-:W-:Y:S01]  /*11d0*/  SHF.R.S32.HI R31, RZ, 0x1f, R30 ;  /* 0x0000001fff1f7819 */ /* 0x004fe2000001141e */
[----:B------:R-:W-:Y:S06]  /*11e0*/  BRA `(.L_x_3842) ;  /* 0x0000000c001c7947 */ /* 0x000fec0003800000 */
.L_x_3843:
[----:B------:R-:W2:Y:S02]  /*11f0*/  LDG.E.S16 R30, desc[UR36][R4.64] ;  /* 0x00000024041e7981 */ /* 0x000ea4000c1e1700 */
[----:B--2---:R-:W-:Y:S01]  /*1200*/  SHF.R.S32.HI R31, RZ, 0x1f, R30 ;  /* 0x0000001fff1f7819 */ /* 0x004fe2000001141e */
[----:B------:R-:W-:Y:S06]  /*1210*/  BRA `(.L_x_3842) ;  /* 0x0000000c00107947 */ /* 0x000fec0003800000 */
.L_x_3838:
        /* <DEDUP_REMOVED lines=9> */
.L_x_3846:
[----:B------:R-:W2:Y:S02]  /*12b0*/  LDG.E.U16 R4, desc[UR36][R4.64] ;  /* 0x0000002404047981 */ /* 0x000ea4000c1e1500 */
[----:B--2---:R-:W-:-:S06]  /*12c0*/  HADD2.F32 R30, -RZ, R4.H0_H0 ;  /* 0x20000004ff1e7230 */ /* 0x004fcc0000004100 */
[----:B------:R-:W0:Y:S01]  /*12d0*/  F2I.S64.TRUNC R30, R30 ;  /* 0x0000001e001e7311 */ /* 0x000e22000020d900 */
[----:B------:R-:W-:Y:S05]  /*12e0*/  BRA `(.L_x_3842) ;  /* 0x0000000800dc7947 */ /* 0x000fea0003800000 */
.L_x_3845:
        /* <DEDUP_REMOVED lines=9> */
.L_x_3848:
[----:B------:R-:W2:Y:S02]  /*1380*/  LDG.E.U16 R4, desc[UR36][R4.64] ;  /* 0x0000002404047981 */ /* 0x000ea4000c1e1500 */
[----:B--2---:R-:W-:-:S06]  /*1390*/  HADD2.F32 R30, -RZ, R4.H0_H0 ;  /* 0x20000004ff1e7230 */ /* 0x004fcc0000004100 */
[----:B------:R-:W0:Y:S01]  /*13a0*/  F2I.S64.TRUNC R30, R30 ;  /* 0x0000001e001e7311 */ /* 0x000e22000020d900 */
[----:B------:R-:W-:Y:S05]  /*13b0*/  BRA `(.L_x_3842) ;  /* 0x0000000800a87947 */ /* 0x000fea0003800000 */
.L_x_3847:
[----:B------:R-:W2:Y:S02]  /*13c0*/  LDG.E.64 R4, desc[UR36][R4.64] ;  /* 0x0000002404047981 */ /* 0x000ea4000c1e1b00 */
[----:B--2---:R0:W1:Y:S01]  /*13d0*/  F2I.S64.F64.TRUNC R30, R4 ;  /* 0x00000004001e7311 */ /* 0x004062000030d900 */
[----:B------:R-:W-:Y:S05]  /*13e0*/  BRA `(.L_x_3842) ;  /* 0x00000008009c7947 */ /* 0x000fea0003800000 */
.L_x_3837:
        /* <DEDUP_REMOVED lines=13> */
.L_x_3851:
[----:B------:R-:W2:Y:S02]  /*14c0*/  LDG.E.64 R4, desc[UR36][R4.64] ;  /* 0x0000002404047981 */ /* 0x000ea4000c1e1b00 */
[----:B--2---:R0:W1:Y:S01]  /*14d0*/  F2I.S64.F64.TRUNC R30, R4 ;  /* 0x00000004001e7311 */ /* 0x004062000030d900 */
[----:B------:R-:W-:Y:S05]  /*14e0*/  BRA `(.L_x_3842) ;  /* 0x00000008005c7947 */ /* 0x000fea0003800000 */
.L_x_3850:
        /* <DEDUP_REMOVED lines=27> */
.L_x_3853:
        /* <DEDUP_REMOVED lines=12> */
[----:B------:R2:W0:Y:S01]  /*1760*/  F2I.S64.TRUNC R30, R0 ;  /* 0x00000000001e7311 */ /* 0x000422000020d900 */
[----:B------:R-:W-:Y:S05]  /*1770*/  BRA `(.L_x_3842) ;  /* 0x0000000400b87947 */ /* 0x000fea0003800000 */
.L_x_3852:
[----:B------:R-:W2:Y:S02]  /*1780*/  LDG.E.U16 R30, desc[UR36][R4.64] ;  /* 0x00000024041e7981 */ /* 0x000ea4000c1e1500 */
[----:B--2---:R-:W-:-:S06]  /*1790*/  IMAD.U32 R30, R30, 0x10000, RZ ;  /* 0x000100001e1e7824 */ /* 0x004fcc00078e00ff */
[----:B------:R-:W0:Y:S01]  /*17a0*/  F2I.S64.TRUNC R30, R30 ;  /* 0x0000001e001e7311 */ /* 0x000e22000020d900 */
[----:B------:R-:W-:Y:S05]  /*17b0*/  BRA `(.L_x_3842) ;  /* 0x0000000400a87947 */ /* 0x000fea0003800000 */
.L_x_3849:
        /* <DEDUP_REMOVED lines=11> */
.L_x_3856:
        /* <DEDUP_REMOVED lines=21> */
.L_x_3860:
[----:B------:R-:W-:Y:S05]  /*19c0*/  BSYNC B1 ;  /* 0x0000000000017941 */ /* 0x000fea0003800000 */
.L_x_3859:
[----:B------:R-:W-:Y:S01]  /*19d0*/  IMAD.SHL.U32 R3, R3, 0x100000, RZ ;  /* 0x0010000003037824 */ /* 0x000fe200078e00ff */
[----:B------:R-:W-:-:S04]  /*19e0*/  LEA R5, R0, 0x3b800000, 0x17 ;  /* 0x3b80000000057811 */ /* 0x000fc800078eb8ff */
[----:B------:R-:W-:-:S07]  /*19f0*/  LOP3.LUT R30, R5, R3, R30, 0xfe, !PT ;  /* 0x00000003051e7212 */ /* 0x000fce00078efe1e */
.L_x_3858:
[----:B------:R-:W-:Y:S05]  /*1a00*/  BSYNC B0 ;  /* 0x0000000000007941 */ /* 0x000fea0003800000 */
.L_x_3857:
[----:B------:R-:W0:Y:S01]  /*1a10*/  F2I.S64.TRUNC R30, R30 ;  /* 0x0000001e001e7311 */ /* 0x000e22000020d900 */
[----:B------:R-:W-:Y:S05]  /*1a20*/  BRA `(.L_x_3842) ;  /* 0x00000004000c7947 */ /* 0x000fea0003800000 */
.L_x_3855:
        /* <DEDUP_REMOVED lines=21> */
.L_x_3864:
[----:B------:R-:W-:Y:S05]  /*1b80*/  BSYNC B1 ;  /* 0x0000000000017941 */ /* 0x000fea0003800000 */
.L_x_3863:
[----:B------:R-:W-:Y:S01]  /*1b90*/  IMAD.SHL.U32 R3, R3, 0x200000, RZ ;  /* 0x0020000003037824 */ /* 0x000fe200078e00ff */
[----:B------:R-:W-:-:S04]  /*1ba0*/  LEA R5, R0, 0x37800000, 0x17 ;  /* 0x3780000000057811 */ /* 0x000fc800078eb8ff */
[----:B------:R-:W-:-:S07]  /*1bb0*/  LOP3.LUT R30, R5, R3, R30, 0xfe, !PT ;  /* 0x00000003051e7212 */ /* 0x000fce00078efe1e */
.L_x_3862:
[----:B------:R-:W-:Y:S05]  /*1bc0*/  BSYNC B0 ;  /* 0x0000000000007941 */ /* 0x000fea0003800000 */
.L_x_3861:
[----:B------:R-:W0:Y:S01]  /*1bd0*/  F2I.S64.TRUNC R30, R30 ;  /* 0x0000001e001e7311 */ /* 0x000e22000020d900 */
[----:B------:R-:W-:Y:S05]  /*1be0*/  BRA `(.L_x_3842) ;  /* 0x00000000009c7947 */ /* 0x000fea0003800000 */
.L_x_3854:
        /* <DEDUP_REMOVED lines=14> */
.L_x_3868:
[----:B------:R-:W-:Y:S05]  /*1cd0*/  BSYNC B0 ;  /* 0x0000000000007941 */ /* 0x000fea0003800000 */
.L_x_3867:
[----:B------:R-:W0:Y:S01]  /*1ce0*/  F2I.S64.TRUNC R30, R30 ;  /* 0x0000001e001e7311 */ /* 0x000e22000020d900 */
[----:B------:R-:W-:Y:S05]  /*1cf0*/  BRA `(.L_x_3842) ;  /* 0x0000000000587947 */ /* 0x000fea0003800000 */
.L_x_3841:
        /* <DEDUP_REMOVED lines=15> */
[----:B-1-345:R-:W-:Y:S05]  /*1df0*/  CALL.ABS.NOINC R14 ;  /* 0x000000000e007343 */ /* 0x03afea0003c00000 */
.L_x_3869:
[----:B------:R-:W-:Y:S01]  /*1e00*/  CS2R R30, SRZ ;  /* 0x00000000001e7805 */ /* 0x000fe2000001ff00 */
[----:B------:R-:W-:Y:S06]  /*1e10*/  BRA `(.L_x_3842) ;  /* 0x0000000000107947 */ /* 0x000fec0003800000 */
.L_x_3866:
[----:B------:R0:W5:Y:S01]  /*1e20*/  LDG.E.64 R30, desc[UR36][R4.64] ;  /* 0x00000024041e7981 */ /* 0x000162000c1e1b00 */
[----:B------:R-:W-:Y:S05]  /*1e30*/  BRA `(.L_x_3842) ;  /* 0x0000000000087947 */ /* 0x000fea0003800000 */
.L_x_3865:
[----:B------:R0:W5:Y:S01]  /*1e40*/  LDG.E R30, desc[UR36][R4.64] ;  /* 0x00000024041e7981 */ /* 0x000162000c1e1900 */
[----:B------:R-:W-:-:S07]  /*1e50*/  IMAD.MOV.U32 R31, RZ, RZ, RZ ;  /* 0x000000ffff1f7224 */ /* 0x000fce00078e00ff */
.L_x_3842:
[----:B------:R-:W-:-:S07]  /*1e60*/  VIADD R17, R17, 0x80 ;  /* 0x0000008011117836 */ /* 0x000fce0000000000 */
.L_x_3836:
[----:B------:R-:W-:Y:S05]  /*1e70*/  BSYNC B6 ;  /* 0x0000000000067941 */ /* 0x000fea0003800000 */
.L_x_3835:
[----:B------:R-:W-:Y:S01]  /*1e80*/  ISETP.GE.AND P0, PT, R17, R26, PT ;  /* 0x0000001a1100720c */ /* 0x000fe20003f06270 */
[----:B------:R-:W-:Y:S01]  /*1e90*/  BSSY B6, `(.L_x_3870) ;  /* 0x00000ef000067945 */ /* 0x000fe20003800000 */
[----:B------:R-:W-:Y:S02]  /*1ea0*/  CS2R R24, SRZ ;  /* 0x0000000000187805 */ /* 0x000fe4000001ff00 */
[----:B------:R-:W-:-:S09]  /*1eb0*/  CS2R R22, SRZ ;  /* 0x0000000000167805 */ /* 0x000fd2000001ff00 */
[----:B------:R-:W-:Y:S05]  /*1ec0*/  @P0 BRA `(.L_x_3871) ;  /* 0x0000000c00ac0947 */ /* 0x000fea0003800000 */
[----:B01----:R-:W0:Y:S01]  /*1ed0*/  LDC.64 R4, c[0x0][0x220] ;  /* 0x00008800ff047b82 */ /* 0x003e220000000a00 */
[----:B--2---:R-:W-:Y:S01]  /*1ee0*/  IMAD R0, R2, 0x200, R17 ;  /* 0x0000020002007824 */ /* 0x004fe200078e0211 */
        /* <DEDUP_REMOVED lines=19> */
.L_x_3875:
[----:B------:R0:W5:Y:S01]  /*2020*/  LDG.E.U8 R22, desc[UR36][R4.64] ;  /* 0x0000002404167981 */ /* 0x000162000c1e1100 */
[----:B------:R-:W-:Y:S01]  /*2030*/  IMAD.MOV.U32 R23, RZ, RZ, RZ ;  /* 0x000000ffff177224 */ /* 0x000fe200078e00ff */
[----:B------:R-:W-:Y:S06]  /*2040*/  BRA `(.L_x_3877) ;  /* 0x0000000c00487947 */ /* 0x000fec0003800000 */
.L_x_3874:
        /* <DEDUP_REMOVED lines=8> */
.L_x_3879:
[----:B------:R-:W2:Y:S02]  /*20d0*/  LDG.E R22, desc[UR36][R4.64] ;  /* 0x0000002404167981 */ /* 0x000ea4000c1e1900 */
[----:B--2---:R-:W-:Y:S01]  /*20e0*/  SHF.R.S32.HI R23, RZ, 0x1f, R22 ;  /* 0x0000001fff177819 */ /* 0x004fe20000011416 */
[----:B------:R-:W-:Y:S06]  /*20f0*/  BRA `(.L_x_3877) ;  /* 0x0000000c001c7947 */ /* 0x000fec0003800000 */
.L_x_3878:
[----:B------:R-:W2:Y:S02]  /*2100*/  LDG.E.S16 R22, desc[UR36][R4.64] ;  /* 0x0000002404167981 */ /* 0x000ea4000c1e1700 */
[----:B--2---:R-:W-:Y:S01]  /*2110*/  SHF.R.S32.HI R23, RZ, 0x1f, R22 ;  /* 0x0000001fff177819 */ /* 0x004fe20000011416 */
[----:B------:R-:W-:Y:S06]  /*2120*/  BRA `(.L_x_3877) ;  /* 0x0000000c00107947 */ /* 0x000fec0003800000 */
.L_x_3873:
        /* <DEDUP_REMOVED lines=9> */
.L_x_3881:
[----:B------:R-:W2:Y:S02]  /*21c0*/  LDG.E.U16 R4, desc[UR36][R4.64] ;  /* 0x0000002404047981 */ /* 0x000ea4000c1e1500 */
[----:B--2---:R-:W-:-:S06]  /*21d0*/  HADD2.F32 R22, -RZ, R4.H0_H0 ;  /* 0x20000004ff167230 */ /* 0x004fcc0000004100 */
[----:B------:R-:W0:Y:S01]  /*21e0*/  F2I.S64.TRUNC R22, R22 ;  /* 0x0000001600167311 */ /* 0x000e22000020d900 */
[----:B------:R-:W-:Y:S05]  /*21f0*/  BRA `(.L_x_3877) ;  /* 0x0000000800dc7947 */ /* 0x000fea0003800000 */
.L_x_3880:
        /* <DEDUP_REMOVED lines=9> */
.L_x_3883:
[----:B------:R-:W2:Y:S02]  /*2290*/  LDG.E.U16 R4, desc[UR36][R4.64] ;  /* 0x0000002404047981 */ /* 0x000ea4000c1e1500 */
[----:B--2---:R-:W-:-:S06]  /*22a0*/  HADD2.F32 R22, -RZ, R4.H0_H0 ;  /* 0x20000004ff167230 */ /* 0x004fcc0000004100 */
[----:B------:R-:W0:Y:S01]  /*22b0*/  F2I.S64.TRUNC R22, R22 ;  /* 0x0000001600167311 */ /* 0x000e22000020d900 */
[----:B------:R-:W-:Y:S05]  /*22c0*/  BRA `(.L_x_3877) ;  /* 0x0000000800a87947 */ /* 0x000fea0003800000 */
.L_x_3882:
[----:B------:R-:W2:Y:S02]  /*22d0*/  LDG.E.64 R4, desc[UR36][R4.64] ;  /* 0x0000002404047981 */ /* 0x000ea4000c1e1b00 */
[----:B--2---:R0:W1:Y:S01]  /*22e0*/  F2I.S64.F64.TRUNC R22, R4 ;  /* 0x0000000400167311 */ /* 0x004062000030d900 */
[----:B------:R-:W-:Y:S05]  /*22f0*/  BRA `(.L_x_3877) ;  /* 0x00000008009c7947 */ /* 0x000fea0003800000 */
.L_x_3872:
        /* <DEDUP_REMOVED lines=13> */
.L_x_3886:
[----:B------:R-:W2:Y:S02]  /*23d0*/  LDG.E.64 R4, desc[UR36][R4.64] ;  /* 0x0000002404047981 */ /* 0x000ea4000c1e1b00 */
[----:B--2---:R0:W1:Y:S01]  /*23e0*/  F2I.S64.F64.TRUNC R22, R4 ;  /* 0x0000000400167311 */ /* 0x004062000030d900 */
[----:B------:R-:W-:Y:S05]  /*23f0*/  BRA `(.L_x_3877) ;  /* 0x00000008005c7947 */ /* 0x000fea0003800000 */
.L_x_3885:
        /* <DEDUP_REMOVED lines=27> */
.L_x_3888:
        /* <DEDUP_REMOVED lines=14> */
.L_x_3887:
[----:B------:R-:W2:Y:S02]  /*2690*/  LDG.E.U16 R22, desc[UR36][R4.64] ;  /* 0x0000002404167981 */ /* 0x000ea4000c1e1500 */
[----:B--2---:R-:W-:-:S06]  /*26a0*/  IMAD.U32 R22, R22, 0x10000, RZ ;  /* 0x0001000016167824 */ /* 0x004fcc00078e00ff */
[----:B------:R-:W0:Y:S01]  /*26b0*/  F2I.S64.TRUNC R22, R22 ;  /* 0x0000001600167311 */ /* 0x000e22000020d900 */
[----:B------:R-:W-:Y:S05]  /*26c0*/  BRA `(.L_x_3877) ;  /* 0x0000000400a87947 */ /* 0x000fea0003800000 */
.L_x_3884:
        /* <DEDUP_REMOVED lines=11> */
.L_x_3891:
        /* <DEDUP_REMOVED lines=21> */
.L_x_3895:
[----:B------:R-:W-:Y:S05]  /*28d0*/  BSYNC B1 ;  /* 0x0000000000017941 */ /* 0x000fea0003800000 */
.L_x_3894:
[----:B------:R-:W-:Y:S01]  /*28e0*/  IMAD.SHL.U32 R3, R3, 0x100000, RZ ;  /* 0x0010000003037824 */ /* 0x000fe200078e00ff */
[----:B------:R-:W-:-:S04]  /*28f0*/  LEA R5, R0, 0x3b800000, 0x17 ;  /* 0x3b80000000057811 */ /* 0x000fc800078eb8ff */
[----:B------:R-:W-:-:S07]  /*2900*/  LOP3.LUT R22, R5, R3, R22, 0xfe, !PT ;  /* 0x0000000305167212 */ /* 0x000fce00078efe16 */
.L_x_3893:
[----:B------:R-:W-:Y:S05]  /*2910*/  BSYNC B0 ;  /* 0x0000000000007941 */ /* 0x000fea0003800000 */
.L_x_3892:
[----:B------:R-:W1:Y:S01]  /*2920*/  F2I.S64.TRUNC R22, R22 ;  /* 0x0000001600167311 */ /* 0x000e62000020d900 */
[----:B------:R-:W-:Y:S05]  /*2930*/  BRA `(.L_x_3877) ;  /* 0x00000004000c7947 */ /* 0x000fea0003800000 */
.L_x_3890:
        /* <DEDUP_REMOVED lines=21> */
.L_x_3899:
[----:B------:R-:W-:Y:S05]  /*2a90*/  BSYNC B1 ;  /* 0x0000000000017941 */ /* 0x000fea0003800000 */
.L_x_3898:
[----:B------:R-:W-:Y:S01]  /*2aa0*/  IMAD.SHL.U32 R3, R3, 0x200000, RZ ;  /* 0x0020000003037824 */ /* 0x000fe200078e00ff */
[----:B------:R-:W-:-:S04]  /*2ab0*/  LEA R5, R0, 0x37800000, 0x17 ;  /* 0x3780000000057811 */ /* 0x000fc800078eb8ff */
[----:B------:R-:W-:-:S07]  /*2ac0*/  LOP3.LUT R22, R5, R3, R22, 0xfe, !PT ;  /* 0x0000000305167212 */ /* 0x000fce00078efe16 */
.L_x_3897:
[----:B------:R-:W-:Y:S05]  /*2ad0*/  BSYNC B0 ;  /* 0x0000000000007941 */ /* 0x000fea0003800000 */
.L_x_3896:
[----:B------:R-:W2:Y:S01]  /*2ae0*/  F2I.S64.TRUNC R22, R22 ;  /* 0x0000001600167311 */ /* 0x000ea2000020d900 */
[----:B------:R-:W-:Y:S05]  /*2af0*/  BRA `(.L_x_3877) ;  /* 0x00000000009c7947 */ /* 0x000fea0003800000 */
.L_x_3889:
        /* <DEDUP_REMOVED lines=14> */
.L_x_3903:
[----:B------:R-:W-:Y:S05]  /*2be0*/  BSYNC B0 ;  /* 0x0000000000007941 */ /* 0x000fea0003800000 */
.L_x_3902:
[----:B------:R-:W0:Y:S01]  /*2bf0*/  F2I.S64.TRUNC R22, R22 ;  /* 0x0000001600167311 */ /* 0x000e22000020d900 */
[----:B------:R-:W-:Y:S05]  /*2c00*/  BRA `(.L_x_3877) ;  /* 0x0000000000587947 */ /* 0x000fea0003800000 */
.L_x_3876:
        /* <DEDUP_REMOVED lines=15> */
[----:B0--345:R-:W-:Y:S05]  /*2d00*/  CALL.ABS.NOINC R14 ;  /* 0x000000000e007343 */ /* 0x039fea0003c00000 */
.L_x_3904:
[----:B------:R-:W-:Y:S01]  /*2d10*/  CS2R R22, SRZ ;  /* 0x0000000000167805 */ /* 0x000fe2000001ff00 */
[----:B------:R-:W-:Y:S06]  /*2d20*/  BRA `(.L_x_3877) ;  /* 0x0000000000107947 */ /* 0x000fec0003800000 */
.L_x_3901:
[----:B------:R0:W5:Y:S01]  /*2d30*/  LDG.E.64 R22, desc[UR36][R4.64] ;  /* 0x0000002404167981 */ /* 0x000162000c1e1b00 */
[----:B------:R-:W-:Y:S05]  /*2d40*/  BRA `(.L_x_3877) ;  /* 0x0000000000087947 */ /* 0x000fea0003800000 */
.L_x_3900:
[----:B------:R0:W5:Y:S01]  /*2d50*/  LDG.E R22, desc[UR36][R4.64] ;  /* 0x0000002404167981 */ /* 0x000162000c1e1900 */
[----:B------:R-:W-:-:S07]  /*2d60*/  IMAD.MOV.U32 R23, RZ, RZ, RZ ;  /* 0x000000ffff177224 */ /* 0x000fce00078e00ff */
.L_x_3877:
[----:B------:R-:W-:-:S07]  /*2d70*/  VIADD R17, R17, 0x80 ;  /* 0x0000008011117836 */ /* 0x000fce0000000000 */
.L_x_3871:
[----:B------:R-:W-:Y:S05]  /*2d80*/  BSYNC B6 ;  /* 0x0000000000067941 */ /* 0x000fea0003800000 */
.L_x_3870:
[----:B------:R-:W-:Y:S01]  /*2d90*/  ISETP.GE.AND P0, PT, R17, R26, PT ;  /* 0x0000001a1100720c */ /* 0x000fe20003f06270 */
[----:B------:R-:W-:-:S12]  /*2da0*/  BSSY B6, `(.L_x_3905) ;  /* 0x00000ea000067945 */ /* 0x000fd80003800000 */
[----:B------:R-:W-:Y:S05]  /*2db0*/  @P0 BRA `(.L_x_3906) ;  /* 0x0000000c00a00947 */ /* 0x000fea0003800000 */
[----:B01----:R-:W0:Y:S01]  /*2dc0*/  LDC.64 R4, c[0x0][0x220] ;  /* 0x00008800ff047b82 */ /* 0x003e220000000a00 */
[----:B--2---:R-:W-:Y:S01]  /*2dd0*/  PRMT R0, R16, 0x9910, RZ ;  /* 0x0000991010007816 */ /* 0x004fe200000000ff */
        /* <DEDUP_REMOVED lines=18> */
.L_x_3910:
[----:B------:R0:W5:Y:S01]  /*2f00*/  LDG.E.U8 R24, desc[UR36][R4.64] ;  /* 0x0000002404187981 */ /* 0x000162000c1e1100 */
[----:B------:R-:W-:Y:S01]  /*2f10*/  IMAD.MOV.U32 R25, RZ, RZ, RZ ;  /* 0x000000ffff197224 */ /* 0x000fe200078e00ff */
[----:B------:R-:W-:Y:S06]  /*2f20*/  BRA `(.L_x_3906) ;  /* 0x0000000c00447947 */ /* 0x000fec0003800000 */
.L_x_3909:
        /* <DEDUP_REMOVED lines=8> */
.L_x_3913:
[----:B------:R-:W2:Y:S02]  /*2fb0*/  LDG.E R24, desc[UR36][R4.64] ;  /* 0x0000002404187981 */ /* 0x000ea4000c1e1900 */
[----:B--2---:R-:W-:Y:S01]  /*2fc0*/  SHF.R.S32.HI R25, RZ, 0x1f, R24 ;  /* 0x0000001fff197819 */ /* 0x004fe20000011418 */
[----:B------:R-:W-:Y:S06]  /*2fd0*/  BRA `(.L_x_3906) ;  /* 0x0000000c00187947 */ /* 0x000fec0003800000 */
.L_x_3912:
[----:B------:R-:W2:Y:S02]  /*2fe0*/  LDG.E.S16 R24, desc[UR36][R4.64] ;  /* 0x0000002404187981 */ /* 0x000ea4000c1e1700 */
[----:B--2---:R-:W-:Y:S01]  /*2ff0*/  SHF.R.S32.HI R25, RZ, 0x1f, R24 ;  /* 0x0000001fff197819 */ /* 0x004fe20000011418 */
[----:B------:R-:W-:Y:S06]  /*3000*/  BRA `(.L_x_3906) ;  /* 0x0000000c000c7947 */ /* 0x000fec0003800000 */
.L_x_3908:
        /* <DEDUP_REMOVED lines=9> */
.L_x_3915:
[----:B------:R-:W2:Y:S02]  /*30a0*/  LDG.E.U16 R4, desc[UR36][R4.64] ;  /* 0x0000002404047981 */ /* 0x000ea4000c1e1500 */
[----:B--2---:R-:W-:-:S06]  /*30b0*/  HADD2.F32 R24, -RZ, R4.H0_H0 ;  /* 0x20000004ff187230 */ /* 0x004fcc0000004100 */
[----:B------:R-:W0:Y:S01]  /*30c0*/  F2I.S64.TRUNC R24, R24 ;  /* 0x0000001800187311 */ /* 0x000e22000020d900 */
[----:B------:R-:W-:Y:S05]  /*30d0*/  BRA `(.L_x_3906) ;  /* 0x0000000800d87947 */ /* 0x000fea0003800000 */
.L_x_3914:
        /* <DEDUP_REMOVED lines=9> */
.L_x_3917:
[----:B------:R-:W2:Y:S02]  /*3170*/  LDG.E.U16 R4, desc[UR36][R4.64] ;  /* 0x0000002404047981 */ /* 0x000ea4000c1e1500 */
[----:B--2---:R-:W-:-:S06]  /*3180*/  HADD2.F32 R24, -RZ, R4.H0_H0 ;  /* 0x20000004ff187230 */ /* 0x004fcc0000004100 */
[----:B------:R-:W0:Y:S01]  /*3190*/  F2I.S64.TRUNC R24, R24 ;  /* 0x0000001800187311 */ /* 0x000e22000020d900 */
[----:B------:R-:W-:Y:S05]  /*31a0*/  BRA `(.L_x_3906) ;  /* 0x0000000800a47947 */ /* 0x000fea0003800000 */
.L_x_3916:
[----:B------:R-:W2:Y:S02]  /*31b0*/  LDG.E.64 R4, desc[UR36][R4.64] ;  /* 0x0000002404047981 */ /* 0x000ea4000c1e1b00 */
[----:B--2---:R0:W1:Y:S01]  /*31c0*/  F2I.S64.F64.TRUNC R24, R4 ;  /* 0x0000000400187311 */ /* 0x004062000030d900 */
[----:B------:R-:W-:Y:S05]  /*31d0*/  BRA `(.L_x_3906) ;  /* 0x0000000800987947 */ /* 0x000fea0003800000 */
.L_x_3907:
        /* <DEDUP_REMOVED lines=13> */
.L_x_3920:
[----:B------:R-:W2:Y:S02]  /*32b0*/  LDG.E.64 R4, desc[UR36][R4.64] ;  /* 0x0000002404047981 */ /* 0x000ea4000c1e1b00 */
[----:B--2---:R0:W1:Y:S01]  /*32c0*/  F2I.S64.F64.TRUNC R24, R4 ;  /* 0x0000000400187311 */ /* 0x004062000030d900 */
[----:B------:R-:W-:Y:S05]  /*32d0*/  BRA `(.L_x_3906) ;  /* 0x0000000800587947 */ /* 0x000fea0003800000 */
.L_x_3919:
        /* <DEDUP_REMOVED lines=27> */
.L_x_3922:
        /* <DEDUP_REMOVED lines=14> */
.L_x_3921:
[----:B------:R-:W2:Y:S02]  /*3570*/  LDG.E.U16 R24, desc[UR36][R4.64] ;  /* 0x0000002404187981 */ /* 0x000ea4000c1e1500 */
[----:B--2---:R-:W-:-:S06]  /*3580*/  IMAD.U32 R24, R24, 0x10000, RZ ;  /* 0x0001000018187824 */ /* 0x004fcc00078e00ff */
[----:B------:R-:W0:Y:S01]  /*3590*/  F2I.S64.TRUNC R24, R24 ;  /* 0x0000001800187311 */ /* 0x000e22000020d900 */
[----:B------:R-:W-:Y:S05]  /*35a0*/  BRA `(.L_x_3906) ;  /* 0x0000000400a47947 */ /* 0x000fea0003800000 */
.L_x_3918:
        /* <DEDUP_REMOVED lines=11> */
.L_x_3925:
        /* <DEDUP_REMOVED lines=21> */
.L_x_3929:
[----:B------:R-:W-:Y:S05]  /*37b0*/  BSYNC B1 ;  /* 0x0000000000017941 */ /* 0x000fea0003800000 */
.L_x_3928:
[----:B------:R-:W-:Y:S01]  /*37c0*/  IMAD.SHL.U32 R3, R3, 0x100000, RZ ;  /* 0x0010000003037824 */ /* 0x000fe200078e00ff */
[----:B------:R-:W-:-:S04]  /*37d0*/  LEA R5, R0, 0x3b800000, 0x17 ;  /* 0x3b80000000057811 */ /* 0x000fc800078eb8ff */
[----:B------:R-:W-:-:S07]  /*37e0*/  LOP3.LUT R24, R5, R3, R24, 0xfe, !PT ;  /* 0x0000000305187212 */ /* 0x000fce00078efe18 */
.L_x_3927:
[----:B------:R-:W-:Y:S05]  /*37f0*/  BSYNC B0 ;  /* 0x0000000000007941 */ /* 0x000fea0003800000 */
.L_x_3926:
[----:B------:R-:W0:Y:S01]  /*3800*/  F2I.S64.TRUNC R24, R24 ;  /* 0x0000001800187311 */ /* 0x000e22000020d900 */
[----:B------:R-:W-:Y:S05]  /*3810*/  BRA `(.L_x_3906) ;  /* 0x0000000400087947 */ /* 0x000fea0003800000 */
.L_x_3924:
        /* <DEDUP_REMOVED lines=21> */
.L_x_3933:
[----:B------:R-:W-:Y:S05]  /*3970*/  BSYNC B1 ;  /* 0x0000000000017941 */ /* 0x000fea0003800000 */
.L_x_3932:
[----:B------:R-:W-:Y:S01]  /*3980*/  IMAD.SHL.U32 R3, R3, 0x200000, RZ ;  /* 0x0020000003037824 */ /* 0x000fe200078e00ff */
[----:B------:R-:W-:-:S04]  /*3990*/  LEA R5, R0, 0x37800000, 0x17 ;  /* 0x3780000000057811 */ /* 0x000fc800078eb8ff */
[----:B------:R-:W-:-:S07]  /*39a0*/  LOP3.LUT R24, R5, R3, R24, 0xfe, !PT ;  /* 0x0000000305187212 */ /* 0x000fce00078efe18 */
.L_x_3931:
[----:B------:R-:W-:Y:S05]  /*39b0*/  BSYNC B0 ;  /* 0x0000000000007941 */ /* 0x000fea0003800000 */
.L_x_3930:
[----:B------:R-:W0:Y:S01]  /*39c0*/  F2I.S64.TRUNC R24, R24 ;  /* 0x0000001800187311 */ /* 0x000e22000020d900 */
[----:B------:R-:W-:Y:S05]  /*39d0*/  BRA `(.L_x_3906) ;  /* 0x0000000000987947 */ /* 0x000fea0003800000 */
.L_x_3923:
        /* <DEDUP_REMOVED lines=14> */
.L_x_3937:
[----:B------:R-:W-:Y:S05]  /*3ac0*/  BSYNC B0 ;  /* 0x0000000000007941 */ /* 0x000fea0003800000 */
.L_x_3936:
[----:B------:R-:W0:Y:S01]  /*3ad0*/  F2I.S64.TRUNC R24, R24 ;  /* 0x0000001800187311 */ /* 0x000e22000020d900 */
[----:B------:R-:W-:Y:S05]  /*3ae0*/  BRA `(.L_x_3906) ;  /* 0x0000000000547947 */ /* 0x000fea0003800000 */
.L_x_3911:
        /* <DEDUP_REMOVED lines=16> */
.L_x_3938:
[----:B------:R-:W-:Y:S05]  /*3bf0*/  BRA `(.L_x_3906) ;  /* 0x0000000000107947 */ /* 0x000fea0003800000 */
.L_x_3935:
[----:B------:R0:W5:Y:S01]  /*3c00*/  LDG.E.64 R24, desc[UR36][R4.64] ;  /* 0x0000002404187981 */ /* 0x000162000c1e1b00 */
[----:B------:R-:W-:Y:S05]  /*3c10*/  BRA `(.L_x_3906) ;  /* 0x0000000000087947 */ /* 0x000fea0003800000 */
.L_x_3934:
[----:B------:R0:W5:Y:S01]  /*3c20*/  LDG.E R24, desc[UR36][R4.64] ;  /* 0x0000002404187981 */ /* 0x000162000c1e1900 */
[----:B------:R-:W-:-:S07]  /*3c30*/  IMAD.MOV.U32 R25, RZ, RZ, RZ ;  /* 0x000000ffff197224 */ /* 0x000fce00078e00ff */
.L_x_3906:
[----:B------:R-:W-:Y:S05]  /*3c40*/  BSYNC B6 ;  /* 0x0000000000067941 */ /* 0x000fea0003800000 */
.L_x_3905:
[----:B------:R-:W2:Y:S01]  /*3c50*/  S2R R29, SR_TID.X ;  /* 0x00000000001d7919 */ /* 0x000ea20000002100 */
[----:B------:R-:W2:Y:S01]  /*3c60*/  LDC.U8 R27, c[0x0][0x234] ;  /* 0x00008d00ff1b7b82 */ /* 0x000ea20000000000 */
[----:B01---5:R-:W-:Y:S01]  /*3c70*/  ISETP.LT.AND P2, PT, R31, RZ, PT ;  /* 0x000000ff1f00720c */ /* 0x023fe20003f41270 */
[----:B------:R-:W-:Y:S01]  /*3c80*/  BSSY B6, `(.L_x_3939) ;  /* 0x000014e000067945 */ /* 0x000fe20003800000 */
[----:B------:R-:W-:Y:S02]  /*3c90*/  IADD3 R5, P3, RZ, -R30, RZ ;  /* 0x8000001eff057210 */ /* 0x000fe40007f7e0ff */
[----:B---34-:R-:W-:Y:S02]  /*3ca0*/  IADD3 R3, P1, RZ, -R32, RZ ;  /* 0x80000020ff037210 */ /* 0x018fe40007f3e0ff */
[----:B--2---:R-:W-:Y:S01]  /*3cb0*/  IADD3 R7, P5, RZ, -R22, RZ ;  /* 0x80000016ff077210 */ /* 0x004fe20007fbe0ff */
[----:B------:R-:W-:Y:S01]  /*3cc0*/  IMAD.X R19, RZ, RZ, ~R31, P3 ;  /* 0x000000ffff137224 */ /* 0x000fe200018e0e1f */
[----:B------:R-:W-:Y:S01]  /*3cd0*/  SEL R18, R5, R30, P2 ;  /* 0x0000001e05127207 */ /* 0x000fe20001000000 */
[----:B------:R-:W-:Y:S01]  /*3ce0*/  IMAD.X R5, RZ, RZ, ~R33, P1 ;  /* 0x000000ffff057224 */ /* 0x000fe200008e0e21 */
[----:B------:R-:W-:Y:S01]  /*3cf0*/  ISETP.LT.AND P0, PT, R33, RZ, PT ;  /* 0x000000ff2100720c */ /* 0x000fe20003f01270 */
[----:B------:R-:W-:Y:S01]  /*3d00*/  IMAD.X R17, RZ, RZ, ~R23, P5 ;  /* 0x000000ffff117224 */ /* 0x000fe200028e0e17 */
[----:B------:R-:W-:-:S02]  /*3d10*/  ISETP.LT.AND P4, PT, R23, RZ, PT ;  /* 0x000000ff1700720c */ /* 0x000fc40003f81270 */
[----:B------:R-:W-:Y:S02]  /*3d20*/  SEL R19, R19, R31, P2 ;  /* 0x0000001f13137207 */ /* 0x000fe40001000000 */
[----:B------:R-:W-:Y:S02]  /*3d30*/  SEL R16, R7, R22, P4 ;  /* 0x0000001607107207 */ /* 0x000fe40002000000 */
[----:B------:R-:W-:Y:S02]  /*3d40*/  SEL R17, R17, R23, P4 ;  /* 0x0000001711117207 */ /* 0x000fe40002000000 */
[----:B------:R-:W-:Y:S02]  /*3d50*/  SEL R3, R3, R32, P0 ;  /* 0x0000002003037207 */ /* 0x000fe40000000000 */
[----:B------:R-:W-:Y:S02]  /*3d60*/  SEL R5, R5, R33, P0 ;  /* 0x0000002105057207 */ /* 0x000fe40000000000 */
[----:B------:R-:W-:-:S13]  /*3d70*/  ISETP.GE.AND P6, PT, R29, R26, PT ;  /* 0x0000001a1d00720c */ /* 0x000fda0003fc6270 */
[----:B------:R-:W-:Y:S05]  /*3d80*/  @P6 BRA `(.L_x_3940) ;  /* 0x0000001000f46947 */ /* 0x000fea0003800000 */
[----:B------:R-:W0:Y:S01]  /*3d90*/  LDC.64 R8, c[0x0][0x218] ;  /* 0x00008600ff087b82 */ /* 0x000e220000000a00 */
[----:B------:R-:W-:Y:S01]  /*3da0*/  IMAD R0, R2, 0x200, R29 ;  /* 0x0000020002007824 */ /* 0x000fe200078e021d */
[----:B------:R-:W-:Y:S01]  /*3db0*/  PRMT R4, R27, 0x9910, RZ ;  /* 0x000099101b047816 */ /* 0x000fe200000000ff */
[----:B------:R-:W-:Y:S01]  /*3dc0*/  ULDC UR4, c[0x0][0x238] ;  /* 0x00008e0000047ab9 */ /* 0x000fe20000000800 */
[----:B------:R-:W-:Y:S02]  /*3dd0*/  VIADD R29, R29, 0x80 ;  /* 0x000000801d1d7836 */ /* 0x000fe40000000000 */
[----:B------:R-:W-:Y:S02]  /*3de0*/  IMAD R7, R0, UR4, RZ ;  /* 0x0000000400077c24 */ /* 0x000fe4000f8e02ff */
[----:B------:R-:W-:Y:S02]  /*3df0*/  IMAD.MOV.U32 R0, RZ, RZ, R4 ;  /* 0x000000ffff007224 */ /* 0x000fe400078e0004 */
[----:B------:R-:W-:-:S03]  /*3e00*/  IMAD.MOV.U32 R4, RZ, RZ, R3 ;  /* 0x000000ffff047224 */ /* 0x000fc600078e0003 */
        /* <DEDUP_REMOVED lines=14> */
.L_x_3944:
[----:B------:R0:W-:Y:S01]  /*3ef0*/  STG.E.U8 desc[UR36][R8.64], R3 ;  /* 0x0000000308007986 */ /* 0x0001e2000c101124 */
[----:B------:R-:W-:Y:S05]  /*3f00*/  BRA `(.L_x_3940) ;  /* 0x0000001000947947 */ /* 0x000fea0003800000 */
.L_x_3943:
        /* <DEDUP_REMOVED lines=8> */
.L_x_3947:
[----:B------:R0:W-:Y:S01]  /*3f90*/  STG.E desc[UR36][R8.64], R3 ;  /* 0x0000000308007986 */ /* 0x0001e2000c101924 */
[----:B------:R-:W-:Y:S05]  /*3fa0*/  BRA `(.L_x_3940) ;  /* 0x00000010006c7947 */ /* 0x000fea0003800000 */
.L_x_3946:
[----:B------:R0:W-:Y:S01]  /*3fb0*/  STG.E.U16 desc[UR36][R8.64], R3 ;  /* 0x0000000308007986 */ /* 0x0001e2000c101524 */
[----:B------:R-:W-:Y:S05]  /*3fc0*/  BRA `(.L_x_3940) ;  /* 0x0000001000647947 */ /* 0x000fea0003800000 */
.L_x_3942:
[----:B------:R-:W-:-:S13]  /*3fd0*/  ISETP.GT.AND P0, PT, R0, 0x6, PT ;  /* 0x000000060000780c */ /* 0x000fda0003f04270 */
[----:B------:R-:W-:Y:S05]  /*3fe0*/  @P0 BRA `(.L_x_3948) ;  /* 0x0000000000640947 */ /* 0x000fea0003800000 */
[----:B------:R-:W-:-:S13]  /*3ff0*/  ISETP.NE.AND P0, PT, R0, 0x5, PT ;  /* 0x000000050000780c */ /* 0x000fda0003f05270 */
[----:B------:R-:W-:Y:S05]  /*4000*/  @!P0 BRA `(.L_x_3949) ;  /* 0x0000000000308947 */ /* 0x000fea0003800000 */
[----:B------:R-:W-:-:S13]  /*4010*/  ISETP.NE.AND P0, PT, R0, 0x6, PT ;  /* 0x000000060000780c */ /* 0x000fda0003f05270 */
[----:B------:R-:W-:Y:S05]  /*4020*/  @P0 BRA `(.L_x_3945) ;  /* 0x0000000c00fc0947 */ /* 0x000fea0003800000 */
[----:B------:R-:W-:Y:S02]  /*4030*/  IMAD.MOV.U32 R5, RZ, RZ, R33 ;  /* 0x000000ffff057224 */ /* 0x000fe400078e0021 */
[----:B------:R-:W-:-:S03]  /*4040*/  IMAD.MOV.U32 R4, RZ, RZ, R32 ;  /* 0x000000ffff047224 */ /* 0x000fc600078e0020 */
        /* <DEDUP_REMOVED lines=8> */
.L_x_3949:
        /* <DEDUP_REMOVED lines=11> */
.L_x_3948:
[----:B------:R-:W-:-:S13]  /*4180*/  ISETP.NE.AND P0, PT, R0, 0x7, PT ;  /* 0x000000070000780c */ /* 0x000fda0003f05270 */
[----:B------:R-:W-:Y:S05]  /*4190*/  @!P0 BRA `(.L_x_3950) ;  /* 0x00000000006c8947 */ /* 0x000fea0003800000 */
        /* <DEDUP_REMOVED lines=15> */
.L_x_3951:
        /* <DEDUP_REMOVED lines=12> */
.L_x_3950:
[----:B------:R-:W-:Y:S02]  /*4350*/  IMAD.MOV.U32 R5, RZ, RZ, R33 ;  /* 0x000000ffff057224 */ /* 0x000fe400078e0021 */
[----:B------:R-:W-:-:S03]  /*4360*/  IMAD.MOV.U32 R4, RZ, RZ, R32 ;  /* 0x000000ffff047224 */ /* 0x000fc600078e0020 */
        /* <DEDUP_REMOVED lines=8> */
.L_x_3941:
        /* <DEDUP_REMOVED lines=13> */
.L_x_3954:
[----:B------:R-:W-:Y:S02]  /*44c0*/  IMAD.MOV.U32 R5, RZ, RZ, R33 ;  /* 0x000000ffff057224 */ /* 0x000fe400078e0021 */
[----:B------:R-:W-:-:S03]  /*44d0*/  IMAD.MOV.U32 R4, RZ, RZ, R32 ;  /* 0x000000ffff047224 */ /* 0x000fc600078e0020 */
[----:B------:R-:W-:Y:S02]  /*44e0*/  ISETP.LT.AND P0, PT, R5, RZ, PT ;  /* 0x000000ff0500720c */ /* 0x000fe40003f01270 */
[----:B------:R-:W-:-:S05]  /*44f0*/  IADD3 R6, P1, RZ, -R4, RZ ;  /* 0x80000004ff067210 */ /* 0x000fca0007f3e0ff */
[----:B------:R-:W-:-:S06]  /*4500*/  IMAD.X R7, RZ, RZ, ~R5, P1 ;  /* 0x000000ffff077224 */ /* 0x000fcc00008e0e05 */
[----:B------:R-:W-:Y:S02]  /*4510*/  @P0 IMAD.MOV.U32 R4, RZ, RZ, R6 ;  /* 0x000000ffff040224 */ /* 0x000fe400078e0006 */
[----:B------:R-:W-:Y:S01]  /*4520*/  @P0 IMAD.MOV.U32 R5, RZ, RZ, R7 ;  /* 0x000000ffff050224 */ /* 0x000fe200078e0007 */
[----:B------:R-:W-:-:S05]  /*4530*/  CS2R R6, SRZ ;  /* 0x0000000000067805 */ /* 0x000fca000001ff00 */
[----:B------:R-:W0:Y:S02]  /*4540*/  I2F.F64.S64 R4, R4 ;  /* 0x0000000400047312 */ /* 0x000e240000301c00 */
[----:B0-----:R0:W-:Y:S01]  /*4550*/  STG.E.128 desc[UR36][R8.64], R4 ;  /* 0x0000000408007986 */ /* 0x0011e2000c101d24 */
[----:B------:R-:W-:Y:S05]  /*4560*/  BRA `(.L_x_3940) ;  /* 0x0000000800fc7947 */ /* 0x000fea0003800000 */
.L_x_3953:
[----:B------:R-:W-:-:S13]  /*4570*/  ISETP.NE.AND P0, PT, R0, 0xf, PT ;  /* 0x0000000f0000780c */ /* 0x000fda0003f05270 */
[----:B------:R-:W-:Y:S05]  /*4580*/  @!P0 BRA `(.L_x_3955) ;  /* 0x0000000000ec8947 */ /* 0x000fea0003800000 */
[----:B------:R-:W-:-:S13]  /*4590*/  ISETP.NE.AND P0, PT, R0, 0x17, PT ;  /* 0x000000170000780c */ /* 0x000fda0003f05270 */
[----:B------:R-:W-:Y:S05]  /*45a0*/  @!P0 BRA `(.L_x_3956) ;  /* 0x0000000000708947 */ /* 0x000fea0003800000 */
[----:B------:R-:W-:-:S13]  /*45b0*/  ISETP.NE.AND P0, PT, R0, 0x18, PT ;  /* 0x000000180000780c */ /* 0x000fda0003f05270 */
[----:B------:R-:W-:Y:S05]  /*45c0*/  @P0 BRA `(.L_x_3945) ;  /* 0x0000000800940947 */ /* 0x000fea0003800000 */
[----:B------:R-:W-:Y:S01]  /*45d0*/  IMAD.MOV.U32 R5, RZ, RZ, R33 ;  /* 0x000000ffff057224 */ /* 0x000fe200078e0021 */
[----:B------:R-:W-:Y:S01]  /*45e0*/  BSSY B0, `(.L_x_3957) ;  /* 0x0000015000007945 */ /* 0x000fe20003800000 */
[----:B------:R-:W-:-:S03]  /*45f0*/  IMAD.MOV.U32 R4, RZ, RZ, R32 ;  /* 0x000000ffff047224 */ /* 0x000fc600078e0020 */
[----:B------:R-:W-:Y:S02]  /*4600*/  ISETP.LT.AND P0, PT, R5, RZ, PT ;  /* 0x000000ff0500720c */ /* 0x000fe40003f01270 */
        /* <DEDUP_REMOVED lines=18> */
.L_x_3958:
[----:B------:R-:W-:Y:S05]  /*4730*/  BSYNC B0 ;  /* 0x0000000000007941 */ /* 0x000fea0003800000 */
.L_x_3957:
[----:B------:R-:W-:-:S05]  /*4740*/  LOP3.LUT R7, R0, R7, RZ, 0xfc, !PT ;  /* 0x0000000700077212 */ /* 0x000fca00078efcff */
[----:B------:R0:W-:Y:S01]  /*4750*/  STG.E.U8 desc[UR36][R8.64], R7 ;  /* 0x0000000708007986 */ /* 0x0001e2000c101124 */
[----:B------:R-:W-:Y:S05]  /*4760*/  BRA `(.L_x_3940) ;  /* 0x00000008007c7947 */ /* 0x000fea0003800000 */
.L_x_3956:
        /* <DEDUP_REMOVED lines=20> */
.L_x_3960:
[----:B------:R-:W-:Y:S01]  /*48b0*/  IMAD.MOV.U32 R0, RZ, RZ, 0x7f ;  /* 0x0000007fff007424 */ /* 0x000fe200078e00ff */
[----:B------:R-:W-:-:S04]  /*48c0*/  ISETP.GT.U32.AND P0, PT, R3, 0x7f800000, PT ;  /* 0x7f8000000300780c */ /* 0x000fc80003f04070 */
[----:B------:R-:W-:-:S09]  /*48d0*/  SEL R0, R0, 0x7c, P0 ;  /* 0x0000007c00007807 */ /* 0x000fd20000000000 */
.L_x_3961:
[----:B------:R-:W-:Y:S05]  /*48e0*/  BSYNC B0 ;  /* 0x0000000000007941 */ /* 0x000fea0003800000 */
.L_x_3959:
[----:B------:R-:W-:-:S04]  /*48f0*/  LOP3.LUT R3, R5, 0x80000000, RZ, 0xc0, !PT ;  /* 0x8000000005037812 */ /* 0x000fc800078ec0ff */
[----:B------:R-:W-:-:S04]  /*4900*/  SHF.R.U32.HI R3, RZ, 0x18, R3 ;  /* 0x00000018ff037819 */ /* 0x000fc80000011603 */
[----:B------:R-:W-:-:S05]  /*4910*/  LOP3.LUT R3, R0, R3, RZ, 0xfc, !PT ;  /* 0x0000000300037212 */ /* 0x000fca00078efcff */
[----:B------:R0:W-:Y:S01]  /*4920*/  STG.E.U8 desc[UR36][R8.64], R3 ;  /* 0x0000000308007986 */ /* 0x0001e2000c101124 */
[----:B------:R-:W-:Y:S05]  /*4930*/  BRA `(.L_x_3940) ;  /* 0x0000000800087947 */ /* 0x000fea0003800000 */
.L_x_3955:
        /* <DEDUP_REMOVED lines=11> */
.L_x_3952:
        /* <DEDUP_REMOVED lines=10> */
.L_x_3964:
[----:B------:R-:W-:Y:S01]  /*4a90*/  IMAD.MOV.U32 R5, RZ, RZ, R33 ;  /* 0x000000ffff057224 */ /* 0x000fe200078e0021 */
[----:B------:R-:W-:Y:S01]  /*4aa0*/  BSSY B0, `(.L_x_3965) ;  /* 0x000001a000007945 */ /* 0x000fe20003800000 */
[----:B------:R-:W-:Y:S02]  /*4ab0*/  IMAD.MOV.U32 R4, RZ, RZ, R32 ;  /* 0x000000ffff047224 */ /* 0x000fe400078e0020 */
[----:B------:R-:W-:Y:S01]  /*4ac0*/  IMAD.MOV.U32 R0, RZ, RZ, 0x80 ;  /* 0x00000080ff007424 */ /* 0x000fe200078e00ff */
        /* <DEDUP_REMOVED lines=20> */
.L_x_3967:
[----:B------:R-:W-:-:S04]  /*4c10*/  LOP3.LUT R0, R5, 0x80000000, RZ, 0xc0, !PT ;  /* 0x8000000005007812 */ /* 0x000fc800078ec0ff */
[----:B------:R-:W-:-:S04]  /*4c20*/  SHF.R.U32.HI R0, RZ, 0x18, R0 ;  /* 0x00000018ff007819 */ /* 0x000fc80000011600 */
[----:B------:R-:W-:-:S07]  /*4c30*/  LOP3.LUT R0, R3, R0, RZ, 0xfc, !PT ;  /* 0x0000000003007212 */ /* 0x000fce00078efcff */
.L_x_3966:
[----:B------:R-:W-:Y:S05]  /*4c40*/  BSYNC B0 ;  /* 0x0000000000007941 */ /* 0x000fea0003800000 */
.L_x_3965:
[----:B------:R3:W-:Y:S01]  /*4c50*/  STG.E.U8 desc[UR36][R8.64], R0 ;  /* 0x0000000008007986 */ /* 0x0007e2000c101124 */
[----:B------:R-:W-:Y:S05]  /*4c60*/  BRA `(.L_x_3940) ;  /* 0x00000004003c7947 */ /* 0x000fea0003800000 */
.L_x_3963:
        /* <DEDUP_REMOVED lines=24> */
.L_x_3970:
[----:B------:R-:W-:-:S04]  /*4df0*/  LOP3.LUT R0, R5, 0x80000000, RZ, 0xc0, !PT ;  /* 0x8000000005007812 */ /* 0x000fc800078ec0ff */
[----:B------:R-:W-:-:S04]  /*4e00*/  SHF.R.U32.HI R0, RZ, 0x18, R0 ;  /* 0x00000018ff007819 */ /* 0x000fc80000011600 */
[----:B------:R-:W-:-:S07]  /*4e10*/  LOP3.LUT R0, R3, R0, RZ, 0xfc, !PT ;  /* 0x0000000003007212 */ /* 0x000fce00078efcff */
.L_x_3969:
[----:B------:R-:W-:Y:S05]  /*4e20*/  BSYNC B0 ;  /* 0x0000000000007941 */ /* 0x000fea0003800000 */
.L_x_3968:
[----:B------:R0:W-:Y:S01]  /*4e30*/  STG.E.U8 desc[UR36][R8.64], R0 ;  /* 0x0000000008007986 */ /* 0x0001e2000c101124 */
[----:B------:R-:W-:Y:S05]  /*4e40*/  BRA `(.L_x_3940) ;  /* 0x0000000000c47947 */ /* 0x000fea0003800000 */
.L_x_3962:
        /* <DEDUP_REMOVED lines=29> */
.L_x_3945:
        /* <DEDUP_REMOVED lines=16> */
.L_x_3973:
[----:B------:R-:W-:Y:S05]  /*5120*/  BRA `(.L_x_3940) ;  /* 0x00000000000c7947 */ /* 0x000fea0003800000 */
.L_x_3972:
[----:B------:R2:W-:Y:S01]  /*5130*/  STG.E.64 desc[UR36][R8.64], R4 ;  /* 0x0000000408007986 */ /* 0x0005e2000c101b24 */
[----:B------:R-:W-:Y:S05]  /*5140*/  BRA `(.L_x_3940) ;  /* 0x0000000000047947 */ /* 0x000fea0003800000 */
.L_x_3971:
[----:B------:R0:W-:Y:S02]  /*5150*/  STG.E desc[UR36][R8.64], R3 ;  /* 0x0000000308007986 */ /* 0x0001e4000c101924 */
.L_x_3940:
[----:B------:R-:W-:Y:S05]  /*5160*/  BSYNC B6 ;  /* 0x0000000000067941 */ /* 0x000fea0003800000 */
.L_x_3939:
        /* <DEDUP_REMOVED lines=23> */
.L_x_3979:
[----:B------:R0:W-:Y:S01]  /*52e0*/  STG.E.U8 desc[UR36][R8.64], R18 ;  /* 0x0000001208007986 */ /* 0x0001e2000c101124 */
[----:B------:R-:W-:Y:S05]  /*52f0*/  BRA `(.L_x_3981) ;  /* 0x0000001000a87947 */ /* 0x000fea0003800000 */
.L_x_3978:
        /* <DEDUP_REMOVED lines=8> */
.L_x_3983:
[----:B------:R0:W-:Y:S01]  /*5380*/  STG.E desc[UR36][R8.64], R18 ;  /* 0x0000001208007986 */ /* 0x0001e2000c101924 */
[----:B------:R-:W-:Y:S05]  /*5390*/  BRA `(.L_x_3981) ;  /* 0x0000001000807947 */ /* 0x000fea0003800000 */
.L_x_3982:
[----:B------:R0:W-:Y:S01]  /*53a0*/  STG.E.U16 desc[UR36][R8.64], R18 ;  /* 0x0000001208007986 */ /* 0x0001e2000c101524 */
[----:B------:R-:W-:Y:S05]  /*53b0*/  BRA `(.L_x_3981) ;  /* 0x0000001000787947 */ /* 0x000fea0003800000 */
.L_x_3977:
        /* <DEDUP_REMOVED lines=16> */
.L_x_3985:
        /* <DEDUP_REMOVED lines=11> */
.L_x_3984:
        /* <DEDUP_REMOVED lines=17> */
.L_x_3987:
        /* <DEDUP_REMOVED lines=12> */
.L_x_3986:
        /* <DEDUP_REMOVED lines=10> */
.L_x_3976:
        /* <DEDUP_REMOVED lines=8> */
[----:B------:R-:W-:Y:S02]  /*5860*/  IADD3 R3, P1, RZ, -R30, RZ ;  /* 0x8000001eff037210 */ /* 0x000fe40007f3e0ff */
[----:B------:R-:W-:-:S03]  /*5870*/  ISETP.LT.AND P0, PT, R31, RZ, PT ;  /* 0x000000ff1f00720c */ /* 0x000fc60003f01270 */
[----:B------:R-:W-:Y:S01]  /*5880*/  IMAD.X R5, RZ, RZ, ~R31, P1 ;  /* 0x000000ffff057224 */ /* 0x000fe200008e0e1f */
[----:B------:R-:W-:-:S04]  /*5890*/  SEL R3, R3, R30, P0 ;  /* 0x0000001e03037207 */ /* 0x000fc80000000000 */
[----:B------:R-:W-:Y:S02]  /*58a0*/  SEL R5, R5, R31, P0 ;  /* 0x0000001f05057207 */ /* 0x000fe40000000000 */
[----:B------:R-:W-:-:S04]  /*58b0*/  ISETP.NE.U32.AND P0, PT, R3, RZ, PT ;  /* 0x000000ff0300720c */ /* 0x000fc80003f05070 */
[----:B------:R-:W-:-:S04]  /*58c0*/  ISETP.NE.AND.EX P0, PT, R5, RZ, PT, P0 ;  /* 0x000000ff0500720c */ /* 0x000fc80003f05300 */
[----:B------:R-:W-:-:S05]  /*58d0*/  SEL R3, RZ, 0x1, !P0 ;  /* 0x00000001ff037807 */ /* 0x000fca0004000000 */
[----:B------:R0:W-:Y:S01]  /*58e0*/  STG.E.U8 desc[UR36][R8.64], R3 ;  /* 0x0000000308007986 */ /* 0x0001e2000c101124 */
[----:B------:R-:W-:Y:S05]  /*58f0*/  BRA `(.L_x_3981) ;  /* 0x0000000c00287947 */ /* 0x000fea0003800000 */
.L_x_3990:
        /* <DEDUP_REMOVED lines=11> */
.L_x_3989:
        /* <DEDUP_REMOVED lines=28> */
.L_x_3994:
[----:B------:R-:W-:Y:S05]  /*5b70*/  BSYNC B0 ;  /* 0x0000000000007941 */ /* 0x000fea0003800000 */
.L_x_3993:
[----:B------:R-:W-:-:S05]  /*5b80*/  LOP3.LUT R7, R0, R7, RZ, 0xfc, !PT ;  /* 0x0000000700077212 */ /* 0x000fca00078efcff */
[----:B------:R0:W-:Y:S01]  /*5b90*/  STG.E.U8 desc[UR36][R8.64], R7 ;  /* 0x0000000708007986 */ /* 0x0001e2000c101124 */
[----:B------:R-:W-:Y:S05]  /*5ba0*/  BRA `(.L_x_3981) ;  /* 0x00000008007c7947 */ /* 0x000fea0003800000 */
.L_x_3992:
        /* <DEDUP_REMOVED lines=20> */
.L_x_3996:
[----:B------:R-:W-:Y:S01]  /*5cf0*/  IMAD.MOV.U32 R0, RZ, RZ, 0x7f ;  /* 0x0000007fff007424 */ /* 0x000fe200078e00ff */
[----:B------:R-:W-:-:S04]  /*5d00*/  ISETP.GT.U32.AND P0, PT, R3, 0x7f800000, PT ;  /* 0x7f8000000300780c */ /* 0x000fc80003f04070 */
[----:B------:R-:W-:-:S09]  /*5d10*/  SEL R0, R0, 0x7c, P0 ;  /* 0x0000007c00007807 */ /* 0x000fd20000000000 */
.L_x_3997:
[----:B------:R-:W-:Y:S05]  /*5d20*/  BSYNC B0 ;  /* 0x0000000000007941 */ /* 0x000fea0003800000 */
.L_x_3995:
[----:B------:R-:W-:-:S04]  /*5d30*/  LOP3.LUT R3, R5, 0x80000000, RZ, 0xc0, !PT ;  /* 0x8000000005037812 */ /* 0x000fc800078ec0ff */
[----:B------:R-:W-:-:S04]  /*5d40*/  SHF.R.U32.HI R3, RZ, 0x18, R3 ;  /* 0x00000018ff037819 */ /* 0x000fc80000011603 */
[----:B------:R-:W-:-:S05]  /*5d50*/  LOP3.LUT R3, R0, R3, RZ, 0xfc, !PT ;  /* 0x0000000300037212 */ /* 0x000fca00078efcff */
[----:B------:R0:W-:Y:S01]  /*5d60*/  STG.E.U8 desc[UR36][R8.64], R3 ;  /* 0x0000000308007986 */ /* 0x0001e2000c101124 */
[----:B------:R-:W-:Y:S05]  /*5d70*/  BRA `(.L_x_3981) ;  /* 0x0000000800087947 */ /* 0x000fea0003800000 */
.L_x_3991:
        /* <DEDUP_REMOVED lines=11> */
.L_x_3988:
        /* <DEDUP_REMOVED lines=10> */
.L_x_4000:
        /* <DEDUP_REMOVED lines=24> */
.L_x_4003:
[----:B------:R-:W-:-:S04]  /*6050*/  LOP3.LUT R0, R5, 0x80000000, RZ, 0xc0, !PT ;  /* 0x8000000005007812 */ /* 0x000fc800078ec0ff */
[----:B------:R-:W-:-:S04]  /*6060*/  SHF.R.U32.HI R0, RZ, 0x18, R0 ;  /* 0x00000018ff007819 */ /* 0x000fc80000011600 */
[----:B------:R-:W-:-:S07]  /*6070*/  LOP3.LUT R0, R3, R0, RZ, 0xfc, !PT ;  /* 0x0000000003007212 */ /* 0x000fce00078efcff */
.L_x_4002:
[----:B------:R-:W-:Y:S05]  /*6080*/  BSYNC B0 ;  /* 0x0000000000007941 */ /* 0x000fea0003800000 */
.L_x_4001:
[----:B------:R3:W-:Y:S01]  /*6090*/  STG.E.U8 desc[UR36][R8.64], R0 ;  /* 0x0000000008007986 */ /* 0x0007e2000c101124 */
[----:B------:R-:W-:Y:S05]  /*60a0*/  BRA `(.L_x_3981) ;  /* 0x00000004003c7947 */ /* 0x000fea0003800000 */
.L_x_3999:
        /* <DEDUP_REMOVED lines=24> */
.L_x_4006:
[----:B------:R-:W-:-:S04]  /*6230*/  LOP3.LUT R0, R5, 0x80000000, RZ, 0xc0, !PT ;  /* 0x8000000005007812 */ /* 0x000fc800078ec0ff */
[----:B------:R-:W-:-:S04]  /*6240*/  SHF.R.U32.HI R0, RZ, 0x18, R0 ;  /* 0x00000018ff007819 */ /* 0x000fc80000011600 */
[----:B------:R-:W-:-:S07]  /*6250*/  LOP3.LUT R0, R3, R0, RZ, 0xfc, !PT ;  /* 0x0000000003007212 */ /* 0x000fce00078efcff */
.L_x_4005:
[----:B------:R-:W-:Y:S05]  /*6260*/  BSYNC B0 ;  /* 0x0000000000007941 */ /* 0x000fea0003800000 */
.L_x_4004:
[----:B------:R0:W-:Y:S01]  /*6270*/  STG.E.U8 desc[UR36][R8.64], R0 ;  /* 0x0000000008007986 */ /* 0x0001e2000c101124 */
[----:B------:R-:W-:Y:S05]  /*6280*/  BRA `(.L_x_3981) ;  /* 0x0000000000c47947 */ /* 0x000fea0003800000 */
.L_x_3998:
        /* <DEDUP_REMOVED lines=29> */
.L_x_3980:
        /* <DEDUP_REMOVED lines=16> */
.L_x_4009:
[----:B------:R-:W-:Y:S05]  /*6560*/  BRA `(.L_x_3981) ;  /* 0x00000000000c7947 */ /* 0x000fea0003800000 */
.L_x_4008:
[----:B------:R2:W-:Y:S01]  /*6570*/  STG.E.64 desc[UR36][R8.64], R18 ;  /* 0x0000001208007986 */ /* 0x0005e2000c101b24 */
[----:B------:R-:W-:Y:S05]  /*6580*/  BRA `(.L_x_3981) ;  /* 0x0000000000047947 */ /* 0x000fea0003800000 */
.L_x_4007:
[----:B------:R0:W-:Y:S02]  /*6590*/  STG.E desc[UR36][R8.64], R18 ;  /* 0x0000001208007986 */ /* 0x0001e4000c101924 */
.L_x_3981:
[----:B------:R-:W-:-:S05]  /*65a0*/  VIADD R29, R29, 0x80 ;  /* 0x000000801d1d7836 */ /* 0x000fca0000000000 */
[----:B------:R-:W-:-:S13]  /*65b0*/  ISETP.GE.AND P0, PT, R29, R26, PT ;  /* 0x0000001a1d00720c */ /* 0x000fda0003f06270 */
[----:B------:R-:W-:Y:S05]  /*65c0*/  @P0 BRA `(.L_x_3975) ;  /* 0x0000001400040947 */ /* 0x000fea0003800000 */
[----:B0-----:R-:W0:Y:S01]  /*65d0*/  LDC.64 R4, c[0x0][0x218] ;  /* 0x00008600ff047b82 */ /* 0x001e220000000a00 */
[----:B---3--:R-:W-:Y:S01]  /*65e0*/  IMAD R0, R2, 0x200, R29 ;  /* 0x0000020002007824 */ /* 0x008fe200078e021d */
[----:B------:R-:W-:Y:S01]  /*65f0*/  PRMT R6, R27, 0x9910, RZ ;  /* 0x000099101b067816 */ /* 0x000fe200000000ff */
[----:B------:R-:W-:Y:S02]  /*6600*/  ULDC UR4, c[0x0][0x238] ;  /* 0x00008e0000047ab9 */ /* 0x000fe40000000800 */
[----:B-1----:R-:W-:Y:S02]  /*6610*/  IMAD R3, R0, UR4, RZ ;  /* 0x0000000400037c24 */ /* 0x002fe4000f8e02ff */
        /* <DEDUP_REMOVED lines=15> */
.L_x_4013:
[----:B------:R0:W-:Y:S01]  /*6710*/  STG.E.U8 desc[UR36][R4.64], R16 ;  /* 0x0000001004007986 */ /* 0x0001e2000c101124 */
[----:B------:R-:W-:Y:S05]  /*6720*/  BRA `(.L_x_4015) ;  /* 0x0000001000a87947 */ /* 0x000fea0003800000 */
.L_x_4012:
        /* <DEDUP_REMOVED lines=8> */
.L_x_4017:
[----:B------:R3:W-:Y:S01]  /*67b0*/  STG.E desc[UR36][R4.64], R16 ;  /* 0x0000001004007986 */ /* 0x0007e2000c101924 */
[----:B------:R-:W-:Y:S05]  /*67c0*/  BRA `(.L_x_4015) ;  /* 0x0000001000807947 */ /* 0x000fea0003800000 */
.L_x_4016:
[----:B------:R0:W-:Y:S01]  /*67d0*/  STG.E.U16 desc[UR36][R4.64], R16 ;  /* 0x0000001004007986 */ /* 0x0001e2000c101524 */
[----:B------:R-:W-:Y:S05]  /*67e0*/  BRA `(.L_x_4015) ;  /* 0x0000001000787947 */ /* 0x000fea0003800000 */
.L_x_4011:
        /* <DEDUP_REMOVED lines=9> */
[----:B--2-4-:R-:W-:-:S05]  /*6880*/  IADD3 R8, P1, RZ, -R6, RZ ;  /* 0x80000006ff087210 */ /* 0x014fca0007f3e0ff */
[----:B------:R-:W-:-:S06]  /*6890*/  IMAD.X R9, RZ, RZ, ~R7, P1 ;  /* 0x000000ffff097224 */ /* 0x000fcc00008e0e07 */
[----:B------:R-:W-:Y:S02]  /*68a0*/  @P0 IMAD.MOV.U32 R7, RZ, RZ, R9 ;  /* 0x000000ffff070224 */ /* 0x000fe400078e0009 */
[----:B------:R-:W-:-:S04]  /*68b0*/  @P0 IMAD.MOV.U32 R6, RZ, RZ, R8 ;  /* 0x000000ffff060224 */ /* 0x000fc800078e0008 */
[----:B------:R-:W0:Y:S02]  /*68c0*/  I2F.S64 R7, R6 ;  /* 0x0000000600077312 */ /* 0x000e240000301400 */
[----:B0-----:R0:W-:Y:S01]  /*68d0*/  STG.E desc[UR36][R4.64], R7 ;  /* 0x0000000704007986 */ /* 0x0011e2000c101924 */
[----:B------:R-:W-:Y:S05]  /*68e0*/  BRA `(.L_x_4015) ;  /* 0x0000001000387947 */ /* 0x000fea0003800000 */
.L_x_4019:
        /* <DEDUP_REMOVED lines=8> */
[----:B0-----:R-:W-:-:S05]  /*6970*/  F2FP.F16.F32.PACK_AB R0, RZ, R0 ;  /* 0x00000000ff00723e */ /* 0x001fca00000000ff */
[----:B------:R0:W-:Y:S01]  /*6980*/  STG.E.U16 desc[UR36][R4.64], R0 ;  /* 0x0000000004007986 */ /* 0x0001e2000c101524 */
[----:B------:R-:W-:Y:S05]  /*6990*/  BRA `(.L_x_4015) ;  /* 0x00000010000c7947 */ /* 0x000fea0003800000 */
.L_x_4018:
        /* <DEDUP_REMOVED lines=12> */
[----:B------:R-:W-:Y:S02]  /*6a60*/  @P0 IMAD.MOV.U32 R7, RZ, RZ, R9 ;  /* 0x000000ffff070224 */ /* 0x000fe400078e0009 */
[----:B------:R-:W-:Y:S02]  /*6a70*/  IMAD.MOV.U32 R9, RZ, RZ, RZ ;  /* 0x000000ffff097224 */ /* 0x000fe400078e00ff */
[----:B------:R-:W0:Y:S03]  /*6a80*/  I2F.S64 R8, R6 ;  /* 0x0000000600087312 */ /* 0x000e260000301400 */
[----:B0-----:R0:W-:Y:S01]  /*6a90*/  STG.E.64 desc[UR36][R4.64], R8 ;  /* 0x0000000804007986 */ /* 0x0011e2000c101b24 */
[----:B------:R-:W-:Y:S05]  /*6aa0*/  BRA `(.L_x_4015) ;  /* 0x0000000c00c87947 */ /* 0x000fea0003800000 */
.L_x_4021:
        /* <DEDUP_REMOVED lines=12> */
.L_x_4020:
[----:B------:R-:W-:Y:S02]  /*6b70*/  IMAD.MOV.U32 R7, RZ, RZ, R23 ;  /* 0x000000ffff077224 */ /* 0x000fe400078e0017 */
[----:B------:R-:W-:-:S03]  /*6b80*/  IMAD.MOV.U32 R6, RZ, RZ, R22 ;  /* 0x000000ffff067224 */ /* 0x000fc600078e0016 */
[----:B------:R-:W-:Y:S02]  /*6b90*/  ISETP.LT.AND P0, PT, R7, RZ, PT ;  /* 0x000000ff0700720c */ /* 0x000fe40003f01270 */
[----:B--2-4-:R-:W-:-:S05]  /*6ba0*/  IADD3 R8, P1, RZ, -R6, RZ ;  /* 0x80000006ff087210 */ /* 0x014fca0007f3e0ff */
[----:B------:R-:W-:-:S06]  /*6bb0*/  IMAD.X R9, RZ, RZ, ~R7, P1 ;  /* 0x000000ffff097224 */ /* 0x000fcc00008e0e07 */
[----:B------:R-:W-:Y:S02]  /*6bc0*/  @P0 IMAD.MOV.U32 R6, RZ, RZ, R8 ;  /* 0x000000ffff060224 */ /* 0x000fe400078e0008 */
[----:B------:R-:W-:-:S06]  /*6bd0*/  @P0 IMAD.MOV.U32 R7, RZ, RZ, R9 ;  /* 0x000000ffff070224 */ /* 0x000fcc00078e0009 */
[----:B------:R-:W0:Y:S02]  /*6be0*/  I2F.F64.S64 R6, R6 ;  /* 0x0000000600067312 */ /* 0x000e240000301c00 */
[----:B0-----:R0:W-:Y:S01]  /*6bf0*/  STG.E.64 desc[UR36][R4.64], R6 ;  /* 0x0000000604007986 */ /* 0x0011e2000c101b24 */
[----:B------:R-:W-:Y:S05]  /*6c00*/  BRA `(.L_x_4015) ;  /* 0x0000000c00707947 */ /* 0x000fea0003800000 */
.L_x_4010:
        /* <DEDUP_REMOVED lines=18> */
.L_x_4024:
[----:B------:R-:W-:Y:S01]  /*6d30*/  IMAD.MOV.U32 R7, RZ, RZ, R23 ;  /* 0x000000ffff077224 */ /* 0x000fe200078e0017 */
[----:B------:R-:W-:Y:S01]  /*6d40*/  CS2R R10, SRZ ;  /* 0x00000000000a7805 */ /* 0x000fe2000001ff00 */
[----:B------:R-:W-:-:S03]  /*6d50*/  IMAD.MOV.U32 R6, RZ, RZ, R22 ;  /* 0x000000ffff067224 */ /* 0x000fc600078e0016 */
[----:B------:R-:W-:Y:S02]  /*6d60*/  ISETP.LT.AND P0, PT, R7, RZ, PT ;  /* 0x000000ff0700720c */ /* 0x000fe40003f01270 */
[----:B--2-4-:R-:W-:-:S05]  /*6d70*/  IADD3 R8, P1, RZ, -R6, RZ ;  /* 0x80000006ff087210 */ /* 0x014fca0007f3e0ff */
[----:B------:R-:W-:-:S06]  /*6d80*/  IMAD.X R9, RZ, RZ, ~R7, P1 ;  /* 0x000000ffff097224 */ /* 0x000fcc00008e0e07 */
[----:B------:R-:W-:Y:S02]  /*6d90*/  @P0 IMAD.MOV.U32 R6, RZ, RZ, R8 ;  /* 0x000000ffff060224 */ /* 0x000fe400078e0008 */
[----:B------:R-:W-:-:S04]  /*6da0*/  @P0 IMAD.MOV.U32 R7, RZ, RZ, R9 ;  /* 0x000000ffff070224 */ /* 0x000fc800078e0009 */
[----:B------:R-:W0:Y:S02]  /*6db0*/  I2F.F64.S64 R8, R6 ;  /* 0x0000000600087312 */ /* 0x000e240000301c00 */
[----:B0-----:R0:W-:Y:S01]  /*6dc0*/  STG.E.128 desc[UR36][R4.64], R8 ;  /* 0x0000000804007986 */ /* 0x0011e2000c101d24 */
[----:B------:R-:W-:Y:S05]  /*6dd0*/  BRA `(.L_x_4015) ;  /* 0x0000000800fc7947 */ /* 0x000fea0003800000 */
.L_x_4023:
        /* <DEDUP_REMOVED lines=10> */
[----:B--2-4-:R-:W-:-:S05]  /*6e80*/  IADD3 R8, P1, RZ, -R6, RZ ;  /* 0x80000006ff087210 */ /* 0x014fca0007f3e0ff */
        /* <DEDUP_REMOVED lines=17> */
.L_x_4028:
[----:B------:R-:W-:Y:S05]  /*6fa0*/  BSYNC B0 ;  /* 0x0000000000007941 */ /* 0x000fea0003800000 */
.L_x_4027:
[----:B------:R-:W-:-:S05]  /*6fb0*/  LOP3.LUT R9, R0, R9, RZ, 0xfc, !PT ;  /* 0x0000000900097212 */ /* 0x000fca00078efcff */
[----:B------:R0:W-:Y:S01]  /*6fc0*/  STG.E.U8 desc[UR36][R4.64], R9 ;  /* 0x0000000904007986 */ /* 0x0001e2000c101124 */
[----:B------:R-:W-:Y:S05]  /*6fd0*/  BRA `(.L_x_4015) ;  /* 0x00000008007c7947 */ /* 0x000fea0003800000 */
.L_x_4026:
        /* <DEDUP_REMOVED lines=20> */
.L_x_4030:
[----:B------:R-:W-:Y:S01]  /*7120*/  IMAD.MOV.U32 R0, RZ, RZ, 0x7f ;  /* 0x0000007fff007424 */ /* 0x000fe200078e00ff */
[----:B------:R-:W-:-:S04]  /*7130*/  ISETP.GT.U32.AND P0, PT, R3, 0x7f800000, PT ;  /* 0x7f8000000300780c */ /* 0x000fc80003f04070 */
[----:B------:R-:W-:-:S09]  /*7140*/  SEL R0, R0, 0x7c, P0 ;  /* 0x0000007c00007807 */ /* 0x000fd20000000000 */
.L_x_4031:
[----:B------:R-:W-:Y:S05]  /*7150*/  BSYNC B0 ;  /* 0x0000000000007941 */ /* 0x000fea0003800000 */
.L_x_4029:
[----:B------:R-:W-:-:S04]  /*7160*/  LOP3.LUT R3, R7, 0x80000000, RZ, 0xc0, !PT ;  /* 0x8000000007037812 */ /* 0x000fc800078ec0ff */
[----:B------:R-:W-:-:S04]  /*7170*/  SHF.R.U32.HI R3, RZ, 0x18, R3 ;  /* 0x00000018ff037819 */ /* 0x000fc80000011603 */
[----:B------:R-:W-:-:S05]  /*7180*/  LOP3.LUT R3, R0, R3, RZ, 0xfc, !PT ;  /* 0x0000000300037212 */ /* 0x000fca00078efcff */
[----:B------:R0:W-:Y:S01]  /*7190*/  STG.E.U8 desc[UR36][R4.64], R3 ;  /* 0x0000000304007986 */ /* 0x0001e2000c101124 */
[----:B------:R-:W-:Y:S05]  /*71a0*/  BRA `(.L_x_4015) ;  /* 0x0000000800087947 */ /* 0x000fea0003800000 */
.L_x_4025:
        /* <DEDUP_REMOVED lines=8> */
[----:B0-----:R-:W-:-:S05]  /*7230*/  F2FP.BF16.F32.PACK_AB R0, RZ, R0 ;  /* 0x00000000ff00723e */ /* 0x001fca00000010ff */
[----:B------:R0:W-:Y:S01]  /*7240*/  STG.E.U16 desc[UR36][R4.64], R0 ;  /* 0x0000000004007986 */ /* 0x0001e2000c101524 */
[----:B------:R-:W-:Y:S05]  /*7250*/  BRA `(.L_x_4015) ;  /* 0x0000000400dc7947 */ /* 0x000fea0003800000 */
.L_x_4022:
        /* <DEDUP_REMOVED lines=10> */
.L_x_4034:
[----:B------:R-:W-:Y:S01]  /*7300*/  IMAD.MOV.U32 R7, RZ, RZ, R23 ;  /* 0x000000ffff077224 */ /* 0x000fe200078e0017 */
[----:B------:R-:W-:Y:S01]  /*7310*/  BSSY B0, `(.L_x_4035) ;  /* 0x000001a000007945 */ /* 0x000fe20003800000 */
[----:B------:R-:W-:Y:S02]  /*7320*/  IMAD.MOV.U32 R6, RZ, RZ, R22 ;  /* 0x000000ffff067224 */ /* 0x000fe400078e0016 */
[----:B------:R-:W-:Y:S01]  /*7330*/  IMAD.MOV.U32 R0, RZ, RZ, 0x80 ;  /* 0x00000080ff007424 */ /* 0x000fe200078e00ff */
        /* <DEDUP_REMOVED lines=20> */
.L_x_4037:
[----:B------:R-:W-:-:S04]  /*7480*/  LOP3.LUT R0, R7, 0x80000000, RZ, 0xc0, !PT ;  /* 0x8000000007007812 */ /* 0x000fc800078ec0ff */
[----:B------:R-:W-:-:S04]  /*7490*/  SHF.R.U32.HI R0, RZ, 0x18, R0 ;  /* 0x00000018ff007819 */ /* 0x000fc80000011600 */
[----:B------:R-:W-:-:S07]  /*74a0*/  LOP3.LUT R0, R3, R0, RZ, 0xfc, !PT ;  /* 0x0000000003007212 */ /* 0x000fce00078efcff */
.L_x_4036:
[----:B------:R-:W-:Y:S05]  /*74b0*/  BSYNC B0 ;  /* 0x0000000000007941 */ /* 0x000fea0003800000 */
.L_x_4035:
[----:B------:R0:W-:Y:S01]  /*74c0*/  STG.E.U8 desc[UR36][R4.64], R0 ;  /* 0x0000000004007986 */ /* 0x0001e2000c101124 */
[----:B------:R-:W-:Y:S05]  /*74d0*/  BRA `(.L_x_4015) ;  /* 0x00000004003c7947 */ /* 0x000fea0003800000 */
.L_x_4033:
        /* <DEDUP_REMOVED lines=24> */
.L_x_4040:
[----:B------:R-:W-:-:S04]  /*7660*/  LOP3.LUT R0, R7, 0x80000000, RZ, 0xc0, !PT ;  /* 0x8000000007007812 */ /* 0x000fc800078ec0ff */
[----:B------:R-:W-:-:S04]  /*7670*/  SHF.R.U32.HI R0, RZ, 0x18, R0 ;  /* 0x00000018ff007819 */ /* 0x000fc80000011600 */
[----:B------:R-:W-:-:S07]  /*7680*/  LOP3.LUT R0, R3, R0, RZ, 0xfc, !PT ;  /* 0x0000000003007212 */ /* 0x000fce00078efcff */
.L_x_4039:
[----:B------:R-:W-:Y:S05]  /*7690*/  BSYNC B0 ;  /* 0x0000000000007941 */ /* 0x000fea0003800000 */
.L_x_4038:
[----:B------:R0:W-:Y:S01]  /*76a0*/  STG.E.U8 desc[UR36][R4.64], R0 ;  /* 0x0000000004007986 */ /* 0x0001e2000c101124 */
[----:B------:R-:W-:Y:S05]  /*76b0*/  BRA `(.L_x_4015) ;  /* 0x0000000000c47947 */ /* 0x000fea0003800000 */
.L_x_4032:
        /* <DEDUP_REMOVED lines=29> */
.L_x_4014:
        /* <DEDUP_REMOVED lines=11> */
[----:B--2-4-:R-:W-:Y:S02]  /*7940*/  IMAD.MOV.U32 R8, RZ, RZ, 0x65 ;  /* 0x00000065ff087424 */ /* 0x014fe400078e00ff */
[----:B------:R-:W-:Y:S02]  /*7950*/  IMAD.MOV.U32 R12, RZ, RZ, 0x1 ;  /* 0x00000001ff0c7424 */ /* 0x000fe400078e00ff */
[----:B0-----:R-:W-:-:S07]  /*7960*/  IMAD.MOV.U32 R13, RZ, RZ, RZ ;  /* 0x000000ffff0d7224 */ /* 0x001fce00078e00ff */
[----:B------:R-:W-:-:S07]  /*7970*/  LEPC R20, `(.L_x_4043) ;  /* 0x000000001014794e */ /* 0x000fce0000000000 */
[----:B-1----:R-:W-:Y:S05]  /*7980*/  CALL.ABS.NOINC R14 ;  /* 0x000000000e007343 */ /* 0x002fea0003c00000 */
.L_x_4043:
[----:B------:R-:W-:Y:S05]  /*7990*/  BRA `(.L_x_4015) ;  /* 0x00000000000c7947 */ /* 0x000fea0003800000 */
.L_x_4042:
[----:B------:R0:W-:Y:S01]  /*79a0*/  STG.E.64 desc[UR36][R4.64], R16 ;  /* 0x0000001004007986 */ /* 0x0001e2000c101b24 */
[----:B------:R-:W-:Y:S05]  /*79b0*/  BRA `(.L_x_4015) ;  /* 0x0000000000047947 */ /* 0x000fea0003800000 */
.L_x_4041:
[----:B------:R0:W-:Y:S02]  /*79c0*/  STG.E desc[UR36][R4.64], R16 ;  /* 0x0000001004007986 */ /* 0x0001e4000c101924 */
.L_x_4015:
[----:B------:R-:W-:-:S07]  /*79d0*/  VIADD R29, R29, 0x80 ;  /* 0x000000801d1d7836 */ /* 0x000fce0000000000 */
.L_x_3975:
[----:B------:R-:W-:Y:S05]  /*79e0*/  BSYNC B6 ;  /* 0x0000000000067941 */ /* 0x000fea0003800000 */
.L_x_3974:
[----:B------:R-:W-:-:S13]  /*79f0*/  ISETP.GE.AND P0, PT, R29, R26, PT ;  /* 0x0000001a1d00720c */ /* 0x000fda0003f06270 */
[----:B------:R-:W-:Y:S05]  /*7a00*/  @P0 EXIT ;  /* 0x000000000000094d */ /* 0x000fea0003800000 */
[----:B0-----:R-:W0:Y:S01]  /*7a10*/  LDC.64 R6, c[0x0][0x218] ;  /* 0x00008600ff067b82 */ /* 0x001e220000000a00 */
[----:B---3--:R-:W-:Y:S01]  /*7a20*/  PRMT R0, R27, 0x9910, RZ ;  /* 0x000099101b007816 */ /* 0x008fe200000000ff */
[----:B------:R-:W-:Y:S01]  /*7a30*/  IMAD R2, R2, 0x200, R29 ;  /* 0x0000020002027824 */ /* 0x000fe200078e021d */
[----:B------:R-:W-:Y:S01]  /*7a40*/  ULDC UR4, c[0x0][0x238] ;  /* 0x00008e0000047ab9 */ /* 0x000fe20000000800 */
[----:B-1--4-:R-:W-:Y:S02]  /*7a50*/  IADD3 R3, P0, RZ, -R24, RZ ;  /* 0x80000018ff037210 */ /* 0x012fe40007f1e0ff */
[----:B------:R-:W-:Y:S01]  /*7a60*/  ISETP.GT.AND P1, PT, R0, 0x9, PT ;  /* 0x000000090000780c */ /* 0x000fe20003f24270 */
[----:B--2---:R-:W-:Y:S01]  /*7a70*/  IMAD R9, R2, UR4, RZ ;  /* 0x0000000402097c24 */ /* 0x004fe2000f8e02ff */
[----:B------:R-:W-:Y:S01]  /*7a80*/  ISETP.LT.AND P2, PT, R25, RZ, PT ;  /* 0x000000ff1900720c */ /* 0x000fe20003f41270 */
[----:B------:R-:W-:-:S05]  /*7a90*/  IMAD.X R5, RZ, RZ, ~R25, P0 ;  /* 0x000000ffff057224 */ /* 0x000fca00000e0e19 */
[----:B------:R-:W-:Y:S02]  /*7aa0*/  SEL R5, R5, R25, P2 ;  /* 0x0000001905057207 */ /* 0x000fe40001000000 */
[----:B0-----:R-:W-:Y:S02]  /*7ab0*/  IADD3 R2, P0, R9, R6, RZ ;  /* 0x0000000609027210 */ /* 0x001fe40007f1e0ff */
[----:B------:R-:W-:-:S03]  /*7ac0*/  SEL R9, R3, R24, P2 ;  /* 0x0000001803097207 */ /* 0x000fc60001000000 */
[----:B------:R-:W-:Y:S02]  /*7ad0*/  IMAD.X R3, RZ, RZ, R7, P0 ;  /* 0x000000ffff037224 */ /* 0x000fe400000e0607 */
[----:B------:R-:W-:Y:S01]  /*7ae0*/  IMAD.MOV.U32 R4, RZ, RZ, R9 ;  /* 0x000000ffff047224 */ /* 0x000fe200078e0009 */
        /* <DEDUP_REMOVED lines=11> */
.L_x_4047:
[----:B------:R-:W-:Y:S01]  /*7ba0*/  STG.E.U8 desc[UR36][R2.64], R9 ;  /* 0x0000000902007986 */ /* 0x000fe2000c101124 */
[----:B------:R-:W-:Y:S05]  /*7bb0*/  EXIT ;  /* 0x000000000000794d */ /* 0x000fea0003800000 */
.L_x_4046:
        /* <DEDUP_REMOVED lines=8> */
.L_x_4050:
[----:B------:R-:W-:Y:S01]  /*7c40*/  STG.E desc[UR36][R2.64], R9 ;  /* 0x0000000902007986 */ /* 0x000fe2000c101924 */
[----:B------:R-:W-:Y:S05]  /*7c50*/  EXIT ;  /* 0x000000000000794d */ /* 0x000fea0003800000 */
.L_x_4049:
[----:B------:R-:W-:Y:S01]  /*7c60*/  STG.E.U16 desc[UR36][R2.64], R9 ;  /* 0x0000000902007986 */ /* 0x000fe2000c101524 */
[----:B------:R-:W-:Y:S05]  /*7c70*/  EXIT ;  /* 0x000000000000794d */ /* 0x000fea0003800000 */
.L_x_4045:
        /* <DEDUP_REMOVED lines=16> */
.L_x_4052:
        /* <DEDUP_REMOVED lines=11> */
.L_x_4051:
        /* <DEDUP_REMOVED lines=17> */
.L_x_4054:
        /* <DEDUP_REMOVED lines=12> */
.L_x_4053:
        /* <DEDUP_REMOVED lines=10> */
.L_x_4044:
        /* <DEDUP_REMOVED lines=16> */
[----:B------:R-:W-:Y:S01]  /*81a0*/  STG.E.U8 desc[UR36][R2.64], R5 ;  /* 0x0000000502007986 */ /* 0x000fe2000c101124 */
[----:B------:R-:W-:Y:S05]  /*81b0*/  EXIT ;  /* 0x000000000000794d */ /* 0x000fea0003800000 */
.L_x_4057:
        /* <DEDUP_REMOVED lines=9> */
[----:B0-----:R-:W-:Y:S01]  /*8250*/  STG.E.128 desc[UR36][R2.64], R4 ;  /* 0x0000000402007986 */ /* 0x001fe2000c101d24 */
[----:B------:R-:W-:Y:S05]  /*8260*/  EXIT ;  /* 0x000000000000794d */ /* 0x000fea0003800000 */
.L_x_4056:
        /* <DEDUP_REMOVED lines=28> */
.L_x_4061:
[----:B------:R-:W-:Y:S05]  /*8430*/  BSYNC B0 ;  /* 0x0000000000007941 */ /* 0x000fea0003800000 */
.L_x_4060:
[----:B------:R-:W-:-:S05]  /*8440*/  LOP3.LUT R7, R0, R7, RZ, 0xfc, !PT ;  /* 0x0000000700077212 */ /* 0x000fca00078efcff */
[----:B------:R-:W-:Y:S01]  /*8450*/  STG.E.U8 desc[UR36][R2.64], R7 ;  /* 0x0000000702007986 */ /* 0x000fe2000c101124 */
[----:B------:R-:W-:Y:S05]  /*8460*/  EXIT ;  /* 0x000000000000794d */ /* 0x000fea0003800000 */
.L_x_4059:
        /* <DEDUP_REMOVED lines=20> */
.L_x_4063:
[----:B------:R-:W-:Y:S01]  /*85b0*/  IMAD.MOV.U32 R0, RZ, RZ, 0x7f ;  /* 0x0000007fff007424 */ /* 0x000fe200078e00ff */
[----:B------:R-:W-:-:S04]  /*85c0*/  ISETP.GT.U32.AND P0, PT, R6, 0x7f800000, PT ;  /* 0x7f8000000600780c */ /* 0x000fc80003f04070 */
[----:B------:R-:W-:-:S09]  /*85d0*/  SEL R0, R0, 0x7c, P0 ;  /* 0x0000007c00007807 */ /* 0x000fd20000000000 */
.L_x_4064:
[----:B------:R-:W-:Y:S05]  /*85e0*/  BSYNC B0 ;  /* 0x0000000000007941 */ /* 0x000fea0003800000 */
.L_x_4062:
[----:B------:R-:W-:-:S04]  /*85f0*/  LOP3.LUT R4, R5, 0x80000000, RZ, 0xc0, !PT ;  /* 0x8000000005047812 */ /* 0x000fc800078ec0ff */
[----:B------:R-:W-:-:S04]  /*8600*/  SHF.R.U32.HI R5, RZ, 0x18, R4 ;  /* 0x00000018ff057819 */ /* 0x000fc80000011604 */
[----:B------:R-:W-:-:S05]  /*8610*/  LOP3.LUT R5, R0, R5, RZ, 0xfc, !PT ;  /* 0x0000000500057212 */ /* 0x000fca00078efcff */
[----:B------:R-:W-:Y:S01]  /*8620*/  STG.E.U8 desc[UR36][R2.64], R5 ;  /* 0x0000000502007986 */ /* 0x000fe2000c101124 */
[----:B------:R-:W-:Y:S05]  /*8630*/  EXIT ;  /* 0x000000000000794d */ /* 0x000fea0003800000 */
.L_x_4058:
        /* <DEDUP_REMOVED lines=11> */
.L_x_4055:
        /* <DEDUP_REMOVED lines=10> */
.L_x_4067:
        /* <DEDUP_REMOVED lines=24> */
.L_x_4070:
[----:B------:R-:W-:-:S04]  /*8910*/  LOP3.LUT R0, R5, 0x80000000, RZ, 0xc0, !PT ;  /* 0x8000000005007812 */ /* 0x000fc800078ec0ff */
[----:B------:R-:W-:-:S04]  /*8920*/  SHF.R.U32.HI R5, RZ, 0x18, R0 ;  /* 0x00000018ff057819 */ /* 0x000fc80000011600 */
[----:B------:R-:W-:-:S04]  /*8930*/  LOP3.LUT R4, R4, R5, RZ, 0xfc, !PT ;  /* 0x0000000504047212 */ /* 0x000fc800078efcff */
[----:B------:R-:W-:-:S07]  /*8940*/  PRMT R0, R4, 0x7610, R0 ;  /* 0x0000761004007816 */ /* 0x000fce0000000000 */
.L_x_4069:
[----:B------:R-:W-:Y:S05]  /*8950*/  BSYNC B0 ;  /* 0x0000000000007941 */ /* 0x000fea0003800000 */
.L_x_4068:
[----:B------:R-:W-:Y:S01]  /*8960*/  STG.E.U8 desc[UR36][R2.64], R0 ;  /* 0x0000000002007986 */ /* 0x000fe2000c101124 */
[----:B------:R-:W-:Y:S05]  /*8970*/  EXIT ;  /* 0x000000000000794d */ /* 0x000fea0003800000 */
.L_x_4066:
        /* <DEDUP_REMOVED lines=24> */
.L_x_4073:
[----:B------:R-:W-:-:S04]  /*8b00*/  LOP3.LUT R0, R5, 0x80000000, RZ, 0xc0, !PT ;  /* 0x8000000005007812 */ /* 0x000fc800078ec0ff */
[----:B------:R-:W-:-:S04]  /*8b10*/  SHF.R.U32.HI R5, RZ, 0x18, R0 ;  /* 0x00000018ff057819 */ /* 0x000fc80000011600 */
[----:B------:R-:W-:-:S04]  /*8b20*/  LOP3.LUT R4, R4, R5, RZ, 0xfc, !PT ;  /* 0x0000000504047212 */ /* 0x000fc800078efcff */
[----:B------:R-:W-:-:S07]  /*8b30*/  PRMT R0, R4, 0x7610, R0 ;  /* 0x0000761004007816 */ /* 0x000fce0000000000 */
.L_x_4072:
[----:B------:R-:W-:Y:S05]  /*8b40*/  BSYNC B0 ;  /* 0x0000000000007941 */ /* 0x000fea0003800000 */
.L_x_4071:
[----:B------:R-:W-:Y:S01]  /*8b50*/  STG.E.U8 desc[UR36][R2.64], R0 ;  /* 0x0000000002007986 */ /* 0x000fe2000c101124 */
[----:B------:R-:W-:Y:S05]  /*8b60*/  EXIT ;  /* 0x000000000000794d */ /* 0x000fea0003800000 */
.L_x_4065:
        /* <DEDUP_REMOVED lines=30> */
.L_x_4048:
        /* <DEDUP_REMOVED lines=16> */
.L_x_4076:
[----:B------:R-:W-:Y:S05]  /*8e50*/  EXIT ;  /* 0x000000000000794d */ /* 0x000fea0003800000 */
.L_x_4075:
[----:B------:R-:W-:Y:S01]  /*8e60*/  STG.E.64 desc[UR36][R2.64], R4 ;  /* 0x0000000402007986 */ /* 0x000fe2000c101b24 */
[----:B------:R-:W-:Y:S05]  /*8e70*/  EXIT ;  /* 0x000000000000794d */ /* 0x000fea0003800000 */
.L_x_4074:
[----:B------:R-:W-:Y:S01]  /*8e80*/  STG.E desc[UR36][R2.64], R9 ;  /* 0x0000000902007986 */ /* 0x000fe2000c101924 */
[----:B------:R-:W-:Y:S05]  /*8e90*/  EXIT ;  /* 0x000000000000794d */ /* 0x000fea0003800000 */
.L_x_4077:
        /* <DEDUP_REMOVED lines=14> */
.L_x_5945:


//--------------------- .text._ZN2at6native18elementwise_kernelILi128ELi2EZNS0_22gpu_kernel_impl_nocastINS0_10AbsFunctorIlEEEEvRNS_18TensorIteratorBaseERKT_EUliE_EEviT1_ --------------------------
	.section	.text._ZN2at6native18elementwise_kernelILi128ELi2EZNS0_22gpu_kernel_impl_nocastINS0_10AbsFunctorIlEEEEvRNS_18TensorIteratorBaseERKT_EUliE_EEviT1_,"ax",@progbits
	.align	128
        .global         _ZN2at6native18elementwise_kernelILi128ELi2EZNS0_22gpu_kernel_impl_nocastINS0_10AbsFunctorIlEEEEvRNS_18TensorIteratorBaseERKT_EUliE_EEviT1_
        .type           _ZN2at6native18elementwise_kernelILi128ELi2EZNS0_22gpu_kernel_impl_nocastINS0_10AbsFunctorIlEEEEvRNS_18TensorIteratorBaseERKT_EUliE_EEviT1_,@function
        .size           _ZN2at6native18elementwise_kernelILi128ELi2EZNS0_22gpu_kernel_impl_nocastINS0_10AbsFunctorIlEEEEvRNS_18TensorIteratorBaseERKT_EUliE_EEviT1_,(.L_x_5946 - _ZN2at6native18elementwise_kernelILi128ELi2EZNS0_22gpu_kernel_impl_nocastINS0_10AbsFunctorIlEEEEvRNS_18TensorIteratorBaseERKT_EUliE_EEviT1_)
        .other          _ZN2at6native18elementwise_kernelILi128ELi2EZNS0_22gpu_kernel_impl_nocastINS0_10AbsFunctorIlEEEEvRNS_18TensorIteratorBaseERKT_EUliE_EEviT1_,@"STO_CUDA_ENTRY STV_DEFAULT"
_ZN2at6native18elementwise_kernelILi128ELi2EZNS0_22gpu_kernel_impl_nocastINS0_10AbsFunctorIlEEEEvRNS_18TensorIteratorBaseERKT_EUliE_EEviT1_:
.text._ZN2at6native18elementwise_kernelILi128ELi2EZNS0_22gpu_kernel_impl_nocastINS0_10AbsFunctorIlEEEEvRNS_18TensorIteratorBaseERKT_EUliE_EEviT1_:
        /* <DEDUP_REMOVED lines=312> */
.L_x_4080:
[----:B------:R-:W-:Y:S02]  /*1380*/  ULDC.64 UR8, c[0x0][0x418] ;  /* 0x0001060000087ab9 */ /* 0x000fe40000000a00 */
[----:B------:R-:W-:-:S04]  /*1390*/  IADD3 R4, P0, R2, UR8, RZ ;  /* 0x0000000802047c10 */ /* 0x000fc8000ff1e0ff */
[----:B------:R-:W-:Y:S01]  /*13a0*/  IADD3.X R5, RZ, UR9, RZ, P0, !PT ;  /* 0x00000009ff057c10 */ /* 0x000fe200087fe4ff */
[----:B------:R-:W-:-:S05]  /*13b0*/  ULDC.64 UR8, c[0x0][0x410] ;  /* 0x0001040000087ab9 */ /* 0x000fca0000000a00 */
[----:B------:R-:W2:Y:S01]  /*13c0*/  LDG.E.64 R4, desc[UR4][R4.64] ;  /* 0x0000000404047981 */ /* 0x000ea2000c1e1b00 */
[----:B------:R-:W-:-:S04]  /*13d0*/  IADD3 R6, P0, R3, UR8, RZ ;  /* 0x0000000803067c10 */ /* 0x000fc8000ff1e0ff */
[----:B------:R-:W-:Y:S02]  /*13e0*/  IADD3.X R7, RZ, UR9, RZ, P0, !PT ;  /* 0x00000009ff077c10 */ /* 0x000fe400087fe4ff */
[-C--:B--2---:R-:W-:Y:S02]  /*13f0*/  IADD3 R9, P2, RZ, -R4.reuse, RZ ;  /* 0x80000004ff097210 */ /* 0x084fe40007f5e0ff */
[----:B------:R-:W-:Y:S02]  /*1400*/  ISETP.LT.AND P1, PT, R5, RZ, PT ;  /* 0x000000ff0500720c */ /* 0x000fe40003f21270 */
[-C--:B------:R-:W-:Y:S02]  /*1410*/  IADD3.X R3, RZ, ~R5.reuse, RZ, P2, !PT ;  /* 0x80000005ff037210 */ /* 0x080fe400017fe4ff */
[----:B------:R-:W-:Y:S02]  /*1420*/  SEL R2, R9, R4, P1 ;  /* 0x0000000409027207 */ /* 0x000fe40000800000 */
[----:B------:R-:W-:-:S02]  /*1430*/  SEL R3, R3, R5, P1 ;  /* 0x0000000503037207 */ /* 0x000fc40000800000 */
[----:B------:R-:W-:-:S03]  /*1440*/  IADD3 R9, R0, 0x80, RZ ;  /* 0x0000008000097810 */ /* 0x000fc60007ffe0ff */
[----:B------:R0:W-:Y:S04]  /*1450*/  STG.E.64 desc[UR4][R6.64], R2 ;  /* 0x0000000206007986 */ /* 0x0001e8000c101b04 */
.L_x_4079:
[----:B------:R-:W-:Y:S05]  /*1460*/  BSYNC B0 ;  /* 0x0000000000007941 */ /* 0x000fea0003800000 */
.L_x_4078:
[----:B------:R-:W-:-:S13]  /*1470*/  ISETP.GE.AND P0, PT, R9, UR6, PT ;  /* 0x0000000609007c0c */ /* 0x000fda000bf06270 */
[----:B------:R-:W-:Y:S05]  /*1480*/  @P0 EXIT ;  /* 0x000000000000094d */ /* 0x000fea0003800000 */
[----:B------:R-:W1:Y:S01]  /*1490*/  LDC R8, c[0x0][0x218] ;  /* 0x00008600ff087b82 */ /* 0x000e620000000800 */
[----:B0-----:R-:W-:Y:S01]  /*14a0*/  HFMA2.MMA R3, -RZ, RZ, 0, 0 ;  /* 0x00000000ff037435 */ /* 0x001fe200000001ff */
[----:B------:R-:W-:Y:S01]  /*14b0*/  IMAD.MOV.U32 R0, RZ, RZ, RZ ;  /* 0x000000ffff007224 */ /* 0x000fe200078e00ff */
        /* <DEDUP_REMOVED lines=300> */
.L_x_4081:
        /* <DEDUP_REMOVED lines=11> */
[----:B------:R-:W-:-:S05]  /*2830*/  SEL R3, R3, R5, P1 ;  /* 0x0000000503037207 */ /* 0x000fca0000800000 */
[----:B------:R-:W-:Y:S01]  /*2840*/  STG.E.64 desc[UR4][R6.64], R2 ;  /* 0x0000000206007986 */ /* 0x000fe2000c101b04 */
[----:B------:R-:W-:Y:S05]  /*2850*/  EXIT ;  /* 0x000000000000794d */ /* 0x000fea0003800000 */
.L_x_4082:
        /* <DEDUP_REMOVED lines=10> */
.L_x_5946:


//--------------------- .text._ZN2at6native27unrolled_elementwise_kernelINS0_10AbsFunctorIlEESt5arrayIPcLm2EELi4E23TrivialOffsetCalculatorILi1EjES8_NS0_6memory15LoadWithoutCastENS9_16StoreWithoutCastEEEviT_T0_T2_T3_T4_T5_ --------------------------
	.section	.text._ZN2at6native27unrolled_elementwise_kernelINS0_10AbsFunctorIlEESt5arrayIPcLm2EELi4E23TrivialOffsetCalculatorILi1EjES8_NS0_6memory15LoadWithoutCastENS9_16StoreWithoutCastEEEviT_T0_T2_T3_T4_T5_,"ax",@progbits
	.align	128
        .global         _ZN2at6native27unrolled_elementwise_kernelINS0_10AbsFunctorIlEESt5arrayIPcLm2EELi4E23TrivialOffsetCalculatorILi1EjES8_NS0_6memory15LoadWithoutCastENS9_16StoreWithoutCastEEEviT_T0_T2_T3_T4_T5_
        .type           _ZN2at6native27unrolled_elementwise_kernelINS0_10AbsFunctorIlEESt5arrayIPcLm2EELi4E23TrivialOffsetCalculatorILi1EjES8_NS0_6memory15LoadWithoutCastENS9_16StoreWithoutCastEEEviT_T0_T2_T3_T4_T5_,@function
        .size           _ZN2at6native27unrolled_elementwise_kernelINS0_10AbsFunctorIlEESt5arrayIPcLm2EELi4E23TrivialOffsetCalculatorILi1EjES8_NS0_6memory15LoadWithoutCastENS9_16StoreWithoutCastEEEviT_T0_T2_T3_T4_T5_,(.L_x_5947 - _ZN2at6native27unrolled_elementwise_kernelINS0_10AbsFunctorIlEESt5arrayIPcLm2EELi4E23TrivialOffsetCalculatorILi1EjES8_NS0_6memory15LoadWithoutCastENS9_16StoreWithoutCastEEEviT_T0_T2_T3_T4_T5_)
        .other          _ZN2at6native27unrolled_elementwise_kernelINS0_10AbsFunctorIlEESt5arrayIPcLm2EELi4E23TrivialOffsetCalculatorILi1EjES8_NS0_6memory15LoadWithoutCastENS9_16StoreWithoutCastEEEviT_T0_T2_T3_T4_T5_,@"STO_CUDA_ENTRY STV_DEFAULT"
_ZN2at6native27unrolled_elementwise_kernelINS0_10AbsFunctorIlEESt5arrayIPcLm2EELi4E23TrivialOffsetCalculatorILi1EjES8_NS0_6memory15LoadWithoutCastENS9_16StoreWithoutCastEEEviT_T0_T2_T3_T4_T5_:
.text._ZN2at6native27unrolled_elementwise_kernelINS0_10AbsFunctorIlEESt5arrayIPcLm2EELi4E23TrivialOffsetCalculatorILi1EjES8_NS0_6memory15LoadWithoutCastENS9_16StoreWithoutCastEEEviT_T0_T2_T3_T4_T5_:
        /* <DEDUP_REMOVED lines=8> */
[----:B------:R-:W-:Y:S01]  /*0080*/  @!P0 IMAD R11, R0, 0x200, R3 ;  /* 0x00000200000b8824 */ /* 0x000fe200078e0203 */
[----:B------:R-:W0:Y:S01]  /*0090*/  @!P0 LDC.64 R12, c[0x0][0x220] ;  /* 0x00008800ff0c8b82 */ /* 0x000e220000000a00 */
[----:B------:R-:W-:-:S05]  /*00a0*/  @!P0 VIADD R3, R3, 0x80 ;  /* 0x0000008003038836 */ /* 0x000fca0000000000 */
[----:B------:R-:W-:-:S13]  /*00b0*/  ISETP.GE.AND P1, PT, R3, R4, PT ;  /* 0x000000040300720c */ /* 0x000fda0003f26270 */
[----:B------:R-:W-:Y:S02]  /*00c0*/  @!P1 IMAD R17, R0, 0x200, R3 ;  /* 0x0000020000119824 */ /* 0x000fe400078e0203 */
[----:B------:R-:W-:-:S05]  /*00d0*/  @!P1 VIADD R3, R3, 0x80 ;  /* 0x0000008003039836 */ /* 0x000fca0000000000 */
[----:B------:R-:W-:-:S13]  /*00e0*/  ISETP.GE.AND P3, PT, R3, R4, PT ;  /* 0x000000040300720c */ /* 0x000fda0003f66270 */
[----:B------:R-:W-:Y:S01]  /*00f0*/  @!P3 IMAD R19, R0, 0x200, R3 ;  /* 0x000002000013b824 */ /* 0x000fe200078e0203 */
[----:B------:R-:W1:Y:S01]  /*0100*/  @!P3 LDC.64 R8, c[0x0][0x220] ;  /* 0x00008800ff08bb82 */ /* 0x000e620000000a00 */
[----:B------:R-:W-:-:S05]  /*0110*/  @!P3 VIADD R3, R3, 0x80 ;  /* 0x000000800303b836 */ /* 0x000fca0000000000 */
[----:B------:R-:W-:-:S13]  /*0120*/  ISETP.GE.AND P2, PT, R3, R4, PT ;  /* 0x000000040300720c */ /* 0x000fda0003f46270 */
[----:B------:R-:W2:Y:S01]  /*0130*/  @!P2 LDC.64 R14, c[0x0][0x220] ;  /* 0x00008800ff0eab82 */ /* 0x000ea20000000a00 */
[----:B------:R-:W-:Y:S01]  /*0140*/  @!P2 IMAD R7, R0, 0x200, R3 ;  /* 0x000002000007a824 */ /* 0x000fe200078e0203 */
[----:B------:R-:W-:-:S03]  /*0150*/  CS2R R2, SRZ ;  /* 0x0000000000027805 */ /* 0x000fc6000001ff00 */
[----:B--2---:R-:W-:-:S03]  /*0160*/  @!P2 IMAD.WIDE.U32 R14, R7, 0x8, R14 ;  /* 0x00000008070ea825 */ /* 0x004fc600078e000e */
[----:B------:R-:W2:Y:S01]  /*0170*/  @!P1 LDC.64 R6, c[0x0][0x220] ;  /* 0x00008800ff069b82 */ /* 0x000ea20000000a00 */
[----:B0-----:R-:W-:Y:S01]  /*0180*/  @!P0 IMAD.WIDE.U32 R12, R11, 0x8, R12 ;  /* 0x000000080b0c8825 */ /* 0x001fe200078e000c */
[----:B------:R-:W-:Y:S01]  /*0190*/  CS2R R10, SRZ ;  /* 0x00000000000a7805 */ /* 0x000fe2000001ff00 */
[----:B------:R0:W5:Y:S02]  /*01a0*/  @!P2 LDG.E.64 R2, desc[UR4][R14.64] ;  /* 0x000000040e02a981 */ /* 0x000164000c1e1b00 */
[----:B-1----:R-:W-:Y:S01]  /*01b0*/  @!P3 IMAD.WIDE.U32 R18, R19, 0x8, R8 ;  /* 0x000000081312b825 */ /* 0x002fe200078e0008 */
[----:B------:R-:W-:Y:S02]  /*01c0*/  CS2R R8, SRZ ;  /* 0x0000000000087805 */ /* 0x000fe4000001ff00 */
[----:B------:R0:W5:Y:S01]  /*01d0*/  @!P0 LDG.E.64 R10, desc[UR4][R12.64] ;  /* 0x000000040c0a8981 */ /* 0x000162000c1e1b00 */
[----:B--2---:R-:W-:Y:S01]  /*01e0*/  @!P1 IMAD.WIDE.U32 R16, R17, 0x8, R6 ;  /* 0x0000000811109825 */ /* 0x004fe200078e0006 */
[----:B------:R-:W-:-:S04]  /*01f0*/  CS2R R6, SRZ ;  /* 0x0000000000067805 */ /* 0x000fc8000001ff00 */
[----:B------:R0:W5:Y:S04]  /*0200*/  @!P1 LDG.E.64 R8, desc[UR4][R16.64] ;  /* 0x0000000410089981 */ /* 0x000168000c1e1b00 */
[----:B------:R0:W5:Y:S01]  /*0210*/  @!P3 LDG.E.64 R6, desc[UR4][R18.64] ;  /* 0x000000041206b981 */ /* 0x000162000c1e1b00 */
[----:B------:R-:W-:Y:S04]  /*0220*/  BSSY B0, `(.L_x_4083) ;  /* 0x000000c000007945 */ /* 0x000fe80003800000 */
[----:B------:R-:W-:Y:S05]  /*0230*/  @P0 BRA `(.L_x_4084) ;  /* 0x0000000000280947 */ /* 0x000fea0003800000 */
[----:B0-----:R-:W0:Y:S01]  /*0240*/  LDC.64 R14, c[0x0][0x218] ;  /* 0x00008600ff0e7b82 */ /* 0x001e220000000a00 */
[-C--:B-----5:R-:W-:Y:S01]  /*0250*/  IADD3 R13, P1, RZ, -R10.reuse, RZ ;  /* 0x8000000aff0d7210 */ /* 0x0a0fe20007f3e0ff */
[----:B------:R-:W-:Y:S01]  /*0260*/  IMAD R17, R0, 0x200, R5 ;  /* 0x0000020000117824 */ /* 0x000fe200078e0205 */
[----:B------:R-:W-:Y:S01]  /*0270*/  ISETP.LT.AND P0, PT, R11, RZ, PT ;  /* 0x000000ff0b00720c */ /* 0x000fe20003f01270 */
[----:B------:R-:W-:Y:S01]  /*0280*/  VIADD R5, R5, 0x80 ;  /* 0x0000008005057836 */ /* 0x000fe20000000000 */
[-C--:B------:R-:W-:Y:S02]  /*0290*/  IADD3.X R19, RZ, ~R11.reuse, RZ, P1, !PT ;  /* 0x8000000bff137210 */ /* 0x080fe40000ffe4ff */
[----:B------:R-:W-:Y:S02]  /*02a0*/  SEL R12, R13, R10, P0 ;  /* 0x0000000a0d0c7207 */ /* 0x000fe40000000000 */
[----:B------:R-:W-:Y:S01]  /*02b0*/  SEL R13, R19, R11, P0 ;  /* 0x0000000b130d7207 */ /* 0x000fe20000000000 */
[----:B0-----:R-:W-:-:S05]  /*02c0*/  IMAD.WIDE.U32 R10, R17, 0x8, R14 ;  /* 0x00000008110a7825 */ /* 0x001fca00078e000e */
[----:B------:R1:W-:Y:S02]  /*02d0*/  STG.E.64 desc[UR4][R10.64], R12 ;  /* 0x0000000c0a007986 */ /* 0x0003e4000c101b04 */
.L_x_4084:
[----:B------:R-:W-:Y:S05]  /*02e0*/  BSYNC B0 ;  /* 0x0000000000007941 */ /* 0x000fea0003800000 */
.L_x_4083:
[----:B------:R-:W-:Y:S01]  /*02f0*/  ISETP.GE.AND P0, PT, R5, R4, PT ;  /* 0x000000040500720c */ /* 0x000fe20003f06270 */
[----:B------:R-:W-:-:S12]  /*0300*/  BSSY B0, `(.L_x_4085) ;  /* 0x0000018000007945 */ /* 0x000fd80003800000 */
[----:B------:R-:W-:Y:S05]  /*0310*/  @P0 BRA `(.L_x_4086) ;  /* 0x0000000000580947 */ /* 0x000fea0003800000 */
[----:B-1---5:R-:W1:Y:S01]  /*0320*/  LDC.64 R10, c[0x0][0x218] ;  /* 0x00008600ff0a7b82 */ /* 0x022e620000000a00 */
[-C--:B0-----:R-:W-:Y:S01]  /*0330*/  IADD3 R13, P1, RZ, -R8.reuse, RZ ;  /* 0x80000008ff0d7210 */ /* 0x081fe20007f3e0ff */
[----:B------:R-:W-:Y:S01]  /*0340*/  IMAD R17, R0, 0x200, R5 ;  /* 0x0000020000117824 */ /* 0x000fe200078e0205 */
[----:B------:R-:W-:Y:S01]  /*0350*/  ISETP.LT.AND P0, PT, R9, RZ, PT ;  /* 0x000000ff0900720c */ /* 0x000fe20003f01270 */
[----:B------:R-:W-:Y:S02]  /*0360*/  VIADD R5, R5, 0x80 ;  /* 0x0000008005057836 */ /* 0x000fe40000000000 */
[----:B------:R-:W-:Y:S01]  /*0370*/  IMAD.X R15, RZ, RZ, ~R9, P1 ;  /* 0x000000ffff0f7224 */ /* 0x000fe200008e0e09 */
[----:B------:R-:W-:-:S04]  /*0380*/  SEL R8, R13, R8, P0 ;  /* 0x000000080d087207 */ /* 0x000fc80000000000 */
[----:B------:R-:W-:Y:S02]  /*0390*/  SEL R9, R15, R9, P0 ;  /* 0x000000090f097207 */ /* 0x000fe40000000000 */
[----:B------:R-:W-:Y:S01]  /*03a0*/  ISETP.GE.AND P0, PT, R5, R4, PT ;  /* 0x000000040500720c */ /* 0x000fe20003f06270 */
[----:B-1----:R-:W-:-:S05]  /*03b0*/  IMAD.WIDE.U32 R10, R17, 0x8, R10 ;  /* 0x00000008110a7825 */ /* 0x002fca00078e000a */
[----:B------:R2:W-:Y:S07]  /*03c0*/  STG.E.64 desc[UR4][R10.64], R8 ;  /* 0x000000080a007986 */ /* 0x0005ee000c101b04 */
[----:B------:R-:W-:Y:S05]  /*03d0*/  @P0 BRA `(.L_x_4086) ;  /* 0x0000000000280947 */ /* 0x000fea0003800000 */
[----:B--2---:R-:W0:Y:S01]  /*03e0*/  LDC.64 R8, c[0x0][0x218] ;  /* 0x00008600ff087b82 */ /* 0x004e220000000a00 */
[-C--:B------:R-:W-:Y:S01]  /*03f0*/  IADD3 R11, P1, RZ, -R6.reuse, RZ ;  /* 0x80000006ff0b7210 */ /* 0x080fe20007f3e0ff */
        /* <DEDUP_REMOVED lines=8> */
.L_x_4086:
[----:B------:R-:W-:Y:S05]  /*0480*/  BSYNC B0 ;  /* 0x0000000000007941 */ /* 0x000fea0003800000 */
.L_x_4085:
[----:B------:R-:W-:-:S13]  /*0490*/  ISETP.GE.AND P0, PT, R5, R4, PT ;  /* 0x000000040500720c */ /* 0x000fda0003f06270 */
[----:B------:R-:W-:Y:S05]  /*04a0*/  @P0 EXIT ;  /* 0x000000000000094d */ /* 0x000fea0003800000 */
[----:B---3-5:R-:W3:Y:S01]  /*04b0*/  LDC.64 R6, c[0x0][0x218] ;  /* 0x00008600ff067b82 */ /* 0x028ee20000000a00 */
[----:B-12---:R-:W-:Y:S01]  /*04c0*/  IADD3 R11, P1, RZ, -R2, RZ ;  /* 0x80000002ff0b7210 */ /* 0x006fe20007f3e0ff */
[----:B------:R-:W-:Y:S01]  /*04d0*/  IMAD R9, R0, 0x200, R5 ;  /* 0x0000020000097824 */ /* 0x000fe200078e0205 */
[----:B------:R-:W-:-:S03]  /*04e0*/  ISETP.LT.AND P0, PT, R3, RZ, PT ;  /* 0x000000ff0300720c */ /* 0x000fc60003f01270 */
[----:B------:R-:W-:Y:S01]  /*04f0*/  IMAD.X R5, RZ, RZ, ~R3, P1 ;  /* 0x000000ffff057224 */ /* 0x000fe200008e0e03 */
[----:B------:R-:W-:-:S04]  /*0500*/  SEL R4, R11, R2, P0 ;  /* 0x000000020b047207 */ /* 0x000fc80000000000 */
[----:B------:R-:W-:Y:S01]  /*0510*/  SEL R5, R5, R3, P0 ;  /* 0x0000000305057207 */ /* 0x000fe20000000000 */
[----:B---3--:R-:W-:-:S05]  /*0520*/  IMAD.WIDE.U32 R2, R9, 0x8, R6 ;  /* 0x0000000809027825 */ /* 0x008fca00078e0006 */
[----:B------:R-:W-:Y:S01]  /*0530*/  STG.E.64 desc[UR4][R2.64], R4 ;  /* 0x0000000402007986 */ /* 0x000fe2000c101b04 */
[----:B------:R-:W-:Y:S05]  /*0540*/  EXIT ;  /* 0x000000000000794d */ /* 0x000fea0003800000 */
.L_x_4087:
        /* <DEDUP_REMOVED lines=11> */
.L_x_5947:


//--------------------- .text._ZN2at6native29vectorized_elementwise_kernelILi2ENS0_10AbsFunctorIlEESt5arrayIPcLm2EEEEviT0_T1_ --------------------------
	.section	.text._ZN2at6native29vectorized_elementwise_kernelILi2ENS0_10AbsFunctorIlEESt5arrayIPcLm2EEEEviT0_T1_,"ax",@progbits
	.align	128
        .global         _ZN2at6native29vectorized_elementwise_kernelILi2ENS0_10AbsFunctorIlEESt5arrayIPcLm2EEEEviT0_T1_
        .type           _ZN2at6native29vectorized_elementwise_kernelILi2ENS0_10AbsFunctorIlEESt5arrayIPcLm2EEEEviT0_T1_,@function
        .size           _ZN2at6native29vectorized_elementwise_kernelILi2ENS0_10AbsFunctorIlEESt5arrayIPcLm2EEEEviT0_T1_,(.L_x_5948 - _ZN2at6native29vectorized_elementwise_kernelILi2ENS0_10AbsFunctorIlEESt5arrayIPcLm2EEEEviT0_T1_)
        .other          _ZN2at6native29vectorized_elementwise_kernelILi2ENS0_10AbsFunctorIlEESt5arrayIPcLm2EEEEviT0_T1_,@"STO_CUDA_ENTRY STV_DEFAULT"
_ZN2at6native29vectorized_elementwise_kernelILi2ENS0_10AbsFunctorIlEESt5arrayIPcLm2EEEEviT0_T1_:
.text._ZN2at6native29vectorized_elementwise_kernelILi2ENS0_10AbsFunctorIlEESt5arrayIPcLm2EEEEviT0_T1_:
        /* <DEDUP_REMOVED lines=16> */
[----:B------:R0:W5:Y:S01]  /*0100*/  LDG.E.128 R4, desc[UR4][R22.64+0x1800] ;  /* 0x0018000416047981 */ /* 0x000162000c1e1d00 */
[----:B--2---:R-:W-:-:S04]  /*0110*/  IMAD.WIDE.U32 R24, R20, 0x8, R24 ;  /* 0x0000000814187825 */ /* 0x004fc800078e0018 */
[----:B------:R-:W-:Y:S01]  /*0120*/  IMAD.WIDE R24, R21, 0x10, R24 ;  /* 0x0000001015187825 */ /* 0x000fe200078e0218 */
[----:B---3--:R-:W-:Y:S02]  /*0130*/  IADD3 R3, P1, RZ, -R10, RZ ;  /* 0x8000000aff037210 */ /* 0x008fe40007f3e0ff */
[----:B------:R-:W-:Y:S02]  /*0140*/  IADD3 R29, P2, RZ, -R8, RZ ;  /* 0x80000008ff1d7210 */ /* 0x000fe40007f5e0ff */
[----:B------:R-:W-:Y:S01]  /*0150*/  ISETP.LT.AND P0, PT, R11, RZ, PT ;  /* 0x000000ff0b00720c */ /* 0x000fe20003f01270 */
[----:B------:R-:W-:Y:S01]  /*0160*/  IMAD.X R27, RZ, RZ, ~R11, P1 ;  /* 0x000000ffff1b7224 */ /* 0x000fe200008e0e0b */
[----:B------:R-:W-:Y:S01]  /*0170*/  ISETP.LT.AND P1, PT, R9, RZ, PT ;  /* 0x000000ff0900720c */ /* 0x000fe20003f21270 */
[----:B------:R-:W-:Y:S01]  /*0180*/  IMAD.X R26, RZ, RZ, ~R9, P2 ;  /* 0x000000ffff1a7224 */ /* 0x000fe200010e0e09 */
[----:B------:R-:W-:Y:S02]  /*0190*/  SEL R2, R3, R10, P0 ;  /* 0x0000000a03027207 */ /* 0x000fe40000000000 */
[----:B------:R-:W-:-:S02]  /*01a0*/  SEL R3, R27, R11, P0 ;  /* 0x0000000b1b037207 */ /* 0x000fc40000000000 */
[----:B------:R-:W-:Y:S02]  /*01b0*/  SEL R0, R29, R8, P1 ;  /* 0x000000081d007207 */ /* 0x000fe40000800000 */
[----:B------:R-:W-:Y:S02]  /*01c0*/  SEL R9, R26, R9, P1 ;  /* 0x000000091a097207 */ /* 0x000fe40000800000 */
[----:B----4-:R-:W-:Y:S02]  /*01d0*/  IADD3 R11, P1, RZ, -R18, RZ ;  /* 0x80000012ff0b7210 */ /* 0x010fe40007f3e0ff */
[----:B------:R-:W-:Y:S02]  /*01e0*/  IADD3 R27, P2, RZ, -R16, RZ ;  /* 0x80000010ff1b7210 */ /* 0x000fe40007f5e0ff */
[----:B------:R-:W-:Y:S01]  /*01f0*/  ISETP.LT.AND P0, PT, R19, RZ, PT ;  /* 0x000000ff1300720c */ /* 0x000fe20003f01270 */
[----:B0-----:R-:W-:Y:S01]  /*0200*/  IMAD.X R23, RZ, RZ, ~R19, P1 ;  /* 0x000000ffff177224 */ /* 0x001fe200008e0e13 */
[----:B------:R-:W-:Y:S01]  /*0210*/  ISETP.LT.AND P1, PT, R17, RZ, PT ;  /* 0x000000ff1100720c */ /* 0x000fe20003f21270 */
[----:B------:R-:W-:Y:S01]  /*0220*/  IMAD.X R29, RZ, RZ, ~R17, P2 ;  /* 0x000000ffff1d7224 */ /* 0x000fe200010e0e11 */
[----:B------:R-:W-:-:S02]  /*0230*/  SEL R8, R11, R18, P0 ;  /* 0x000000120b087207 */ /* 0x000fc40000000000 */
[----:B------:R-:W-:Y:S02]  /*0240*/  SEL R10, R27, R16, P1 ;  /* 0x000000101b0a7207 */ /* 0x000fe40000800000 */
[----:B------:R-:W-:Y:S01]  /*0250*/  SEL R11, R29, R17, P1 ;  /* 0x000000111d0b7207 */ /* 0x000fe20000800000 */
[----:B------:R-:W-:Y:S01]  /*0260*/  IMAD.MOV.U32 R18, RZ, RZ, R8 ;  /* 0x000000ffff127224 */ /* 0x000fe200078e0008 */
[----:B-----5:R-:W-:Y:S01]  /*0270*/  IADD3 R17, P1, RZ, -R14, RZ ;  /* 0x8000000eff117210 */ /* 0x020fe20007f3e0ff */
[----:B------:R-:W-:Y:S01]  /*0280*/  IMAD.MOV.U32 R16, RZ, RZ, R10 ;  /* 0x000000ffff107224 */ /* 0x000fe200078e000a */
[----:B------:R-:W-:Y:S02]  /*0290*/  SEL R19, R23, R19, P0 ;  /* 0x0000001317137207 */ /* 0x000fe40000000000 */
[----:B------:R-:W-:Y:S01]  /*02a0*/  ISETP.LT.AND P0, PT, R15, RZ, PT ;  /* 0x000000ff0f00720c */ /* 0x000fe20003f01270 */
[----:B------:R-:W-:Y:S01]  /*02b0*/  IMAD.X R21, RZ, RZ, ~R15, P1 ;  /* 0x000000ffff157224 */ /* 0x000fe200008e0e0f */
[----:B------:R-:W-:-:S02]  /*02c0*/  IADD3 R23, P2, RZ, -R12, RZ ;  /* 0x8000000cff177210 */ /* 0x000fc40007f5e0ff */
[----:B------:R-:W-:Y:S02]  /*02d0*/  ISETP.LT.AND P1, PT, R13, RZ, PT ;  /* 0x000000ff0d00720c */ /* 0x000fe40003f21270 */
[----:B------:R-:W-:Y:S01]  /*02e0*/  SEL R14, R17, R14, P0 ;  /* 0x0000000e110e7207 */ /* 0x000fe20000000000 */
[----:B------:R-:W-:Y:S01]  /*02f0*/  IMAD.X R17, RZ, RZ, ~R13, P2 ;  /* 0x000000ffff117224 */ /* 0x000fe200010e0e0d */
[----:B------:R-:W-:Y:S02]  /*0300*/  SEL R15, R21, R15, P0 ;  /* 0x0000000f150f7207 */ /* 0x000fe40000000000 */
[----:B------:R-:W-:Y:S02]  /*0310*/  SEL R12, R23, R12, P1 ;  /* 0x0000000c170c7207 */ /* 0x000fe40000800000 */
[----:B------:R-:W-:Y:S02]  /*0320*/  IADD3 R21, P2, RZ, -R6, RZ ;  /* 0x80000006ff157210 */ /* 0x000fe40007f5e0ff */
[----:B------:R-:W-:-:S02]  /*0330*/  IADD3 R23, P3, RZ, -R4, RZ ;  /* 0x80000004ff177210 */ /* 0x000fc40007f7e0ff */
[----:B------:R-:W-:Y:S01]  /*0340*/  SEL R13, R17, R13, P1 ;  /* 0x0000000d110d7207 */ /* 0x000fe20000800000 */
[----:B------:R-:W-:Y:S01]  /*0350*/  IMAD.X R17, RZ, RZ, ~R7, P2 ;  /* 0x000000ffff117224 */ /* 0x000fe200010e0e07 */
[----:B------:R-:W-:Y:S01]  /*0360*/  ISETP.LT.AND P0, PT, R7, RZ, PT ;  /* 0x000000ff0700720c */ /* 0x000fe20003f01270 */
[----:B------:R-:W-:Y:S01]  /*0370*/  IMAD.X R27, RZ, RZ, ~R5, P3 ;  /* 0x000000ffff1b7224 */ /* 0x000fe200018e0e05 */
[----:B------:R-:W-:Y:S01]  /*0380*/  ISETP.LT.AND P1, PT, R5, RZ, PT ;  /* 0x000000ff0500720c */ /* 0x000fe20003f21270 */
[----:B------:R-:W-:Y:S01]  /*0390*/  STG.E.128 desc[UR4][R24.64+0x1000], R12 ;  /* 0x0010000c18007986 */ /* 0x000fe2000c101d04 */
[----:B------:R-:W-:Y:S01]  /*03a0*/  SEL R20, R21, R6, P0 ;  /* 0x0000000615147207 */ /* 0x000fe20000000000 */
[----:B------:R-:W-:Y:S01]  /*03b0*/  IMAD.MOV.U32 R6, RZ, RZ, R2 ;  /* 0x000000ffff067224 */ /* 0x000fe200078e0002 */
[----:B------:R-:W-:Y:S01]  /*03c0*/  SEL R22, R23, R4, P1 ;  /* 0x0000000417167207 */ /* 0x000fe20000800000 */
[----:B------:R-:W-:Y:S01]  /*03d0*/  IMAD.MOV.U32 R4, RZ, RZ, R0 ;  /* 0x000000ffff047224 */ /* 0x000fe200078e0000 */
[----:B------:R-:W-:Y:S01]  /*03e0*/  SEL R21, R17, R7, P0 ;  /* 0x0000000711157207 */ /* 0x000fe20000000000 */
[----:B------:R-:W-:Y:S01]  /*03f0*/  IMAD.MOV.U32 R7, RZ, RZ, R3 ;  /* 0x000000ffff077224 */ /* 0x000fe200078e0003 */
[----:B------:R-:W-:Y:S01]  /*0400*/  SEL R23, R27, R5, P1 ;  /* 0x000000051b177207 */ /* 0x000fe20000800000 */
[----:B------:R-:W-:-:S02]  /*0410*/  IMAD.MOV.U32 R5, RZ, RZ, R9 ;  /* 0x000000ffff057224 */ /* 0x000fc400078e0009 */
[----:B------:R-:W-:-:S03]  /*0420*/  IMAD.MOV.U32 R17, RZ, RZ, R11 ;  /* 0x000000ffff117224 */ /* 0x000fc600078e000b */
[----:B------:R0:W-:Y:S04]  /*0430*/  STG.E.128 desc[UR4][R24.64], R4 ;  /* 0x0000000418007986 */ /* 0x0001e8000c101d04 */
[----:B------:R-:W-:Y:S01]  /*0440*/  STG.E.128 desc[UR4][R24.64+0x800], R16 ;  /* 0x0008001018007986 */ /* 0x000fe2000c101d04 */
[----:B0-----:R-:W-:Y:S02]  /*0450*/  IMAD.MOV.U32 R6, RZ, RZ, R20 ;  /* 0x000000ffff067224 */ /* 0x001fe400078e0014 */
[----:B------:R-:W-:Y:S02]  /*0460*/  IMAD.MOV.U32 R7, RZ, RZ, R21 ;  /* 0x000000ffff077224 */ /* 0x000fe400078e0015 */
[----:B------:R-:W-:Y:S02]  /*0470*/  IMAD.MOV.U32 R4, RZ, RZ, R22 ;  /* 0x000000ffff047224 */ /* 0x000fe400078e0016 */
[----:B------:R-:W-:-:S05]  /*0480*/  IMAD.MOV.U32 R5, RZ, RZ, R23 ;  /* 0x000000ffff057224 */ /* 0x000fca00078e0017 */
[----:B------:R-:W-:Y:S01]  /*0490*/  STG.E.128 desc[UR4][R24.64+0x1800], R4 ;  /* 0x0018000418007986 */ /* 0x000fe2000c101d04 */
[----:B------:R-:W-:Y:S05]  /*04a0*/  EXIT ;  /* 0x000000000000794d */ /* 0x000fea0003800000 */
.L_x_4088:
[----:B------:R-:W0:Y:S01]  /*04b0*/  S2R R5, SR_TID.X ;  /* 0x0000000000057919 */ /* 0x000e220000002100 */
[----:B------:R-:W-:Y:S02]  /*04c0*/  CS2R R12, SRZ ;  /* 0x00000000000c7805 */ /* 0x000fe4000001ff00 */
[----:B0-----:R-:W-:Y:S01]  /*04d0*/  ISETP.GE.AND P0, PT, R5, R0, PT ;  /* 0x000000000500720c */ /* 0x001fe20003f06270 */
[----:B------:R-:W-:-:S12]  /*04e0*/  IMAD.MOV.U32 R3, RZ, RZ, R5 ;  /* 0x000000ffff037224 */ /* 0x000fd800078e0005 */
[----:B------:R-:W-:Y:S01]  /*04f0*/  @!P0 VIADD R3, R5, 0x80 ;  /* 0x0000008005038836 */ /* 0x000fe20000000000 */
[----:B------:R-:W0:Y:S04]  /*0500*/  @!P0 LDC.64 R22, c[0x0][0x220] ;  /* 0x00008800ff168b82 */ /* 0x000e280000000a00 */
[----:B------:R-:W-:-:S13]  /*0510*/  ISETP.GE.AND P6, PT, R3, R0, PT ;  /* 0x000000000300720c */ /* 0x000fda0003fc6270 */
[----:B------:R-:W-:Y:S01]  /*0520*/  @!P6 IMAD.IADD R11, R20, 0x1, R3 ;  /* 0x00000001140be824 */ /* 0x000fe200078e0203 */
[----:B------:R-:W1:Y:S01]  /*0530*/  @!P6 LDC.64 R14, c[0x0][0x220] ;  /* 0x00008800ff0eeb82 */ /* 0x000e620000000a00 */
[----:B------:R-:W-:-:S05]  /*0540*/  @!P6 VIADD R3, R3, 0x80 ;  /* 0x000000800303e836 */ /* 0x000fca0000000000 */
[----:B------:R-:W-:-:S13]  /*0550*/  ISETP.GE.AND P5, PT, R3, R0, PT ;  /* 0x000000000300720c */ /* 0x000fda0003fa6270 */
[----:B------:R-:W-:Y:S01]  /*0560*/  @!P5 IMAD.IADD R17, R20, 0x1, R3 ;  /* 0x000000011411d824 */ /* 0x000fe200078e0203 */
[----:B------:R-:W2:Y:S01]  /*0570*/  @!P5 LDC.64 R6, c[0x0][0x220] ;  /* 0x00008800ff06db82 */ /* 0x000ea20000000a00 */
[----:B------:R-:W-:Y:S02]  /*0580*/  @!P5 VIADD R3, R3, 0x80 ;  /* 0x000000800303d836 */ /* 0x000fe40000000000 */
[----:B-1----:R-:W-:-:S03]  /*0590*/  @!P6 IMAD.WIDE.U32 R14, R11, 0x8, R14 ;  /* 0x000000080b0ee825 */ /* 0x002fc600078e000e */
[C---:B------:R-:W-:Y:S02]  /*05a0*/  ISETP.GE.AND P4, PT, R3.reuse, R0, PT ;  /* 0x000000000300720c */ /* 0x040fe40003f86270 */
[----:B------:R1:W5:Y:S11]  /*05b0*/  @!P6 LDG.E.64 R12, desc[UR4][R14.64] ;  /* 0x000000040e0ce981 */ /* 0x000376000c1e1b00 */
[----:B------:R-:W-:Y:S01]  /*05c0*/  @!P4 IMAD.IADD R2, R20, 0x1, R3 ;  /* 0x000000011402c824 */ /* 0x000fe200078e0203 */
[----:B------:R-:W3:Y:S01]  /*05d0*/  @!P4 LDC.64 R24, c[0x0][0x220] ;  /* 0x00008800ff18cb82 */ /* 0x000ee20000000a00 */
[----:B------:R-:W-:-:S05]  /*05e0*/  @!P4 VIADD R3, R3, 0x80 ;  /* 0x000000800303c836 */ /* 0x000fca0000000000 */
[----:B------:R-:W-:-:S13]  /*05f0*/  ISETP.GE.AND P3, PT, R3, R0, PT ;  /* 0x000000000300720c */ /* 0x000fda0003f66270 */
[----:B------:R-:W-:Y:S01]  /*0600*/  @!P3 IMAD.IADD R9, R20, 0x1, R3 ;  /* 0x000000011409b824 */ /* 0x000fe200078e0203 */
[----:B------:R-:W4:Y:S01]  /*0610*/  @!P3 LDC.64 R26, c[0x0][0x220] ;  /* 0x00008800ff1abb82 */ /* 0x000f220000000a00 */
[----:B------:R-:W-:-:S05]  /*0620*/  @!P3 VIADD R3, R3, 0x80 ;  /* 0x000000800303b836 */ /* 0x000fca0000000000 */
[----:B------:R-:W-:-:S13]  /*0630*/  ISETP.GE.AND P2, PT, R3, R0, PT ;  /* 0x000000000300720c */ /* 0x000fda0003f46270 */
[----:B------:R-:W-:Y:S01]  /*0640*/  @!P2 IMAD.IADD R21, R20, 0x1, R3 ;  /* 0x000000011415a824 */ /* 0x000fe200078e0203 */
[----:B-1----:R-:W1:Y:S01]  /*0650*/  @!P2 LDC.64 R14, c[0x0][0x220] ;  /* 0x00008800ff0eab82 */ /* 0x002e620000000a00 */
[----:B------:R-:W-:-:S05]  /*0660*/  @!P2 VIADD R3, R3, 0x80 ;  /* 0x000000800303a836 */ /* 0x000fca0000000000 */
[----:B------:R-:W-:-:S13]  /*0670*/  ISETP.GE.AND P1, PT, R3, R0, PT ;  /* 0x000000000300720c */ /* 0x000fda0003f26270 */
[----:B------:R-:W-:Y:S02]  /*0680*/  @!P1 IMAD.IADD R29, R20, 0x1, R3 ;  /* 0x00000001141d9824 */ /* 0x000fe400078e0203 */
[----:B------:R-:W-:-:S05]  /*0690*/  @!P1 VIADD R3, R3, 0x80 ;  /* 0x0000008003039836 */ /* 0x000fca0000000000 */
[----:B------:R-:W-:Y:S01]  /*06a0*/  ISETP.GE.AND P6, PT, R3, R0, PT ;  /* 0x000000000300720c */ /* 0x000fe20003fc6270 */
[----:B--2---:R-:W-:Y:S02]  /*06b0*/  @!P5 IMAD.WIDE.U32 R6, R17, 0x8, R6 ;  /* 0x000000081106d825 */ /* 0x004fe400078e0006 */
[----:B------:R-:W2:Y:S10]  /*06c0*/  @!P1 LDC.64 R16, c[0x0][0x220] ;  /* 0x00008800ff109b82 */ /* 0x000eb40000000a00 */
[----:B------:R-:W0:Y:S01]  /*06d0*/  @!P6 LDC.64 R18, c[0x0][0x220] ;  /* 0x00008800ff12eb82 */ /* 0x000e220000000a00 */
[----:B------:R-:W-:Y:S01]  /*06e0*/  CS2R R10, SRZ ;  /* 0x00000000000a7805 */ /* 0x000fe2000001ff00 */
[----:B----4-:R-:W-:Y:S01]  /*06f0*/  @!P3 IMAD.WIDE.U32 R26, R9, 0x8, R26 ;  /* 0x00000008091ab825 */ /* 0x010fe200078e001a */
[----:B------:R-:W-:-:S03]  /*0700*/  CS2R R8, SRZ ;  /* 0x0000000000087805 */ /* 0x000fc6000001ff00 */
[----:B---3--:R-:W-:Y:S01]  /*0710*/  @!P4 IMAD.WIDE.U32 R24, R2, 0x8, R24 ;  /* 0x000000080218c825 */ /* 0x008fe200078e0018 */
[----:B------:R3:W5:Y:S04]  /*0720*/  @!P5 LDG.E.64 R10, desc[UR4][R6.64] ;  /* 0x00000004060ad981 */ /* 0x000768000c1e1b00 */
[----:B------:R1:W5:Y:S01]  /*0730*/  @!P4 LDG.E.64 R8, desc[UR4][R24.64] ;  /* 0x000000041808c981 */ /* 0x000362000c1e1b00 */
[----:B---3--:R-:W-:Y:S01]  /*0740*/  CS2R R6, SRZ ;  /* 0x0000000000067805 */ /* 0x008fe2000001ff00 */
[----:B-1----:R-:W-:-:S05]  /*0750*/  @!P2 IMAD.WIDE.U32 R24, R21, 0x8, R14 ;  /* 0x000000081518a825 */ /* 0x002fca00078e000e */
[----:B------:R1:W5:Y:S01]  /*0760*/  @!P3 LDG.E.64 R6, desc[UR4][R26.64] ;  /* 0x000000041a06b981 */ /* 0x000362000c1e1b00 */
[C---:B------:R-:W-:Y:S02]  /*0770*/  @!P6 IMAD.IADD R21, R20.reuse, 0x1, R3 ;  /* 0x000000011415e824 */ /* 0x040fe400078e0203 */
[----:B------:R-:W-:Y:S02]  /*0780*/  @!P0 IMAD.IADD R3, R20, 0x1, R5 ;  /* 0x0000000114038824 */ /* 0x000fe400078e0205 */
[----:B--2---:R-:W-:Y:S01]  /*0790*/  @!P1 IMAD.WIDE.U32 R16, R29, 0x8, R16 ;  /* 0x000000081d109825 */ /* 0x004fe200078e0010 */
[----:B------:R-:W-:-:S03]  /*07a0*/  CS2R R14, SRZ ;  /* 0x00000000000e7805 */ /* 0x000fc6000001ff00 */
[----:B0-----:R-:W-:Y:S01]  /*07b0*/  @!P6 IMAD.WIDE.U32 R28, R21, 0x8, R18 ;  /* 0x00000008151ce825 */ /* 0x001fe200078e0012 */
[----:B------:R-:W-:Y:S02]  /*07c0*/  CS2R R18, SRZ ;  /* 0x0000000000127805 */ /* 0x000fe4000001ff00 */
[----:B------:R0:W5:Y:S01]  /*07d0*/  @!P2 LDG.E.64 R14, desc[UR4][R24.64] ;  /* 0x00000004180ea981 */ /* 0x000162000c1e1b00 */
[----:B-1----:R-:W-:Y:S01]  /*07e0*/  @!P0 IMAD.WIDE.U32 R26, R3, 0x8, R22 ;  /* 0x00000008031a8825 */ /* 0x002fe200078e0016 */
[----:B------:R-:W-:Y:S02]  /*07f0*/  CS2R R2, SRZ ;  /* 0x0000000000027805 */ /* 0x000fe4000001ff00 */
[----:B------:R-:W-:Y:S01]  /*0800*/  CS2R R22, SRZ ;  /* 0x0000000000167805 */ /* 0x000fe2000001ff00 */
[----:B------:R0:W5:Y:S04]  /*0810*/  @!P1 LDG.E.64 R18, desc[UR4][R16.64] ;  /* 0x0000000410129981 */ /* 0x000168000c1e1b00 */
[----:B------:R0:W5:Y:S04]  /*0820*/  @!P6 LDG.E.64 R2, desc[UR4][R28.64] ;  /* 0x000000041c02e981 */ /* 0x000168000c1e1b00 */
[----:B------:R0:W5:Y:S01]  /*0830*/  @!P0 LDG.E.64 R22, desc[UR4][R26.64] ;  /* 0x000000041a168981 */ /* 0x000162000c1e1b00 */
[----:B------:R-:W-:Y:S04]  /*0840*/  BSSY B0, `(.L_x_4089) ;  /* 0x000000c000007945 */ /* 0x000fe80003800000 */
[----:B------:R-:W-:Y:S05]  /*0850*/  @P0 BRA `(.L_x_4090) ;  /* 0x0000000000280947 */ /* 0x000fea0003800000 */
[----:B0-----:R-:W0:Y:S01]  /*0860*/  LDC.64 R16, c[0x0][0x218] ;  /* 0x00008600ff107b82 */ /* 0x001e220000000a00 */
[-C--:B-----5:R-:W-:Y:S01]  /*0870*/  IADD3 R25, P1, RZ, -R22.reuse, RZ ;  /* 0x80000016ff197210 */ /* 0x0a0fe20007f3e0ff */
[----:B------:R-:W-:Y:S01]  /*0880*/  IMAD.IADD R21, R20, 0x1, R5 ;  /* 0x0000000114157824 */ /* 0x000fe200078e0205 */
[----:B------:R-:W-:Y:S01]  /*0890*/  ISETP.LT.AND P0, PT, R23, RZ, PT ;  /* 0x000000ff1700720c */ /* 0x000fe20003f01270 */
[----:B------:R-:W-:Y:S02]  /*08a0*/  VIADD R5, R5, 0x80 ;  /* 0x0000008005057836 */ /* 0x000fe40000000000 */
[----:B------:R-:W-:Y:S01]  /*08b0*/  IMAD.X R27, RZ, RZ, ~R23, P1 ;  /* 0x000000ffff1b7224 */ /* 0x000fe200008e0e17 */
[----:B------:R-:W-:-:S04]  /*08c0*/  SEL R22, R25, R22, P0 ;  /* 0x0000001619167207 */ /* 0x000fc80000000000 */
[----:B------:R-:W-:Y:S01]  /*08d0*/  SEL R23, R27, R23, P0 ;  /* 0x000000171b177207 */ /* 0x000fe20000000000 */
[----:B0-----:R-:W-:-:S05]  /*08e0*/  IMAD.WIDE.U32 R16, R21, 0x8, R16 ;  /* 0x0000000815107825 */ /* 0x001fca00078e0010 */
[----:B------:R1:W-:Y:S02]  /*08f0*/  STG.E.64 desc[UR4][R16.64], R22 ;  /* 0x0000001610007986 */ /* 0x0003e4000c101b04 */
.L_x_4090:
[----:B------:R-:W-:Y:S05]  /*0900*/  BSYNC B0 ;  /* 0x0000000000007941 */ /* 0x000fea0003800000 */
.L_x_4089:
[----:B------:R-:W-:Y:S01]  /*0910*/  ISETP.GE.AND P0, PT, R5, R0, PT ;  /* 0x000000000500720c */ /* 0x000fe20003f06270 */
[----:B------:R-:W-:Y:S04]  /*0920*/  BSSY B0, `(.L_x_4091) ;  /* 0x000004c000007945 */ /* 0x000fe80003800000 */
[----:B------:R-:W-:Y:S08]  /*0930*/  BSSY B1, `(.L_x_4092) ;  /* 0x0000040000017945 */ /* 0x000ff00003800000 */
[----:B------:R-:W-:Y:S05]  /*0940*/  @P0 BRA `(.L_x_4093) ;  /* 0x0000000000580947 */ /* 0x000fea0003800000 */
[----:B01----:R-:W0:Y:S01]  /*0950*/  LDC.64 R16, c[0x0][0x218] ;  /* 0x00008600ff107b82 */ /* 0x003e220000000a00 */
[-C--:B-----5:R-:W-:Y:S01]  /*0960*/  IADD3 R21, P1, RZ, -R12.reuse, RZ ;  /* 0x8000000cff157210 */ /* 0x0a0fe20007f3e0ff */
[----:B------:R-:W-:Y:S01]  /*0970*/  IMAD.IADD R25, R20, 0x1, R5 ;  /* 0x0000000114197824 */ /* 0x000fe200078e0205 */
[----:B------:R-:W-:Y:S01]  /*0980*/  ISETP.LT.AND P0, PT, R13, RZ, PT ;  /* 0x000000ff0d00720c */ /* 0x000fe20003f01270 */
[----:B------:R-:W-:Y:S02]  /*0990*/  VIADD R5, R5, 0x80 ;  /* 0x0000008005057836 */ /* 0x000fe40000000000 */
[----:B------:R-:W-:Y:S01]  /*09a0*/  IMAD.X R23, RZ, RZ, ~R13, P1 ;  /* 0x000000ffff177224 */ /* 0x000fe200008e0e0d */
[----:B------:R-:W-:-:S04]  /*09b0*/  SEL R12, R21, R12, P0 ;  /* 0x0000000c150c7207 */ /* 0x000fc80000000000 */
[----:B------:R-:W-:Y:S02]  /*09c0*/  SEL R13, R23, R13, P0 ;  /* 0x0000000d170d7207 */ /* 0x000fe40000000000 */
[----:B------:R-:W-:Y:S01]  /*09d0*/  ISETP.GE.AND P0, PT, R5, R0, PT ;  /* 0x000000000500720c */ /* 0x000fe20003f06270 */
[----:B0-----:R-:W-:-:S05]  /*09e0*/  IMAD.WIDE.U32 R16, R25, 0x8, R16 ;  /* 0x0000000819107825 */ /* 0x001fca00078e0010 */
[----:B------:R0:W-:Y:S07]  /*09f0*/  STG.E.64 desc[UR4][R16.64], R12 ;  /* 0x0000000c10007986 */ /* 0x0001ee000c101b04 */
[----:B------:R-:W-:Y:S05]  /*0a00*/  @P0 BRA `(.L_x_4094) ;  /* 0x0000000000580947 */ /* 0x000fea0003800000 */
[----:B0-----:R-:W0:Y:S01]  /*0a10*/  LDC.64 R12, c[0x0][0x218] ;  /* 0x00008600ff0c7b82 */ /* 0x001e220000000a00 */
[-C--:B------:R-:W-:Y:S01]  /*0a20*/  IADD3 R17, P1, RZ, -R10.reuse, RZ ;  /* 0x8000000aff117210 */ /* 0x080fe20007f3e0ff */
        /* <DEDUP_REMOVED lines=8> */
.L_x_4093:
[----:B------:R-:W-:-:S13]  /*0ab0*/  ISETP.GE.AND P0, PT, R5, R0, PT ;  /* 0x000000000500720c */ /* 0x000fda0003f06270 */
[----:B------:R-:W-:Y:S05]  /*0ac0*/  @P0 BRA `(.L_x_4095) ;  /* 0x0000000000580947 */ /* 0x000fea0003800000 */
[----:B--2--5:R-:W2:Y:S01]  /*0ad0*/  LDC.64 R10, c[0x0][0x218] ;  /* 0x00008600ff0a7b82 */ /* 0x024ea20000000a00 */
[-C--:B------:R-:W-:Y:S01]  /*0ae0*/  IADD3 R13, P1, RZ, -R8.reuse, RZ ;  /* 0x80000008ff0d7210 */ /* 0x080fe20007f3e0ff */
[----:B------:R-:W-:Y:S01]  /*0af0*/  IMAD.IADD R21, R20, 0x1, R5 ;  /* 0x0000000114157824 */ /* 0x000fe200078e0205 */
[----:B------:R-:W-:Y:S01]  /*0b00*/  ISETP.LT.AND P0, PT, R9, RZ, PT ;  /* 0x000000ff0900720c */ /* 0x000fe20003f01270 */
[----:B------:R-:W-:Y:S02]  /*0b10*/  VIADD R5, R5, 0x80 ;  /* 0x0000008005057836 */ /* 0x000fe40000000000 */
[----:B01----:R-:W-:Y:S01]  /*0b20*/  IMAD.X R17, RZ, RZ, ~R9, P1 ;  /* 0x000000ffff117224 */ /* 0x003fe200008e0e09 */
[----:B------:R-:W-:-:S04]  /*0b30*/  SEL R8, R13, R8, P0 ;  /* 0x000000080d087207 */ /* 0x000fc80000000000 */
[----:B------:R-:W-:Y:S01]  /*0b40*/  SEL R9, R17, R9, P0 ;  /* 0x0000000911097207 */ /* 0x000fe20000000000 */
[----:B--2---:R-:W-:-:S05]  /*0b50*/  IMAD.WIDE.U32 R10, R21, 0x8, R10 ;  /* 0x00000008150a7825 */ /* 0x004fca00078e000a */
[----:B------:R1:W-:Y:S02]  /*0b60*/  STG.E.64 desc[UR4][R10.64], R8 ;  /* 0x000000080a007986 */ /* 0x0003e4000c101b04 */
.L_x_4094:
[----:B------:R-:W-:-:S13]  /*0b70*/  ISETP.GE.AND P0, PT, R5, R0, PT ;  /* 0x000000000500720c */ /* 0x000fda0003f06270 */
[----:B------:R-:W-:Y:S05]  /*0b80*/  @P0 BRA `(.L_x_4096) ;  /* 0x00000000005c0947 */ /* 0x000fea0003800000 */
[----:B-1----:R-:W1:Y:S01]  /*0b90*/  LDC.64 R8, c[0x0][0x218] ;  /* 0x00008600ff087b82 */ /* 0x002e620000000a00 */
[-C--:B------:R-:W-:Y:S01]  /*0ba0*/  IADD3 R11, P1, RZ, -R6.reuse, RZ ;  /* 0x80000006ff0b7210 */ /* 0x080fe20007f3e0ff */
[----:B0-----:R-:W-:Y:S01]  /*0bb0*/  IMAD.IADD R17, R20, 0x1, R5 ;  /* 0x0000000114117824 */ /* 0x001fe200078e0205 */
[----:B------:R-:W-:Y:S01]  /*0bc0*/  ISETP.LT.AND P0, PT, R7, RZ, PT ;  /* 0x000000ff0700720c */ /* 0x000fe20003f01270 */
[----:B------:R-:W-:Y:S02]  /*0bd0*/  VIADD R5, R5, 0x80 ;  /* 0x0000008005057836 */ /* 0x000fe40000000000 */
[----:B------:R-:W-:Y:S01]  /*0be0*/  IMAD.X R13, RZ, RZ, ~R7, P1 ;  /* 0x000000ffff0d7224 */ /* 0x000fe200008e0e07 */
[----:B------:R-:W-:-:S04]  /*0bf0*/  SEL R6, R11, R6, P0 ;  /* 0x000000060b067207 */ /* 0x000fc80000000000 */
[----:B------:R-:W-:Y:S01]  /*0c00*/  SEL R7, R13, R7, P0 ;  /* 0x000000070d077207 */ /* 0x000fe20000000000 */
[----:B-1----:R-:W-:-:S05]  /*0c10*/  IMAD.WIDE.U32 R8, R17, 0x8, R8 ;  /* 0x0000000811087825 */ /* 0x002fca00078e0008 */
[----:B------:R3:W-:Y:S02]  /*0c20*/  STG.E.64 desc[UR4][R8.64], R6 ;  /* 0x0000000608007986 */ /* 0x0007e4000c101b04 */
.L_x_4095:
[----:B------:R-:W-:-:S13]  /*0c30*/  ISETP.GE.AND P0, PT, R5, R0, PT ;  /* 0x000000000500720c */ /* 0x000fda0003f06270 */
[----:B------:R-:W-:Y:S05]  /*0c40*/  @P0 BREAK B1 ;  /* 0x0000000000010942 */ /* 0x000fea0003800000 */
[----:B------:R-:W-:Y:S05]  /*0c50*/  @P0 BRA `(.L_x_4097) ;  /* 0x0000000000600947 */ /* 0x000fea0003800000 */
[----:B---3-5:R-:W3:Y:S01]  /*0c60*/  LDC.64 R8, c[0x0][0x218] ;  /* 0x00008600ff087b82 */ /* 0x028ee20000000a00 */
[-C--:B------:R-:W-:Y:S01]  /*0c70*/  IADD3 R7, P1, RZ, -R14.reuse, RZ ;  /* 0x8000000eff077210 */ /* 0x080fe20007f3e0ff */
[----:B--2---:R-:W-:Y:S01]  /*0c80*/  IMAD.IADD R13, R20, 0x1, R5 ;  /* 0x00000001140d7824 */ /* 0x004fe200078e0205 */
[----:B------:R-:W-:Y:S01]  /*0c90*/  ISETP.LT.AND P0, PT, R15, RZ, PT ;  /* 0x000000ff0f00720c */ /* 0x000fe20003f01270 */
[----:B------:R-:W-:Y:S02]  /*0ca0*/  VIADD R5, R5, 0x80 ;  /* 0x0000008005057836 */ /* 0x000fe40000000000 */
[----:B------:R-:W-:Y:S01]  /*0cb0*/  IMAD.X R11, RZ, RZ, ~R15, P1 ;  /* 0x000000ffff0b7224 */ /* 0x000fe200008e0e0f */
[----:B------:R-:W-:-:S04]  /*0cc0*/  SEL R6, R7, R14, P0 ;  /* 0x0000000e07067207 */ /* 0x000fc80000000000 */
[----:B------:R-:W-:Y:S01]  /*0cd0*/  SEL R7, R11, R15, P0 ;  /* 0x0000000f0b077207 */ /* 0x000fe20000000000 */
[----:B---3--:R-:W-:-:S05]  /*0ce0*/  IMAD.WIDE.U32 R8, R13, 0x8, R8 ;  /* 0x000000080d087825 */ /* 0x008fca00078e0008 */
[----:B------:R2:W-:Y:S02]  /*0cf0*/  STG.E.64 desc[UR4][R8.64], R6 ;  /* 0x0000000608007986 */ /* 0x0005e4000c101b04 */
.L_x_4096:
[----:B------:R-:W-:-:S13]  /*0d00*/  ISETP.GE.AND P0, PT, R5, R0, PT ;  /* 0x000000000500720c */ /* 0x000fda0003f06270 */
[----:B------:R-:W-:Y:S05]  /*0d10*/  @P0 BREAK B1 ;  /* 0x0000000000010942 */ /* 0x000fea0003800000 */
[----:B------:R-:W-:Y:S05]  /*0d20*/  @P0 BRA `(.L_x_4097) ;  /* 0x00000000002c0947 */ /* 0x000fea0003800000 */
[----:B------:R-:W-:Y:S05]  /*0d30*/  BSYNC B1 ;  /* 0x0000000000017941 */ /* 0x000fea0003800000 */
.L_x_4092:
[----:B-12---:R-:W1:Y:S01]  /*0d40*/  LDC.64 R8, c[0x0][0x218] ;  /* 0x00008600ff087b82 */ /* 0x006e620000000a00 */
        /* <DEDUP_REMOVED lines=9> */
.L_x_4097:
[----:B------:R-:W-:Y:S05]  /*0de0*/  BSYNC B0 ;  /* 0x0000000000007941 */ /* 0x000fea0003800000 */
.L_x_4091:
[----:B------:R-:W-:Y:S05]  /*0df0*/  WARPSYNC.ALL ;  /* 0x0000000000007948 */ /* 0x000fea0003800000 */
[----:B------:R-:W-:-:S13]  /*0e00*/  ISETP.GE.AND P0, PT, R5, R0, PT ;  /* 0x000000000500720c */ /* 0x000fda0003f06270 */
[----:B------:R-:W-:Y:S05]  /*0e10*/  @P0 EXIT ;  /* 0x000000000000094d */ /* 0x000fea0003800000 */
[----:B--2345:R-:W2:Y:S01]  /*0e20*/  LDC.64 R6, c[0x0][0x218] ;  /* 0x00008600ff067b82 */ /* 0x03cea20000000a00 */
[----:B-1----:R-:W-:Y:S01]  /*0e30*/  IADD3 R11, P1, RZ, -R2, RZ ;  /* 0x80000002ff0b7210 */ /* 0x002fe20007f3e0ff */
[----:B------:R-:W-:Y:S01]  /*0e40*/  IMAD.IADD R9, R20, 0x1, R5 ;  /* 0x0000000114097824 */ /* 0x000fe200078e0205 */
[----:B------:R-:W-:-:S03]  /*0e50*/  ISETP.LT.AND P0, PT, R3, RZ, PT ;  /* 0x000000ff0300720c */ /* 0x000fc60003f01270 */
[----:B------:R-:W-:Y:S01]  /*0e60*/  IMAD.X R5, RZ, RZ, ~R3, P1 ;  /* 0x000000ffff057224 */ /* 0x000fe200008e0e03 */
[----:B------:R-:W-:-:S04]  /*0e70*/  SEL R4, R11, R2, P0 ;  /* 0x000000020b047207 */ /* 0x000fc80000000000 */
[----:B------:R-:W-:Y:S01]  /*0e80*/  SEL R5, R5, R3, P0 ;  /* 0x0000000305057207 */ /* 0x000fe20000000000 */
[----:B--2---:R-:W-:-:S05]  /*0e90*/  IMAD.WIDE.U32 R2, R9, 0x8, R6 ;  /* 0x0000000809027825 */ /* 0x004fca00078e0006 */
[----:B------:R-:W-:Y:S01]  /*0ea0*/  STG.E.64 desc[UR4][R2.64], R4 ;  /* 0x0000000402007986 */ /* 0x000fe2000c101b04 */
[----:B------:R-:W-:Y:S05]  /*0eb0*/  EXIT ;  /* 0x000000000000794d */ /* 0x000fea0003800000 */
.L_x_4098:
        /* <DEDUP_REMOVED lines=12> */
.L_x_5948:


//--------------------- .text._ZN2at6native29vectorized_elementwise_kernelILi4ENS0_10AbsFunctorIlEESt5arrayIPcLm2EEEEviT0_T1_ --------------------------
	.section	.text._ZN2at6native29vectorized_elementwise_kernelILi4ENS0_10AbsFunctorIlEESt5arrayIPcLm2EEEEviT0_T1_,"ax",@progbits
	.align	128
        .global         _ZN2at6native29vectorized_elementwise_kernelILi4ENS0_10AbsFunctorIlEESt5arrayIPcLm2EEEEviT0_T1_
        .type           _ZN2at6native29vectorized_elementwise_kernelILi4ENS0_10AbsFunctorIlEESt5arrayIPcLm2EEEEviT0_T1_,@function
        .size           _ZN2at6native29vectorized_elementwise_kernelILi4ENS0_10AbsFunctorIlEESt5arrayIPcLm2EEEEviT0_T1_,(.L_x_5949 - _ZN2at6native29vectorized_elementwise_kernelILi4ENS0_10AbsFunctorIlEESt5arrayIPcLm2EEEEviT0_T1_)
        .other          _ZN2at6native29vectorized_elementwise_kernelILi4ENS0_10AbsFunctorIlEESt5arrayIPcLm2EEEEviT0_T1_,@"STO_CUDA_ENTRY STV_DEFAULT"
_ZN2at6native29vectorized_elementwise_kernelILi4ENS0_10AbsFunctorIlEESt5arrayIPcLm2EEEEviT0_T1_:
.text._ZN2at6native29vectorized_elementwise_kernelILi4ENS0_10AbsFunctorIlEESt5arrayIPcLm2EEEEviT0_T1_:
        /* <DEDUP_REMOVED lines=75> */
.L_x_4099:
        /* <DEDUP_REMOVED lines=69> */
.L_x_4101:
[----:B------:R-:W-:Y:S05]  /*0900*/  BSYNC B0 ;  /* 0x0000000000007941 */ /* 0x000fea0003800000 */
.L_x_4100:
        /* <DEDUP_REMOVED lines=26> */
.L_x_4104:
        /* <DEDUP_REMOVED lines=12> */
.L_x_4105:
        /* <DEDUP_REMOVED lines=12> */
.L_x_4106:
        /* <DEDUP_REMOVED lines=13> */
.L_x_4107:
[----:B------:R-:W-:-:S13]  /*0d00*/  ISETP.GE.AND P0, PT, R5, R0, PT ;  /* 0x000000000500720c */ /* 0x000fda0003f06270 */
[----:B------:R-:W-:Y:S05]  /*0d10*/  @P0 BREAK B1 ;  /* 0x0000000000010942 */ /* 0x000fea0003800000 */
[----:B------:R-:W-:Y:S05]  /*0d20*/  @P0 BRA `(.L_x_4108) ;  /* 0x00000000002c0947 */ /* 0x000fea0003800000 */
[----:B------:R-:W-:Y:S05]  /*0d30*/  BSYNC B1 ;  /* 0x0000000000017941 */ /* 0x000fea0003800000 */
.L_x_4103:
        /* <DEDUP_REMOVED lines=10> */
.L_x_4108:
[----:B------:R-:W-:Y:S05]  /*0de0*/  BSYNC B0 ;  /* 0x0000000000007941 */ /* 0x000fea0003800000 */
.L_x_4102:
        /* <DEDUP_REMOVED lines=13> */
.L_x_4109:
        /* <DEDUP_REMOVED lines=12> */
.L_x_5949:


//--------------------- .text._ZN2at6native29vectorized_elementwise_kernelILi8ENS0_10AbsFunctorIlEESt5arrayIPcLm2EEEEviT0_T1_ --------------------------
	.section	.text._ZN2at6native29vectorized_elementwise_kernelILi8ENS0_10AbsFunctorIlEESt5arrayIPcLm2EEEEviT0_T1_,"ax",@progbits
	.align	128
        .global         _ZN2at6native29vectorized_elementwise_kernelILi8ENS0_10AbsFunctorIlEESt5arrayIPcLm2EEEEviT0_T1_
        .type           _ZN2at6native29vectorized_elementwise_kernelILi8ENS0_10AbsFunctorIlEESt5arrayIPcLm2EEEEviT0_T1_,@function
        .size           _ZN2at6native29vectorized_elementwise_kernelILi8ENS0_10AbsFunctorIlEESt5arrayIPcLm2EEEEviT0_T1_,(.L_x_5950 - _ZN2at6native29vectorized_elementwise_kernelILi8ENS0_10AbsFunctorIlEESt5arrayIPcLm2EEEEviT0_T1_)
        .other          _ZN2at6native29vectorized_elementwise_kernelILi8ENS0_10AbsFunctorIlEESt5arrayIPcLm2EEEEviT0_T1_,@"STO_CUDA_ENTRY STV_DEFAULT"
_ZN2at6native29vectorized_elementwise_kernelILi8ENS0_10AbsFunctorIlEESt5arrayIPcLm2EEEEviT0_T1_:
.text._ZN2at6native29vectorized_elementwise_kernelILi8ENS0_10AbsFunctorIlEESt5arrayIPcLm2EEEEviT0_T1_:
        /* <DEDUP_REMOVED lines=75> */
.L_x_4110:
        /* <DEDUP_REMOVED lines=69> */
.L_x_4112:
[----:B------:R-:W-:Y:S05]  /*0900*/  BSYNC B0 ;  /* 0x0000000000007941 */ /* 0x000fea0003800000 */
.L_x_4111:
        /* <DEDUP_REMOVED lines=26> */
.L_x_4115:
        /* <DEDUP_REMOVED lines=12> */
.L_x_4116:
        /* <DEDUP_REMOVED lines=12> */
.L_x_4117:
        /* <DEDUP_REMOVED lines=13> */
.L_x_4118:
[----:B------:R-:W-:-:S13]  /*0d00*/  ISETP.GE.AND P0, PT, R5, R0, PT ;  /* 0x000000000500720c */ /* 0x000fda0003f06270 */
[----:B------:R-:W-:Y:S05]  /*0d10*/  @P0 BREAK B1 ;  /* 0x0000000000010942 */ /* 0x000fea0003800000 */
[----:B------:R-:W-:Y:S05]  /*0d20*/  @P0 BRA `(.L_x_4119) ;  /* 0x00000000002c0947 */ /* 0x000fea0003800000 */
[----:B------:R-:W-:Y:S05]  /*0d30*/  BSYNC B1 ;  /* 0x0000000000017941 */ /* 0x000fea0003800000 */
.L_x_4114:
        /* <DEDUP_REMOVED lines=10> */
.L_x_4119:
[----:B------:R-:W-:Y:S05]  /*0de0*/  BSYNC B0 ;  /* 0x0000000000007941 */ /* 0x000fea0003800000 */
.L_x_4113:
        /* <DEDUP_REMOVED lines=13> */
.L_x_4120:
        /* <DEDUP_REMOVED lines=12> */
.L_x_5950:


//--------------------- .text._ZN2at6native18elementwise_kernelILi128ELi4EZNS0_15gpu_kernel_implINS0_10AbsFunctorIiEEEEvRNS_18TensorIteratorBaseERKT_EUliE_EEviT1_ --------------------------
	.section	.text._ZN2at6native18elementwise_kernelILi128ELi4EZNS0_15gpu_kernel_implINS0_10AbsFunctorIiEEEEvRNS_18TensorIteratorBaseERKT_EUliE_EEviT1_,"ax",@progbits
	.align	128
        .global         _ZN2at6native18elementwise_kernelILi128ELi4EZNS0_15gpu_kernel_implINS0_10AbsFunctorIiEEEEvRNS_18TensorIteratorBaseERKT_EUliE_EEviT1_
        .type           _ZN2at6native18elementwise_kernelILi128ELi4EZNS0_15gpu_kernel_implINS0_10AbsFunctorIiEEEEvRNS_18TensorIteratorBaseERKT_EUliE_EEviT1_,@function
        .size           _ZN2at6native18elementwise_kernelILi128ELi4EZNS0_15gpu_kernel_implINS0_10AbsFunctorIiEEEEvRNS_18TensorIteratorBaseERKT_EUliE_EEviT1_,(.L_x_5951 - _ZN2at6native18elementwise_kernelILi128ELi4EZNS0_15gpu_kernel_implINS0_10AbsFunctorIiEEEEvRNS_18TensorIteratorBaseERKT_EUliE_EEviT1_)
        .other          _ZN2at6native18elementwise_kernelILi128ELi4EZNS0_15gpu_kernel_implINS0_10AbsFunctorIiEEEEvRNS_18TensorIteratorBaseERKT_EUliE_EEviT1_,@"STO_CUDA_ENTRY STV_DEFAULT"
_ZN2at6native18elementwise_kernelILi128ELi4EZNS0_15gpu_kernel_implINS0_10AbsFunctorIiEEEEvRNS_18TensorIteratorBaseERKT_EUliE_EEviT1_:
.text._ZN2at6native18elementwise_kernelILi128ELi4EZNS0_15gpu_kernel_implINS0_10AbsFunctorIiEEEEvRNS_18TensorIteratorBaseERKT_EUliE_EEviT1_:
        /* <DEDUP_REMOVED lines=313> */
.L_x_4123:
        /* <DEDUP_REMOVED lines=20> */
.L_x_4127:
[----:B------:R0:W5:Y:S01]  /*14d0*/  LDG.E.U8 R19, desc[UR36][R2.64] ;  /* 0x0000002402137981 */ /* 0x000162000c1e1100 */
[----:B------:R-:W-:Y:S05]  /*14e0*/  BRA `(.L_x_4129) ;  /* 0x0000000c00347947 */ /* 0x000fea0003800000 */
.L_x_4126:
        /* <DEDUP_REMOVED lines=8> */
.L_x_4131:
[----:B------:R0:W5:Y:S01]  /*1570*/  LDG.E R19, desc[UR36][R2.64] ;  /* 0x0000002402137981 */ /* 0x000162000c1e1900 */
[----:B------:R-:W-:Y:S05]  /*1580*/  BRA `(.L_x_4129) ;  /* 0x0000000c000c7947 */ /* 0x000fea0003800000 */
.L_x_4130:
[----:B------:R0:W5:Y:S01]  /*1590*/  LDG.E.S16 R19, desc[UR36][R2.64] ;  /* 0x0000002402137981 */ /* 0x000162000c1e1700 */
[----:B------:R-:W-:Y:S05]  /*15a0*/  BRA `(.L_x_4129) ;  /* 0x0000000c00047947 */ /* 0x000fea0003800000 */
.L_x_4125:
        /* <DEDUP_REMOVED lines=9> */
.L_x_4133:
[----:B------:R-:W2:Y:S02]  /*1640*/  LDG.E.U16 R2, desc[UR36][R2.64] ;  /* 0x0000002402027981 */ /* 0x000ea4000c1e1500 */
[----:B--2---:R-:W-:-:S06]  /*1650*/  HADD2.F32 R19, -RZ, R2.H0_H0 ;  /* 0x20000002ff137230 */ /* 0x004fcc0000004100 */
[----:B------:R-:W0:Y:S01]  /*1660*/  F2I.FTZ.TRUNC.NTZ R19, R19 ;  /* 0x0000001300137305 */ /* 0x000e22000021f100 */
[----:B------:R-:W-:Y:S05]  /*1670*/  BRA `(.L_x_4129) ;  /* 0x0000000800d07947 */ /* 0x000fea0003800000 */
.L_x_4132:
        /* <DEDUP_REMOVED lines=9> */
.L_x_4135:
[----:B------:R-:W2:Y:S02]  /*1710*/  LDG.E.U16 R2, desc[UR36][R2.64] ;  /* 0x0000002402027981 */ /* 0x000ea4000c1e1500 */
[----:B--2---:R-:W-:-:S06]  /*1720*/  HADD2.F32 R19, -RZ, R2.H0_H0 ;  /* 0x20000002ff137230 */ /* 0x004fcc0000004100 */
[----:B------:R-:W0:Y:S01]  /*1730*/  F2I.FTZ.TRUNC.NTZ R19, R19 ;  /* 0x0000001300137305 */ /* 0x000e22000021f100 */
[----:B------:R-:W-:Y:S05]  /*1740*/  BRA `(.L_x_4129) ;  /* 0x00000008009c7947 */ /* 0x000fea0003800000 */
.L_x_4134:
[----:B------:R-:W2:Y:S02]  /*1750*/  LDG.E.64 R2, desc[UR36][R2.64] ;  /* 0x0000002402027981 */ /* 0x000ea4000c1e1b00 */
[----:B--2---:R0:W1:Y:S01]  /*1760*/  F2I.F64.TRUNC R19, R2 ;  /* 0x0000000200137311 */ /* 0x004062000030d100 */
[----:B------:R-:W-:Y:S05]  /*1770*/  BRA `(.L_x_4129) ;  /* 0x0000000800907947 */ /* 0x000fea0003800000 */
.L_x_4124:
        /* <DEDUP_REMOVED lines=12> */
.L_x_4138:
[----:B------:R-:W2:Y:S02]  /*1840*/  LDG.E.64 R2, desc[UR36][R2.64] ;  /* 0x0000002402027981 */ /* 0x000ea4000c1e1b00 */
[----:B--2---:R0:W1:Y:S01]  /*1850*/  F2I.F64.TRUNC R19, R2 ;  /* 0x0000000200137311 */ /* 0x004062000030d100 */
[----:B------:R-:W-:Y:S05]  /*1860*/  BRA `(.L_x_4129) ;  /* 0x0000000800547947 */ /* 0x000fea0003800000 */
.L_x_4137:
        /* <DEDUP_REMOVED lines=25> */
[----:B------:R0:W1:Y:S01]  /*1a00*/  F2I.FTZ.TRUNC.NTZ R19, R5 ;  /* 0x0000000500137305 */ /* 0x000062000021f100 */
[----:B------:R-:W-:Y:S05]  /*1a10*/  BRA `(.L_x_4129) ;  /* 0x0000000400e87947 */ /* 0x000fea0003800000 */
.L_x_4140:
        /* <DEDUP_REMOVED lines=12> */
[----:B------:R0:W1:Y:S01]  /*1ae0*/  F2I.FTZ.TRUNC.NTZ R19, R4 ;  /* 0x0000000400137305 */ /* 0x000062000021f100 */
[----:B------:R-:W-:Y:S05]  /*1af0*/  BRA `(.L_x_4129) ;  /* 0x0000000400b07947 */ /* 0x000fea0003800000 */
.L_x_4139:
[----:B------:R-:W2:Y:S02]  /*1b00*/  LDG.E.U16 R19, desc[UR36][R2.64] ;  /* 0x0000002402137981 */ /* 0x000ea4000c1e1500 */
[----:B--2---:R-:W-:-:S06]  /*1b10*/  IMAD.U32 R19, R19, 0x10000, RZ ;  /* 0x0001000013137824 */ /* 0x004fcc00078e00ff */
[----:B------:R-:W0:Y:S01]  /*1b20*/  F2I.FTZ.TRUNC.NTZ R19, R19 ;  /* 0x0000001300137305 */ /* 0x000e22000021f100 */
[----:B------:R-:W-:Y:S05]  /*1b30*/  BRA `(.L_x_4129) ;  /* 0x0000000400a07947 */ /* 0x000fea0003800000 */
.L_x_4136:
        /* <DEDUP_REMOVED lines=10> */
.L_x_4143:
        /* <DEDUP_REMOVED lines=21> */
.L_x_4147:
[----:B------:R-:W-:Y:S05]  /*1d30*/  BSYNC B1 ;  /* 0x0000000000017941 */ /* 0x000fea0003800000 */
.L_x_4146:
[----:B------:R-:W-:Y:S01]  /*1d40*/  IMAD.SHL.U32 R2, R2, 0x100000, RZ ;  /* 0x0010000002027824 */ /* 0x000fe200078e00ff */
[----:B------:R-:W-:-:S04]  /*1d50*/  LEA R0, R0, 0x3b800000, 0x17 ;  /* 0x3b80000000007811 */ /* 0x000fc800078eb8ff */
[----:B------:R-:W-:-:S07]  /*1d60*/  LOP3.LUT R19, R0, R2, R19, 0xfe, !PT ;  /* 0x0000000200137212 */ /* 0x000fce00078efe13 */
.L_x_4145:
[----:B------:R-:W-:Y:S05]  /*1d70*/  BSYNC B0 ;  /* 0x0000000000007941 */ /* 0x000fea0003800000 */
.L_x_4144:
[----:B------:R-:W1:Y:S01]  /*1d80*/  F2I.FTZ.TRUNC.NTZ R19, R19 ;  /* 0x0000001300137305 */ /* 0x000e62000021f100 */
[----:B------:R-:W-:Y:S05]  /*1d90*/  BRA `(.L_x_4129) ;  /* 0x0000000400087947 */ /* 0x000fea0003800000 */
.L_x_4142:
        /* <DEDUP_REMOVED lines=21> */
.L_x_4151:
[----:B------:R-:W-:Y:S05]  /*1ef0*/  BSYNC B1 ;  /* 0x0000000000017941 */ /* 0x000fea0003800000 */
.L_x_4150:
[----:B------:R-:W-:Y:S01]  /*1f00*/  IMAD.SHL.U32 R2, R2, 0x200000, RZ ;  /* 0x0020000002027824 */ /* 0x000fe200078e00ff */
[----:B------:R-:W-:-:S04]  /*1f10*/  LEA R0, R0, 0x37800000, 0x17 ;  /* 0x3780000000007811 */ /* 0x000fc800078eb8ff */
[----:B------:R-:W-:-:S07]  /*1f20*/  LOP3.LUT R19, R0, R2, R19, 0xfe, !PT ;  /* 0x0000000200137212 */ /* 0x000fce00078efe13 */
.L_x_4149:
[----:B------:R-:W-:Y:S05]  /*1f30*/  BSYNC B0 ;  /* 0x0000000000007941 */ /* 0x000fea0003800000 */
.L_x_4148:
[----:B------:R-:W2:Y:S01]  /*1f40*/  F2I.FTZ.TRUNC.NTZ R19, R19 ;  /* 0x0000001300137305 */ /* 0x000ea2000021f100 */
[----:B------:R-:W-:Y:S05]  /*1f50*/  BRA `(.L_x_4129) ;  /* 0x0000000000987947 */ /* 0x000fea0003800000 */
.L_x_4141:
        /* <DEDUP_REMOVED lines=14> */
.L_x_4155:
[----:B------:R-:W-:Y:S05]  /*2040*/  BSYNC B0 ;  /* 0x0000000000007941 */ /* 0x000fea0003800000 */
.L_x_4154:
[----:B------:R-:W4:Y:S01]  /*2050*/  F2I.FTZ.TRUNC.NTZ R19, R19 ;  /* 0x0000001300137305 */ /* 0x000f22000021f100 */
[----:B------:R-:W-:Y:S05]  /*2060*/  BRA `(.L_x_4129) ;  /* 0x0000000000547947 */ /* 0x000fea0003800000 */
.L_x_4128:
        /* <DEDUP_REMOVED lines=13> */
[----:B------:R-:W-:Y:S02]  /*2140*/  IMAD.MOV.U32 R13, RZ, RZ, RZ ;  /* 0x000000ffff0d7224 */ /* 0x000fe400078e00ff */
[----:B------:R-:W-:-:S07]  /*2150*/  IMAD.MOV.U32 R19, RZ, RZ, RZ ;  /* 0x000000ffff137224 */ /* 0x000fce00078e00ff */
[----:B------:R-:W-:-:S07]  /*2160*/  LEPC R20, `(.L_x_4156) ;  /* 0x000000001014794e */ /* 0x000fce0000000000 */
[----:B0-----:R-:W-:Y:S05]  /*2170*/  CALL.ABS.NOINC R2 ;  /* 0x0000000002007343 */ /* 0x001fea0003c00000 */
.L_x_4156:
[----:B------:R-:W-:Y:S05]  /*2180*/  BRA `(.L_x_4129) ;  /* 0x00000000000c7947 */ /* 0x000fea0003800000 */
.L_x_4153:
[----:B------:R0:W5:Y:S01]  /*2190*/  LDG.E R19, desc[UR36][R2.64] ;  /* 0x0000002402137981 */ /* 0x000162000c1e1900 */
[----:B------:R-:W-:Y:S05]  /*21a0*/  BRA `(.L_x_4129) ;  /* 0x0000000000047947 */ /* 0x000fea0003800000 */
.L_x_4152:
[----:B------:R3:W5:Y:S02]  /*21b0*/  LDG.E R19, desc[UR36][R2.64] ;  /* 0x0000002402137981 */ /* 0x000764000c1e1900 */
.L_x_4129:
[----:B0--3--:R-:W0:Y:S01]  /*21c0*/  LDC.U8 R3, c[0x0][0x421] ;  /* 0x00010840ff037b82 */ /* 0x009e220000000000 */
[----:B-12-45:R-:W-:Y:S02]  /*21d0*/  IABS R2, R19 ;  /* 0x0000001300027213 */ /* 0x036fe40000000000 */
        /* <DEDUP_REMOVED lines=13> */
.L_x_4160:
[----:B------:R3:W-:Y:S01]  /*22b0*/  STG.E.U8 desc[UR36][R16.64], R2 ;  /* 0x0000000210007986 */ /* 0x0007e2000c101124 */
[----:B------:R-:W-:Y:S05]  /*22c0*/  BRA `(.L_x_4162) ;  /* 0x0000000c00507947 */ /* 0x000fea0003800000 */
.L_x_4159:
[----:B------:R-:W-:-:S13]  /*22d0*/  ISETP.NE.AND P0, PT, R0, 0x2, PT ;  /* 0x000000020000780c */ /* 0x000fda0003f05270 */
[----:B------:R-:W-:Y:S05]  /*22e0*/  @!P0 BRA `(.L_x_4163) ;  /* 0x0000000000248947 */ /* 0x000fea0003800000 */
[----:B------:R-:W-:-:S13]  /*22f0*/  ISETP.NE.AND P0, PT, R0, 0x3, PT ;  /* 0x000000030000780c */ /* 0x000fda0003f05270 */
[----:B------:R-:W-:Y:S05]  /*2300*/  @!P0 BRA `(.L_x_4164) ;  /* 0x0000000000148947 */ /* 0x000fea0003800000 */
[----:B------:R-:W-:-:S13]  /*2310*/  ISETP.NE.AND P0, PT, R0, 0x4, PT ;  /* 0x000000040000780c */ /* 0x000fda0003f05270 */
[----:B------:R-:W-:Y:S05]  /*2320*/  @P0 BRA `(.L_x_4161) ;  /* 0x0000000800e40947 */ /* 0x000fea0003800000 */
[----:B------:R-:W-:-:S05]  /*2330*/  SHF.R.S32.HI R3, RZ, 0x1f, R2 ;  /* 0x0000001fff037819 */ /* 0x000fca0000011402 */
[----:B------:R0:W-:Y:S01]  /*2340*/  STG.E.64 desc[UR36][R16.64], R2 ;  /* 0x0000000210007986 */ /* 0x0001e2000c101b24 */
[----:B------:R-:W-:Y:S05]  /*2350*/  BRA `(.L_x_4162) ;  /* 0x0000000c002c7947 */ /* 0x000fea0003800000 */
.L_x_4164:
[----:B------:R1:W-:Y:S01]  /*2360*/  STG.E desc[UR36][R16.64], R2 ;  /* 0x0000000210007986 */ /* 0x0003e2000c101924 */
[----:B------:R-:W-:Y:S05]  /*2370*/  BRA `(.L_x_4162) ;  /* 0x0000000c00247947 */ /* 0x000fea0003800000 */
.L_x_4163:
[----:B------:R2:W-:Y:S01]  /*2380*/  STG.E.U16 desc[UR36][R16.64], R2 ;  /* 0x0000000210007986 */ /* 0x0005e2000c101524 */
[----:B------:R-:W-:Y:S05]  /*2390*/  BRA `(.L_x_4162) ;  /* 0x0000000c001c7947 */ /* 0x000fea0003800000 */
.L_x_4158:
[----:B------:R-:W-:-:S13]  /*23a0*/  ISETP.GT.AND P0, PT, R0, 0x6, PT ;  /* 0x000000060000780c */ /* 0x000fda0003f04270 */
[----:B------:R-:W-:Y:S05]  /*23b0*/  @P0 BRA `(.L_x_4165) ;  /* 0x00000000002c0947 */ /* 0x000fea0003800000 */
[----:B------:R-:W-:-:S13]  /*23c0*/  ISETP.NE.AND P0, PT, R0, 0x5, PT ;  /* 0x000000050000780c */ /* 0x000fda0003f05270 */
[----:B------:R-:W-:Y:S05]  /*23d0*/  @!P0 BRA `(.L_x_4166) ;  /* 0x0000000000148947 */ /* 0x000fea0003800000 */
[----:B------:R-:W-:-:S13]  /*23e0*/  ISETP.NE.AND P0, PT, R0, 0x6, PT ;  /* 0x000000060000780c */ /* 0x000fda0003f05270 */
[----:B------:R-:W-:Y:S05]  /*23f0*/  @P0 BRA `(.L_x_4161) ;  /* 0x0000000800b00947 */ /* 0x000fea0003800000 */
[----:B------:R-:W-:-:S05]  /*2400*/  I2FP.F32.S32 R3, R2 ;  /* 0x0000000200037245 */ /* 0x000fca0000201400 */
[----:B------:R0:W-:Y:S01]  /*2410*/  STG.E desc[UR36][R16.64], R3 ;  /* 0x0000000310007986 */ /* 0x0001e2000c101924 */
[----:B------:R-:W-:Y:S05]  /*2420*/  BRA `(.L_x_4162) ;  /* 0x0000000800f87947 */ /* 0x000fea0003800000 */
.L_x_4166:
[----:B------:R-:W-:-:S04]  /*2430*/  I2FP.F32.S32 R0, R2 ;  /* 0x0000000200007245 */ /* 0x000fc80000201400 */
[----:B------:R-:W-:-:S05]  /*2440*/  F2FP.F16.F32.PACK_AB R0, RZ, R0 ;  /* 0x00000000ff00723e */ /* 0x000fca00000000ff */
[----:B------:R0:W-:Y:S01]  /*2450*/  STG.E.U16 desc[UR36][R16.64], R0 ;  /* 0x0000000010007986 */ /* 0x0001e2000c101524 */
[----:B------:R-:W-:Y:S05]  /*2460*/  BRA `(.L_x_4162) ;  /* 0x0000000800e87947 */ /* 0x000fea0003800000 */
.L_x_4165:
[----:B------:R-:W-:-:S13]  /*2470*/  ISETP.NE.AND P0, PT, R0, 0x7, PT ;  /* 0x000000070000780c */ /* 0x000fda0003f05270 */
[----:B------:R-:W-:Y:S05]  /*2480*/  @!P0 BRA `(.L_x_4167) ;  /* 0x0000000000348947 */ /* 0x000fea0003800000 */
[----:B------:R-:W-:-:S13]  /*2490*/  ISETP.NE.AND P0, PT, R0, 0x8, PT ;  /* 0x000000080000780c */ /* 0x000fda0003f05270 */
[----:B------:R-:W-:Y:S05]  /*24a0*/  @!P0 BRA `(.L_x_4168) ;  /* 0x0000000000188947 */ /* 0x000fea0003800000 */
[----:B------:R-:W-:-:S13]  /*24b0*/  ISETP.NE.AND P0, PT, R0, 0x9, PT ;  /* 0x000000090000780c */ /* 0x000fda0003f05270 */
[----:B------:R-:W-:Y:S05]  /*24c0*/  @P0 BRA `(.L_x_4161) ;  /* 0x00000008007c0947 */ /* 0x000fea0003800000 */
[----:B------:R-:W-:Y:S01]  /*24d0*/  I2FP.F32.S32 R2, R2 ;  /* 0x0000000200027245 */ /* 0x000fe20000201400 */
[----:B------:R-:W-:-:S05]  /*24e0*/  IMAD.MOV.U32 R3, RZ, RZ, RZ ;  /* 0x000000ffff037224 */ /* 0x000fca00078e00ff */
[----:B------:R0:W-:Y:S01]  /*24f0*/  STG.E.64 desc[UR36][R16.64], R2 ;  /* 0x0000000210007986 */ /* 0x0001e2000c101b24 */
[----:B------:R-:W-:Y:S05]  /*2500*/  BRA `(.L_x_4162) ;  /* 0x0000000800c07947 */ /* 0x000fea0003800000 */
.L_x_4168:
[----:B------:R-:W-:-:S04]  /*2510*/  I2FP.F32.S32 R2, R2 ;  /* 0x0000000200027245 */ /* 0x000fc80000201400 */
[----:B------:R-:W-:-:S04]  /*2520*/  F2FP.F16.F32.PACK_AB R3, RZ, R2 ;  /* 0x00000002ff03723e */ /* 0x000fc800000000ff */
[----:B------:R-:W-:-:S05]  /*2530*/  PRMT R3, R3, 0x5410, RZ ;  /* 0x0000541003037816 */ /* 0x000fca00000000ff */
[----:B------:R0:W-:Y:S01]  /*2540*/  STG.E desc[UR36][R16.64], R3 ;  /* 0x0000000310007986 */ /* 0x0001e2000c101924 */
[----:B------:R-:W-:Y:S05]  /*2550*/  BRA `(.L_x_4162) ;  /* 0x0000000800ac7947 */ /* 0x000fea0003800000 */
.L_x_4167:
[----:B------:R-:W0:Y:S02]  /*2560*/  I2F.F64 R2, R2 ;  /* 0x0000000200027312 */ /* 0x000e240000201c00 */
[----:B0-----:R0:W-:Y:S01]  /*2570*/  STG.E.64 desc[UR36][R16.64], R2 ;  /* 0x0000000210007986 */ /* 0x0011e2000c101b24 */
[----:B------:R-:W-:Y:S05]  /*2580*/  BRA `(.L_x_4162) ;  /* 0x0000000800a07947 */ /* 0x000fea0003800000 */
.L_x_4157:
        /* <DEDUP_REMOVED lines=8> */
[----:B------:R-:W-:-:S04]  /*2610*/  ISETP.NE.AND P0, PT, R19, RZ, PT ;  /* 0x000000ff1300720c */ /* 0x000fc80003f05270 */
[----:B------:R-:W-:-:S05]  /*2620*/  SEL R3, RZ, 0x1, !P0 ;  /* 0x00000001ff037807 */ /* 0x000fca0004000000 */
[----:B------:R0:W-:Y:S01]  /*2630*/  STG.E.U8 desc[UR36][R16.64], R3 ;  /* 0x0000000310007986 */ /* 0x0001e2000c101124 */
[----:B------:R-:W-:Y:S05]  /*2640*/  BRA `(.L_x_4162) ;  /* 0x0000000800707947 */ /* 0x000fea0003800000 */
.L_x_4171:
[----:B------:R-:W0:Y:S01]  /*2650*/  I2F.F64 R4, R2 ;  /* 0x0000000200047312 */ /* 0x000e220000201c00 */
[----:B------:R-:W-:-:S05]  /*2660*/  CS2R R6, SRZ ;  /* 0x0000000000067805 */ /* 0x000fca000001ff00 */
[----:B0-----:R0:W-:Y:S01]  /*2670*/  STG.E.128 desc[UR36][R16.64], R4 ;  /* 0x0000000410007986 */ /* 0x0011e2000c101d24 */
[----:B------:R-:W-:Y:S05]  /*2680*/  BRA `(.L_x_4162) ;  /* 0x0000000800607947 */ /* 0x000fea0003800000 */
.L_x_4170:
[----:B------:R-:W-:-:S13]  /*2690*/  ISETP.NE.AND P0, PT, R0, 0xf, PT ;  /* 0x0000000f0000780c */ /* 0x000fda0003f05270 */
[----:B------:R-:W-:Y:S05]  /*26a0*/  @!P0 BRA `(.L_x_4172) ;  /* 0x0000000000b48947 */ /* 0x000fea0003800000 */
[----:B------:R-:W-:-:S13]  /*26b0*/  ISETP.NE.AND P0, PT, R0, 0x17, PT ;  /* 0x000000170000780c */ /* 0x000fda0003f05270 */
[----:B------:R-:W-:Y:S05]  /*26c0*/  @!P0 BRA `(.L_x_4173) ;  /* 0x0000000000548947 */ /* 0x000fea0003800000 */
[----:B------:R-:W-:-:S13]  /*26d0*/  ISETP.NE.AND P0, PT, R0, 0x18, PT ;  /* 0x000000180000780c */ /* 0x000fda0003f05270 */
[----:B------:R-:W-:Y:S05]  /*26e0*/  @P0 BRA `(.L_x_4161) ;  /* 0x0000000400f40947 */ /* 0x000fea0003800000 */
[----:B------:R-:W-:Y:S01]  /*26f0*/  I2FP.F32.S32 R5, R2 ;  /* 0x0000000200057245 */ /* 0x000fe20000201400 */
        /* <DEDUP_REMOVED lines=14> */
.L_x_4175:
[----:B------:R-:W-:Y:S05]  /*27e0*/  BSYNC B0 ;  /* 0x0000000000007941 */ /* 0x000fea0003800000 */
.L_x_4174:
[----:B------:R-:W-:-:S05]  /*27f0*/  LOP3.LUT R3, R0, R3, RZ, 0xfc, !PT ;  /* 0x0000000300037212 */ /* 0x000fca00078efcff */
[----:B------:R0:W-:Y:S01]  /*2800*/  STG.E.U8 desc[UR36][R16.64], R3 ;  /* 0x0000000310007986 */ /* 0x0001e2000c101124 */
[----:B------:R-:W-:Y:S05]  /*2810*/  BRA `(.L_x_4162) ;  /* 0x0000000400fc7947 */ /* 0x000fea0003800000 */
.L_x_4173:
[----:B------:R-:W-:Y:S01]  /*2820*/  I2FP.F32.S32 R3, R2 ;  /* 0x0000000200037245 */ /* 0x000fe20000201400 */
        /* <DEDUP_REMOVED lines=12> */
.L_x_4177:
[----:B------:R-:W-:Y:S01]  /*28f0*/  IMAD.MOV.U32 R0, RZ, RZ, 0x7f ;  /* 0x0000007fff007424 */ /* 0x000fe200078e00ff */
[----:B------:R-:W-:-:S04]  /*2900*/  ISETP.GT.U32.AND P0, PT, R2, 0x7f800000, PT ;  /* 0x7f8000000200780c */ /* 0x000fc80003f04070 */
[----:B------:R-:W-:-:S09]  /*2910*/  SEL R0, R0, 0x7c, P0 ;  /* 0x0000007c00007807 */ /* 0x000fd20000000000 */
.L_x_4178:
[----:B------:R-:W-:Y:S05]  /*2920*/  BSYNC B0 ;  /* 0x0000000000007941 */ /* 0x000fea0003800000 */
.L_x_4176:
[----:B------:R-:W-:-:S04]  /*2930*/  LOP3.LUT R2, R3, 0x80000000, RZ, 0xc0, !PT ;  /* 0x8000000003027812 */ /* 0x000fc800078ec0ff */
[----:B------:R-:W-:-:S04]  /*2940*/  SHF.R.U32.HI R3, RZ, 0x18, R2 ;  /* 0x00000018ff037819 */ /* 0x000fc80000011602 */
[----:B------:R-:W-:-:S05]  /*2950*/  LOP3.LUT R3, R0, R3, RZ, 0xfc, !PT ;  /* 0x0000000300037212 */ /* 0x000fca00078efcff */
[----:B------:R0:W-:Y:S01]  /*2960*/  STG.E.U8 desc[UR36][R16.64], R3 ;  /* 0x0000000310007986 */ /* 0x0001e2000c101124 */
[----:B------:R-:W-:Y:S05]  /*2970*/  BRA `(.L_x_4162) ;  /* 0x0000000400a47947 */ /* 0x000fea0003800000 */
.L_x_4172:
[----:B------:R-:W-:-:S04]  /*2980*/  I2FP.F32.S32 R0, R2 ;  /* 0x0000000200007245 */ /* 0x000fc80000201400 */
[----:B------:R-:W-:-:S05]  /*2990*/  F2FP.BF16.F32.PACK_AB R0, RZ, R0 ;  /* 0x00000000ff00723e */ /* 0x000fca00000010ff */
[----:B------:R0:W-:Y:S01]  /*29a0*/  STG.E.U16 desc[UR36][R16.64], R0 ;  /* 0x0000000010007986 */ /* 0x0001e2000c101524 */
[----:B------:R-:W-:Y:S05]  /*29b0*/  BRA `(.L_x_4162) ;  /* 0x0000000400947947 */ /* 0x000fea0003800000 */
.L_x_4169:
        /* <DEDUP_REMOVED lines=10> */
.L_x_4181:
[----:B------:R-:W-:Y:S01]  /*2a60*/  I2FP.F32.S32 R3, R2 ;  /* 0x0000000200037245 */ /* 0x000fe20000201400 */
        /* <DEDUP_REMOVED lines=16> */
.L_x_4184:
[----:B------:R-:W-:-:S04]  /*2b70*/  LOP3.LUT R2, R3, 0x80000000, RZ, 0xc0, !PT ;  /* 0x8000000003027812 */ /* 0x000fc800078ec0ff */
[----:B------:R-:W-:-:S04]  /*2b80*/  SHF.R.U32.HI R3, RZ, 0x18, R2 ;  /* 0x00000018ff037819 */ /* 0x000fc80000011602 */
[----:B------:R-:W-:-:S04]  /*2b90*/  LOP3.LUT R0, R0, R3, RZ, 0xfc, !PT ;  /* 0x0000000300007212 */ /* 0x000fc800078efcff */
[----:B------:R-:W-:-:S07]  /*2ba0*/  PRMT R8, R0, 0x7610, R8 ;  /* 0x0000761000087816 */ /* 0x000fce0000000008 */
.L_x_4183:
[----:B------:R-:W-:Y:S05]  /*2bb0*/  BSYNC B0 ;  /* 0x0000000000007941 */ /* 0x000fea0003800000 */
.L_x_4182:
[----:B------:R0:W-:Y:S01]  /*2bc0*/  STG.E.U8 desc[UR36][R16.64], R8 ;  /* 0x0000000810007986 */ /* 0x0001e2000c101124 */
[----:B------:R-:W-:Y:S05]  /*2bd0*/  BRA `(.L_x_4162) ;  /* 0x00000004000c7947 */ /* 0x000fea0003800000 */
.L_x_4180:
        /* <DEDUP_REMOVED lines=17> */
.L_x_4187:
[----:B------:R-:W-:-:S04]  /*2cf0*/  LOP3.LUT R2, R3, 0x80000000, RZ, 0xc0, !PT ;  /* 0x8000000003027812 */ /* 0x000fc800078ec0ff */
[----:B------:R-:W-:-:S04]  /*2d00*/  SHF.R.U32.HI R3, RZ, 0x18, R2 ;  /* 0x00000018ff037819 */ /* 0x000fc80000011602 */
[----:B------:R-:W-:-:S04]  /*2d10*/  LOP3.LUT R0, R0, R3, RZ, 0xfc, !PT ;  /* 0x0000000300007212 */ /* 0x000fc800078efcff */
[----:B------:R-:W-:-:S07]  /*2d20*/  PRMT R8, R0, 0x7610, R8 ;  /* 0x0000761000087816 */ /* 0x000fce0000000008 */
.L_x_4186:
[----:B------:R-:W-:Y:S05]  /*2d30*/  BSYNC B0 ;  /* 0x0000000000007941 */ /* 0x000fea0003800000 */
.L_x_4185:
[----:B------:R0:W-:Y:S01]  /*2d40*/  STG.E.U8 desc[UR36][R16.64], R8 ;  /* 0x0000000810007986 */ /* 0x0001e2000c101124 */
[----:B------:R-:W-:Y:S05]  /*2d50*/  BRA `(.L_x_4162) ;  /* 0x0000000000ac7947 */ /* 0x000fea0003800000 */
.L_x_4179:
[----:B------:R-:W-:-:S13]  /*2d60*/  ISETP.NE.AND P0, PT, R0, 0x1c, PT ;  /* 0x0000001c0000780c */ /* 0x000fda0003f05270 */
[----:B------:R-:W-:Y:S05]  /*2d70*/  @!P0 BRA `(.L_x_4188) ;  /* 0x0000000000a08947 */ /* 0x000fea0003800000 */
[----:B------:R-:W-:-:S13]  /*2d80*/  ISETP.NE.AND P0, PT, R0, 0x1d, PT ;  /* 0x0000001d0000780c */ /* 0x000fda0003f05270 */
[----:B------:R-:W-:Y:S05]  /*2d90*/  @!P0 BRA `(.L_x_4189) ;  /* 0x00000000008c8947 */ /* 0x000fea0003800000 */
[----:B------:R-:W-:-:S13]  /*2da0*/  ISETP.NE.AND P0, PT, R0, 0x2c, PT ;  /* 0x0000002c0000780c */ /* 0x000fda0003f05270 */
[----:B------:R-:W-:Y:S05]  /*2db0*/  @P0 BRA `(.L_x_4161) ;  /* 0x0000000000400947 */ /* 0x000fea0003800000 */
[----:B------:R-:W-:-:S04]  /*2dc0*/  I2FP.F32.S32 R3, R2 ;  /* 0x0000000200037245 */ /* 0x000fc80000201400 */
        /* <DEDUP_REMOVED lines=15> */
.L_x_4161:
        /* <DEDUP_REMOVED lines=16> */
.L_x_4190:
[----:B------:R-:W-:Y:S05]  /*2fc0*/  BRA `(.L_x_4162) ;  /* 0x0000000000107947 */ /* 0x000fea0003800000 */
.L_x_4189:
[----:B------:R-:W-:-:S05]  /*2fd0*/  SHF.R.S32.HI R3, RZ, 0x1f, R2 ;  /* 0x0000001fff037819 */ /* 0x000fca0000011402 */
[----:B------:R0:W-:Y:S01]  /*2fe0*/  STG.E.64 desc[UR36][R16.64], R2 ;  /* 0x0000000210007986 */ /* 0x0001e2000c101b24 */
[----:B------:R-:W-:Y:S05]  /*2ff0*/  BRA `(.L_x_4162) ;  /* 0x0000000000047947 */ /* 0x000fea0003800000 */
.L_x_4188:
[----:B------:R0:W-:Y:S02]  /*3000*/  STG.E desc[UR36][R16.64], R2 ;  /* 0x0000000210007986 */ /* 0x0001e4000c101924 */
.L_x_4162:
[----:B------:R-:W-:-:S04]  /*3010*/  IMAD R18, R23, 0x200, R18 ;  /* 0x0000020017127824 */ /* 0x000fc800078e0212 */
[----:B------:R-:W-:-:S07]  /*3020*/  VIADD R19, R18, 0x80 ;  /* 0x0000008012137836 */ /* 0x000fce0000000000 */
.L_x_4122:
[----:B------:R-:W-:Y:S05]  /*3030*/  BSYNC B6 ;  /* 0x0000000000067941 */ /* 0x000fea0003800000 */
.L_x_4121:
        /* <DEDUP_REMOVED lines=307> */
.L_x_4193:
        /* <DEDUP_REMOVED lines=20> */
.L_x_4197:
[----:B------:R0:W5:Y:S01]  /*44b0*/  LDG.E.U8 R18, desc[UR36][R2.64] ;  /* 0x0000002402127981 */ /* 0x000162000c1e1100 */
[----:B------:R-:W-:Y:S05]  /*44c0*/  BRA `(.L_x_4199) ;  /* 0x0000000c00347947 */ /* 0x000fea0003800000 */
.L_x_4196:
        /* <DEDUP_REMOVED lines=8> */
.L_x_4201:
[----:B------:R0:W5:Y:S01]  /*4550*/  LDG.E R18, desc[UR36][R2.64] ;  /* 0x0000002402127981 */ /* 0x000162000c1e1900 */
[----:B------:R-:W-:Y:S05]  /*4560*/  BRA `(.L_x_4199) ;  /* 0x0000000c000c7947 */ /* 0x000fea0003800000 */
.L_x_4200:
[----:B------:R0:W5:Y:S01]  /*4570*/  LDG.E.S16 R18, desc[UR36][R2.64] ;  /* 0x0000002402127981 */ /* 0x000162000c1e1700 */
[----:B------:R-:W-:Y:S05]  /*4580*/  BRA `(.L_x_4199) ;  /* 0x0000000c00047947 */ /* 0x000fea0003800000 */
.L_x_4195:
        /* <DEDUP_REMOVED lines=9> */
.L_x_4203:
[----:B------:R-:W2:Y:S02]  /*4620*/  LDG.E.U16 R2, desc[UR36][R2.64] ;  /* 0x0000002402027981 */ /* 0x000ea4000c1e1500 */
[----:B--2---:R-:W-:-:S06]  /*4630*/  HADD2.F32 R18, -RZ, R2.H0_H0 ;  /* 0x20000002ff127230 */ /* 0x004fcc0000004100 */
[----:B------:R-:W0:Y:S01]  /*4640*/  F2I.FTZ.TRUNC.NTZ R18, R18 ;  /* 0x0000001200127305 */ /* 0x000e22000021f100 */
[----:B------:R-:W-:Y:S05]  /*4650*/  BRA `(.L_x_4199) ;  /* 0x0000000800d07947 */ /* 0x000fea0003800000 */
.L_x_4202:
        /* <DEDUP_REMOVED lines=9> */
.L_x_4205:
[----:B------:R-:W2:Y:S02]  /*46f0*/  LDG.E.U16 R2, desc[UR36][R2.64] ;  /* 0x0000002402027981 */ /* 0x000ea4000c1e1500 */
[----:B--2---:R-:W-:-:S06]  /*4700*/  HADD2.F32 R18, -RZ, R2.H0_H0 ;  /* 0x20000002ff127230 */ /* 0x004fcc0000004100 */
[----:B------:R-:W0:Y:S01]  /*4710*/  F2I.FTZ.TRUNC.NTZ R18, R18 ;  /* 0x0000001200127305 */ /* 0x000e22000021f100 */
[----:B------:R-:W-:Y:S05]  /*4720*/  BRA `(.L_x_4199) ;  /* 0x00000008009c7947 */ /* 0x000fea0003800000 */
.L_x_4204:
[----:B------:R-:W2:Y:S02]  /*4730*/  LDG.E.64 R2, desc[UR36][R2.64] ;  /* 0x0000002402027981 */ /* 0x000ea4000c1e1b00 */
[----:B--2---:R0:W1:Y:S01]  /*4740*/  F2I.F64.TRUNC R18, R2 ;  /* 0x0000000200127311 */ /* 0x004062000030d100 */
[----:B------:R-:W-:Y:S05]  /*4750*/  BRA `(.L_x_4199) ;  /* 0x0000000800907947 */ /* 0x000fea0003800000 */
.L_x_4194:
        /* <DEDUP_REMOVED lines=12> */
.L_x_4208:
[----:B------:R-:W2:Y:S02]  /*4820*/  LDG.E.64 R2, desc[UR36][R2.64] ;  /* 0x0000002402027981 */ /* 0x000ea4000c1e1b00 */
[----:B--2---:R0:W1:Y:S01]  /*4830*/  F2I.F64.TRUNC R18, R2 ;  /* 0x0000000200127311 */ /* 0x004062000030d100 */
[----:B------:R-:W-:Y:S05]  /*4840*/  BRA `(.L_x_4199) ;  /* 0x0000000800547947 */ /* 0x000fea0003800000 */
.L_x_4207:
        /* <DEDUP_REMOVED lines=27> */
.L_x_4210:
        /* <DEDUP_REMOVED lines=14> */
.L_x_4209:
[----:B------:R-:W2:Y:S02]  /*4ae0*/  LDG.E.U16 R18, desc[UR36][R2.64] ;  /* 0x0000002402127981 */ /* 0x000ea4000c1e1500 */
[----:B--2---:R-:W-:-:S06]  /*4af0*/  IMAD.U32 R18, R18, 0x10000, RZ ;  /* 0x0001000012127824 */ /* 0x004fcc00078e00ff */
[----:B------:R-:W0:Y:S01]  /*4b00*/  F2I.FTZ.TRUNC.NTZ R18, R18 ;  /* 0x0000001200127305 */ /* 0x000e22000021f100 */
[----:B------:R-:W-:Y:S05]  /*4b10*/  BRA `(.L_x_4199) ;  /* 0x0000000400a07947 */ /* 0x000fea0003800000 */
.L_x_4206:
        /* <DEDUP_REMOVED lines=10> */
.L_x_4213:
        /* <DEDUP_REMOVED lines=21> */
.L_x_4217:
[----:B------:R-:W-:Y:S05]  /*4d10*/  BSYNC B1 ;  /* 0x0000000000017941 */ /* 0x000fea0003800000 */
.L_x_4216:
[----:B------:R-:W-:Y:S01]  /*4d20*/  IMAD.SHL.U32 R2, R2, 0x100000, RZ ;  /* 0x0010000002027824 */ /* 0x000fe200078e00ff */
[----:B------:R-:W-:-:S04]  /*4d30*/  LEA R3, R0, 0x3b800000, 0x17 ;  /* 0x3b80000000037811 */ /* 0x000fc800078eb8ff */
[----:B------:R-:W-:-:S07]  /*4d40*/  LOP3.LUT R18, R3, R2, R18, 0xfe, !PT ;  /* 0x0000000203127212 */ /* 0x000fce00078efe12 */
.L_x_4215:
[----:B------:R-:W-:Y:S05]  /*4d50*/  BSYNC B0 ;  /* 0x0000000000007941 */ /* 0x000fea0003800000 */
.L_x_4214:
[----:B------:R-:W1:Y:S01]  /*4d60*/  F2I.FTZ.TRUNC.NTZ R18, R18 ;  /* 0x0000001200127305 */ /* 0x000e62000021f100 */
[----:B------:R-:W-:Y:S05]  /*4d70*/  BRA `(.L_x_4199) ;  /* 0x0000000400087947 */ /* 0x000fea0003800000 */
.L_x_4212:
        /* <DEDUP_REMOVED lines=21> */
.L_x_4221:
[----:B------:R-:W-:Y:S05]  /*4ed0*/  BSYNC B1 ;  /* 0x0000000000017941 */ /* 0x000fea0003800000 */
.L_x_4220:
[----:B------:R-:W-:Y:S01]  /*4ee0*/  IMAD.SHL.U32 R2, R2, 0x200000, RZ ;  /* 0x0020000002027824 */ /* 0x000fe200078e00ff */
[----:B------:R-:W-:-:S04]  /*4ef0*/  LEA R3, R0, 0x37800000, 0x17 ;  /* 0x3780000000037811 */ /* 0x000fc800078eb8ff */
[----:B------:R-:W-:-:S07]  /*4f00*/  LOP3.LUT R18, R3, R2, R18, 0xfe, !PT ;  /* 0x0000000203127212 */ /* 0x000fce00078efe12 */
.L_x_4219:
[----:B------:R-:W-:Y:S05]  /*4f10*/  BSYNC B0 ;  /* 0x0000000000007941 */ /* 0x000fea0003800000 */
.L_x_4218:
[----:B------:R-:W2:Y:S01]  /*4f20*/  F2I.FTZ.TRUNC.NTZ R18, R18 ;  /* 0x0000001200127305 */ /* 0x000ea2000021f100 */
[----:B------:R-:W-:Y:S05]  /*4f30*/  BRA `(.L_x_4199) ;  /* 0x0000000000987947 */ /* 0x000fea0003800000 */
.L_x_4211:
        /* <DEDUP_REMOVED lines=14> */
.L_x_4225:
[----:B------:R-:W-:Y:S05]  /*5020*/  BSYNC B0 ;  /* 0x0000000000007941 */ /* 0x000fea0003800000 */
.L_x_4224:
[----:B------:R-:W0:Y:S01]  /*5030*/  F2I.FTZ.TRUNC.NTZ R18, R18 ;  /* 0x0000001200127305 */ /* 0x000e22000021f100 */
[----:B------:R-:W-:Y:S05]  /*5040*/  BRA `(.L_x_4199) ;  /* 0x0000000000547947 */ /* 0x000fea0003800000 */
.L_x_4198:
        /* <DEDUP_REMOVED lines=17> */
.L_x_4226:
[----:B------:R-:W-:Y:S05]  /*5160*/  BRA `(.L_x_4199) ;  /* 0x00000000000c7947 */ /* 0x000fea0003800000 */
.L_x_4223:
[----:B------:R4:W5:Y:S01]  /*5170*/  LDG.E R18, desc[UR36][R2.64] ;  /* 0x0000002402127981 */ /* 0x000962000c1e1900 */
[----:B------:R-:W-:Y:S05]  /*5180*/  BRA `(.L_x_4199) ;  /* 0x0000000000047947 */ /* 0x000fea0003800000 */
.L_x_4222:
[----:B------:R3:W5:Y:S02]  /*5190*/  LDG.E R18, desc[UR36][R2.64] ;  /* 0x0000002402127981 */ /* 0x000764000c1e1900 */
.L_x_4199:
[----:B0--34-:R-:W0:Y:S01]  /*51a0*/  LDC.U8 R3, c[0x0][0x421] ;  /* 0x00010840ff037b82 */ /* 0x019e220000000000 */
[----:B-12--5:R-:W-:Y:S02]  /*51b0*/  IABS R2, R18 ;  /* 0x0000001200027213 */ /* 0x026fe40000000000 */
        /* <DEDUP_REMOVED lines=13> */
.L_x_4230:
[----:B------:R0:W-:Y:S01]  /*5290*/  STG.E.U8 desc[UR36][R16.64], R2 ;  /* 0x0000000210007986 */ /* 0x0001e2000c101124 */
[----:B------:R-:W-:Y:S05]  /*52a0*/  BRA `(.L_x_4232) ;  /* 0x0000000c00507947 */ /* 0x000fea0003800000 */
.L_x_4229:
        /* <DEDUP_REMOVED lines=9> */
.L_x_4234:
[----:B------:R0:W-:Y:S01]  /*5340*/  STG.E desc[UR36][R16.64], R2 ;  /* 0x0000000210007986 */ /* 0x0001e2000c101924 */
[----:B------:R-:W-:Y:S05]  /*5350*/  BRA `(.L_x_4232) ;  /* 0x0000000c00247947 */ /* 0x000fea0003800000 */
.L_x_4233:
[----:B------:R0:W-:Y:S01]  /*5360*/  STG.E.U16 desc[UR36][R16.64], R2 ;  /* 0x0000000210007986 */ /* 0x0001e2000c101524 */
[----:B------:R-:W-:Y:S05]  /*5370*/  BRA `(.L_x_4232) ;  /* 0x0000000c001c7947 */ /* 0x000fea0003800000 */
.L_x_4228:
        /* <DEDUP_REMOVED lines=9> */
.L_x_4236:
[----:B------:R-:W-:-:S04]  /*5410*/  I2FP.F32.S32 R0, R2 ;  /* 0x0000000200007245 */ /* 0x000fc80000201400 */
[----:B------:R-:W-:-:S05]  /*5420*/  F2FP.F16.F32.PACK_AB R0, RZ, R0 ;  /* 0x00000000ff00723e */ /* 0x000fca00000000ff */
[----:B------:R0:W-:Y:S01]  /*5430*/  STG.E.U16 desc[UR36][R16.64], R0 ;  /* 0x0000000010007986 */ /* 0x0001e2000c101524 */
[----:B------:R-:W-:Y:S05]  /*5440*/  BRA `(.L_x_4232) ;  /* 0x0000000800e87947 */ /* 0x000fea0003800000 */
.L_x_4235:
        /* <DEDUP_REMOVED lines=10> */
.L_x_4238:
[----:B------:R-:W-:-:S04]  /*54f0*/  I2FP.F32.S32 R2, R2 ;  /* 0x0000000200027245 */ /* 0x000fc80000201400 */
[----:B------:R-:W-:-:S04]  /*5500*/  F2FP.F16.F32.PACK_AB R3, RZ, R2 ;  /* 0x00000002ff03723e */ /* 0x000fc800000000ff */
[----:B------:R-:W-:-:S05]  /*5510*/  PRMT R3, R3, 0x5410, RZ ;  /* 0x0000541003037816 */ /* 0x000fca00000000ff */
[----:B------:R0:W-:Y:S01]  /*5520*/  STG.E desc[UR36][R16.64], R3 ;  /* 0x0000000310007986 */ /* 0x0001e2000c101924 */
[----:B------:R-:W-:Y:S05]  /*5530*/  BRA `(.L_x_4232) ;  /* 0x0000000800ac7947 */ /* 0x000fea0003800000 */
.L_x_4237:
[----:B------:R-:W0:Y:S02]  /*5540*/  I2F.F64 R2, R2 ;  /* 0x0000000200027312 */ /* 0x000e240000201c00 */
[----:B0-----:R0:W-:Y:S01]  /*5550*/  STG.E.64 desc[UR36][R16.64], R2 ;  /* 0x0000000210007986 */ /* 0x0011e2000c101b24 */
[----:B------:R-:W-:Y:S05]  /*5560*/  BRA `(.L_x_4232) ;  /* 0x0000000800a07947 */ /* 0x000fea0003800000 */
.L_x_4227:
        /* <DEDUP_REMOVED lines=12> */
.L_x_4241:
[----:B------:R-:W0:Y:S01]  /*5630*/  I2F.F64 R4, R2 ;  /* 0x0000000200047312 */ /* 0x000e220000201c00 */
[----:B------:R-:W-:-:S05]  /*5640*/  CS2R R6, SRZ ;  /* 0x0000000000067805 */ /* 0x000fca000001ff00 */
[----:B0-----:R0:W-:Y:S01]  /*5650*/  STG.E.128 desc[UR36][R16.64], R4 ;  /* 0x0000000410007986 */ /* 0x0011e2000c101d24 */
[----:B------:R-:W-:Y:S05]  /*5660*/  BRA `(.L_x_4232) ;  /* 0x0000000800607947 */ /* 0x000fea0003800000 */
.L_x_4240:
        /* <DEDUP_REMOVED lines=21> */
.L_x_4245:
[----:B------:R-:W-:Y:S05]  /*57c0*/  BSYNC B0 ;  /* 0x0000000000007941 */ /* 0x000fea0003800000 */
.L_x_4244:
[----:B------:R-:W-:-:S05]  /*57d0*/  LOP3.LUT R3, R0, R3, RZ, 0xfc, !PT ;  /* 0x0000000300037212 */ /* 0x000fca00078efcff */
[----:B------:R0:W-:Y:S01]  /*57e0*/  STG.E.U8 desc[UR36][R16.64], R3 ;  /* 0x0000000310007986 */ /* 0x0001e2000c101124 */
[----:B------:R-:W-:Y:S05]  /*57f0*/  BRA `(.L_x_4232) ;  /* 0x0000000400fc7947 */ /* 0x000fea0003800000 */
.L_x_4243:
        /* <DEDUP_REMOVED lines=13> */
.L_x_4247:
[----:B------:R-:W-:Y:S01]  /*58d0*/  IMAD.MOV.U32 R0, RZ, RZ, 0x7f ;  /* 0x0000007fff007424 */ /* 0x000fe200078e00ff */
[----:B------:R-:W-:-:S04]  /*58e0*/  ISETP.GT.U32.AND P0, PT, R2, 0x7f800000, PT ;  /* 0x7f8000000200780c */ /* 0x000fc80003f04070 */
[----:B------:R-:W-:-:S09]  /*58f0*/  SEL R0, R0, 0x7c, P0 ;  /* 0x0000007c00007807 */ /* 0x000fd20000000000 */
.L_x_4248:
[----:B------:R-:W-:Y:S05]  /*5900*/  BSYNC B0 ;  /* 0x0000000000007941 */ /* 0x000fea0003800000 */
.L_x_4246:
[----:B------:R-:W-:-:S04]  /*5910*/  LOP3.LUT R2, R3, 0x80000000, RZ, 0xc0, !PT ;  /* 0x8000000003027812 */ /* 0x000fc800078ec0ff */
[----:B------:R-:W-:-:S04]  /*5920*/  SHF.R.U32.HI R3, RZ, 0x18, R2 ;  /* 0x00000018ff037819 */ /* 0x000fc80000011602 */
[----:B------:R-:W-:-:S05]  /*5930*/  LOP3.LUT R3, R0, R3, RZ, 0xfc, !PT ;  /* 0x0000000300037212 */ /* 0x000fca00078efcff */
[----:B------:R0:W-:Y:S01]  /*5940*/  STG.E.U8 desc[UR36][R16.64], R3 ;  /* 0x0000000310007986 */ /* 0x0001e2000c101124 */
[----:B------:R-:W-:Y:S05]  /*5950*/  BRA `(.L_x_4232) ;  /* 0x0000000400a47947 */ /* 0x000fea0003800000 */
.L_x_4242:
[----:B------:R-:W-:-:S04]  /*5960*/  I2FP.F32.S32 R0, R2 ;  /* 0x0000000200007245 */ /* 0x000fc80000201400 */
[----:B------:R-:W-:-:S05]  /*5970*/  F2FP.BF16.F32.PACK_AB R0, RZ, R0 ;  /* 0x00000000ff00723e */ /* 0x000fca00000010ff */
[----:B------:R0:W-:Y:S01]  /*5980*/  STG.E.U16 desc[UR36][R16.64], R0 ;  /* 0x0000000010007986 */ /* 0x0001e2000c101524 */
[----:B------:R-:W-:Y:S05]  /*5990*/  BRA `(.L_x_4232) ;  /* 0x0000000400947947 */ /* 0x000fea0003800000 */
.L_x_4239:
        /* <DEDUP_REMOVED lines=10> */
.L_x_4251:
        /* <DEDUP_REMOVED lines=17> */
.L_x_4254:
[----:B------:R-:W-:-:S04]  /*5b50*/  LOP3.LUT R2, R3, 0x80000000, RZ, 0xc0, !PT ;  /* 0x8000000003027812 */ /* 0x000fc800078ec0ff */
[----:B------:R-:W-:-:S04]  /*5b60*/  SHF.R.U32.HI R3, RZ, 0x18, R2 ;  /* 0x00000018ff037819 */ /* 0x000fc80000011602 */
[----:B------:R-:W-:-:S04]  /*5b70*/  LOP3.LUT R0, R0, R3, RZ, 0xfc, !PT ;  /* 0x0000000300007212 */ /* 0x000fc800078efcff */
[----:B------:R-:W-:-:S07]  /*5b80*/  PRMT R8, R0, 0x7610, R8 ;  /* 0x0000761000087816 */ /* 0x000fce0000000008 */
.L_x_4253:
[----:B------:R-:W-:Y:S05]  /*5b90*/  BSYNC B0 ;  /* 0x0000000000007941 */ /* 0x000fea0003800000 */
.L_x_4252:
[----:B------:R3:W-:Y:S01]  /*5ba0*/  STG.E.U8 desc[UR36][R16.64], R8 ;  /* 0x0000000810007986 */ /* 0x0007e2000c101124 */
[----:B------:R-:W-:Y:S05]  /*5bb0*/  BRA `(.L_x_4232) ;  /* 0x00000004000c7947 */ /* 0x000fea0003800000 */
.L_x_4250:
        /* <DEDUP_REMOVED lines=17> */
.L_x_4257:
[----:B------:R-:W-:-:S04]  /*5cd0*/  LOP3.LUT R2, R3, 0x80000000, RZ, 0xc0, !PT ;  /* 0x8000000003027812 */ /* 0x000fc800078ec0ff */
[----:B------:R-:W-:-:S04]  /*5ce0*/  SHF.R.U32.HI R3, RZ, 0x18, R2 ;  /* 0x00000018ff037819 */ /* 0x000fc80000011602 */
[----:B------:R-:W-:-:S04]  /*5cf0*/  LOP3.LUT R0, R0, R3, RZ, 0xfc, !PT ;  /* 0x0000000300007212 */ /* 0x000fc800078efcff */
[----:B------:R-:W-:-:S07]  /*5d00*/  PRMT R8, R0, 0x7610, R8 ;  /* 0x0000761000087816 */ /* 0x000fce0000000008 */
.L_x_4256:
[----:B------:R-:W-:Y:S05]  /*5d10*/  BSYNC B0 ;  /* 0x0000000000007941 */ /* 0x000fea0003800000 */
.L_x_4255:
[----:B------:R0:W-:Y:S01]  /*5d20*/  STG.E.U8 desc[UR36][R16.64], R8 ;  /* 0x0000000810007986 */ /* 0x0001e2000c101124 */
[----:B------:R-:W-:Y:S05]  /*5d30*/  BRA `(.L_x_4232) ;  /* 0x0000000000ac7947 */ /* 0x000fea0003800000 */
.L_x_4249:
        /* <DEDUP_REMOVED lines=22> */
.L_x_4231:
        /* <DEDUP_REMOVED lines=16> */
.L_x_4260:
[----:B------:R-:W-:Y:S05]  /*5fa0*/  BRA `(.L_x_4232) ;  /* 0x0000000000107947 */ /* 0x000fea0003800000 */
.L_x_4259:
[----:B------:R-:W-:-:S05]  /*5fb0*/  SHF.R.S32.HI R3, RZ, 0x1f, R2 ;  /* 0x0000001fff037819 */ /* 0x000fca0000011402 */
[----:B------:R2:W-:Y:S01]  /*5fc0*/  STG.E.64 desc[UR36][R16.64], R2 ;  /* 0x0000000210007986 */ /* 0x0005e2000c101b24 */
[----:B------:R-:W-:Y:S05]  /*5fd0*/  BRA `(.L_x_4232) ;  /* 0x0000000000047947 */ /* 0x000fea0003800000 */
.L_x_4258:
[----:B------:R0:W-:Y:S02]  /*5fe0*/  STG.E desc[UR36][R16.64], R2 ;  /* 0x0000000210007986 */ /* 0x0001e4000c101924 */
.L_x_4232:
[----:B------:R-:W-:-:S07]  /*5ff0*/  VIADD R19, R19, 0x80 ;  /* 0x0000008013137836 */ /* 0x000fce0000000000 */
.L_x_4192:
[----:B------:R-:W-:Y:S05]  /*6000*/  BSYNC B6 ;  /* 0x0000000000067941 */ /* 0x000fea0003800000 */
.L_x_4191:
        /* <DEDUP_REMOVED lines=307> */
.L_x_4263:
        /* <DEDUP_REMOVED lines=20> */
.L_x_4267:
[----:B------:R0:W5:Y:S01]  /*7480*/  LDG.E.U8 R18, desc[UR36][R2.64] ;  /* 0x0000002402127981 */ /* 0x000162000c1e1100 */
[----:B------:R-:W-:Y:S05]  /*7490*/  BRA `(.L_x_4269) ;  /* 0x0000000c00347947 */ /* 0x000fea0003800000 */
.L_x_4266:
        /* <DEDUP_REMOVED lines=8> */
.L_x_4271:
[----:B------:R0:W5:Y:S01]  /*7520*/  LDG.E R18, desc[UR36][R2.64] ;  /* 0x0000002402127981 */ /* 0x000162000c1e1900 */
[----:B------:R-:W-:Y:S05]  /*7530*/  BRA `(.L_x_4269) ;  /* 0x0000000c000c7947 */ /* 0x000fea0003800000 */
.L_x_4270:
[----:B------:R0:W5:Y:S01]  /*7540*/  LDG.E.S16 R18, desc[UR36][R2.64] ;  /* 0x0000002402127981 */ /* 0x000162000c1e1700 */
[----:B------:R-:W-:Y:S05]  /*7550*/  BRA `(.L_x_4269) ;  /* 0x0000000c00047947 */ /* 0x000fea0003800000 */
.L_x_4265:
        /* <DEDUP_REMOVED lines=9> */
.L_x_4273:
[----:B------:R-:W2:Y:S02]  /*75f0*/  LDG.E.U16 R2, desc[UR36][R2.64] ;  /* 0x0000002402027981 */ /* 0x000ea4000c1e1500 */
[----:B--2---:R-:W-:-:S06]  /*7600*/  HADD2.F32 R18, -RZ, R2.H0_H0 ;  /* 0x20000002ff127230 */ /* 0x004fcc0000004100 */
[----:B------:R-:W0:Y:S01]  /*7610*/  F2I.FTZ.TRUNC.NTZ R18, R18 ;  /* 0x0000001200127305 */ /* 0x000e22000021f100 */
[----:B------:R-:W-:Y:S05]  /*7620*/  BRA `(.L_x_4269) ;  /* 0x0000000800d07947 */ /* 0x000fea0003800000 */
.L_x_4272:
        /* <DEDUP_REMOVED lines=9> */
.L_x_4275:
[----:B------:R-:W2:Y:S02]  /*76c0*/  LDG.E.U16 R2, desc[UR36][R2.64] ;  /* 0x0000002402027981 */ /* 0x000ea4000c1e1500 */
[----:B--2---:R-:W-:-:S06]  /*76d0*/  HADD2.F32 R18, -RZ, R2.H0_H0 ;  /* 0x20000002ff127230 */ /* 0x004fcc0000004100 */
[----:B------:R-:W0:Y:S01]  /*76e0*/  F2I.FTZ.TRUNC.NTZ R18, R18 ;  /* 0x0000001200127305 */ /* 0x000e22000021f100 */
[----:B------:R-:W-:Y:S05]  /*76f0*/  BRA `(.L_x_4269) ;  /* 0x00000008009c7947 */ /* 0x000fea0003800000 */
.L_x_4274:
[----:B------:R-:W2:Y:S02]  /*7700*/  LDG.E.64 R2, desc[UR36][R2.64] ;  /* 0x0000002402027981 */ /* 0x000ea4000c1e1b00 */
[----:B--2---:R0:W1:Y:S01]  /*7710*/  F2I.F64.TRUNC R18, R2 ;  /* 0x0000000200127311 */ /* 0x004062000030d100 */
[----:B------:R-:W-:Y:S05]  /*7720*/  BRA `(.L_x_4269) ;  /* 0x0000000800907947 */ /* 0x000fea0003800000 */
.L_x_4264:
        /* <DEDUP_REMOVED lines=12> */
.L_x_4278:
[----:B------:R-:W2:Y:S02]  /*77f0*/  LDG.E.64 R2, desc[UR36][R2.64] ;  /* 0x0000002402027981 */ /* 0x000ea4000c1e1b00 */
[----:B--2---:R0:W1:Y:S01]  /*7800*/  F2I.F64.TRUNC R18, R2 ;  /* 0x0000000200127311 */ /* 0x004062000030d100 */
[----:B------:R-:W-:Y:S05]  /*7810*/  BRA `(.L_x_4269) ;  /* 0x0000000800547947 */ /* 0x000fea0003800000 */
.L_x_4277:
        /* <DEDUP_REMOVED lines=27> */
.L_x_4280:
        /* <DEDUP_REMOVED lines=14> */
.L_x_4279:
[----:B------:R-:W2:Y:S02]  /*7ab0*/  LDG.E.U16 R18, desc[UR36][R2.64] ;  /* 0x0000002402127981 */ /* 0x000ea4000c1e1500 */
[----:B--2---:R-:W-:-:S06]  /*7ac0*/  IMAD.U32 R18, R18, 0x10000, RZ ;  /* 0x0001000012127824 */ /* 0x004fcc00078e00ff */
[----:B------:R-:W0:Y:S01]  /*7ad0*/  F2I.FTZ.TRUNC.NTZ R18, R18 ;  /* 0x0000001200127305 */ /* 0x000e22000021f100 */
[----:B------:R-:W-:Y:S05]  /*7ae0*/  BRA `(.L_x_4269) ;  /* 0x0000000400a07947 */ /* 0x000fea0003800000 */
.L_x_4276:
        /* <DEDUP_REMOVED lines=10> */
.L_x_4283:
        /* <DEDUP_REMOVED lines=21> */
.L_x_4287:
[----:B------:R-:W-:Y:S05]  /*7ce0*/  BSYNC B1 ;  /* 0x0000000000017941 */ /* 0x000fea0003800000 */
.L_x_4286:
[----:B------:R-:W-:Y:S01]  /*7cf0*/  IMAD.SHL.U32 R2, R2, 0x100000, RZ ;  /* 0x0010000002027824 */ /* 0x000fe200078e00ff */
[----:B------:R-:W-:-:S04]  /*7d00*/  LEA R3, R0, 0x3b800000, 0x17 ;  /* 0x3b80000000037811 */ /* 0x000fc800078eb8ff */
[----:B------:R-:W-:-:S07]  /*7d10*/  LOP3.LUT R18, R3, R2, R18, 0xfe, !PT ;  /* 0x0000000203127212 */ /* 0x000fce00078efe12 */
.L_x_4285:
[----:B------:R-:W-:Y:S05]  /*7d20*/  BSYNC B0 ;  /* 0x0000000000007941 */ /* 0x000fea0003800000 */
.L_x_4284:
[----:B------:R-:W1:Y:S01]  /*7d30*/  F2I.FTZ.TRUNC.NTZ R18, R18 ;  /* 0x0000001200127305 */ /* 0x000e62000021f100 */
[----:B------:R-:W-:Y:S05]  /*7d40*/  BRA `(.L_x_4269) ;  /* 0x0000000400087947 */ /* 0x000fea0003800000 */
.L_x_4282:
        /* <DEDUP_REMOVED lines=21> */
.L_x_4291:
[----:B------:R-:W-:Y:S05]  /*7ea0*/  BSYNC B1 ;  /* 0x0000000000017941 */ /* 0x000fea0003800000 */
.L_x_4290:
[----:B------:R-:W-:Y:S01]  /*7eb0*/  IMAD.SHL.U32 R2, R2, 0x200000, RZ ;  /* 0x0020000002027824 */ /* 0x000fe200078e00ff */
[----:B------:R-:W-:-:S04]  /*7ec0*/  LEA R3, R0, 0x37800000, 0x17 ;  /* 0x3780000000037811 */ /* 0x000fc800078eb8ff */
[----:B------:R-:W-:-:S07]  /*7ed0*/  LOP3.LUT R18, R3, R2, R18, 0xfe, !PT ;  /* 0x0000000203127212 */ /* 0x000fce00078efe12 */
.L_x_4289:
[----:B------:R-:W-:Y:S05]  /*7ee0*/  BSYNC B0 ;  /* 0x0000000000007941 */ /* 0x000fea0003800000 */
.L_x_4288:
[----:B------:R-:W2:Y:S01]  /*7ef0*/  F2I.FTZ.TRUNC.NTZ R18, R18 ;  /* 0x0000001200127305 */ /* 0x000ea2000021f100 */
[----:B------:R-:W-:Y:S05]  /*7f00*/  BRA `(.L_x_4269) ;  /* 0x0000000000987947 */ /* 0x000fea0003800000 */
.L_x_4281:
        /* <DEDUP_REMOVED lines=14> */
.L_x_4295:
[----:B------:R-:W-:Y:S05]  /*7ff0*/  BSYNC B0 ;  /* 0x0000000000007941 */ /* 0x000fea0003800000 */
.L_x_4294:
[----:B------:R-:W4:Y:S01]  /*8000*/  F2I.FTZ.TRUNC.NTZ R18, R18 ;  /* 0x0000001200127305 */ /* 0x000f22000021f100 */
[----:B------:R-:W-:Y:S05]  /*8010*/  BRA `(.L_x_4269) ;  /* 0x0000000000547947 */ /* 0x000fea0003800000 */
.L_x_4268:
        /* <DEDUP_REMOVED lines=17> */
.L_x_4296:
[----:B------:R-:W-:Y:S05]  /*8130*/  BRA `(.L_x_4269) ;  /* 0x00000000000c7947 */ /* 0x000fea0003800000 */
.L_x_4293:
[----:B------:R3:W5:Y:S01]  /*8140*/  LDG.E R18, desc[UR36][R2.64] ;  /* 0x0000002402127981 */ /* 0x000762000c1e1900 */
[----:B------:R-:W-:Y:S05]  /*8150*/  BRA `(.L_x_4269) ;  /* 0x0000000000047947 */ /* 0x000fea0003800000 */
.L_x_4292:
[----:B------:R0:W5:Y:S02]  /*8160*/  LDG.E R18, desc[UR36][R2.64] ;  /* 0x0000002402127981 */ /* 0x000164000c1e1900 */
.L_x_4269:
        /* <DEDUP_REMOVED lines=15> */
.L_x_4300:
[----:B------:R3:W-:Y:S01]  /*8260*/  STG.E.U8 desc[UR36][R16.64], R2 ;  /* 0x0000000210007986 */ /* 0x0007e2000c101124 */
[----:B------:R-:W-:Y:S05]  /*8270*/  BRA `(.L_x_4302) ;  /* 0x0000000c00507947 */ /* 0x000fea0003800000 */
.L_x_4299:
        /* <DEDUP_REMOVED lines=9> */
.L_x_4304:
[----:B------:R2:W-:Y:S01]  /*8310*/  STG.E desc[UR36][R16.64], R2 ;  /* 0x0000000210007986 */ /* 0x0005e2000c101924 */
[----:B------:R-:W-:Y:S05]  /*8320*/  BRA `(.L_x_4302) ;  /* 0x0000000c00247947 */ /* 0x000fea0003800000 */
.L_x_4303:
[----:B------:R0:W-:Y:S01]  /*8330*/  STG.E.U16 desc[UR36][R16.64], R2 ;  /* 0x0000000210007986 */ /* 0x0001e2000c101524 */
[----:B------:R-:W-:Y:S05]  /*8340*/  BRA `(.L_x_4302) ;  /* 0x0000000c001c7947 */ /* 0x000fea0003800000 */
.L_x_4298:
        /* <DEDUP_REMOVED lines=9> */
.L_x_4306:
[----:B------:R-:W-:-:S04]  /*83e0*/  I2FP.F32.S32 R0, R2 ;  /* 0x0000000200007245 */ /* 0x000fc80000201400 */
[----:B------:R-:W-:-:S05]  /*83f0*/  F2FP.F16.F32.PACK_AB R0, RZ, R0 ;  /* 0x00000000ff00723e */ /* 0x000fca00000000ff */
[----:B------:R0:W-:Y:S01]  /*8400*/  STG.E.U16 desc[UR36][R16.64], R0 ;  /* 0x0000000010007986 */ /* 0x0001e2000c101524 */
[----:B------:R-:W-:Y:S05]  /*8410*/  BRA `(.L_x_4302) ;  /* 0x0000000800e87947 */ /* 0x000fea0003800000 */
.L_x_4305:
        /* <DEDUP_REMOVED lines=10> */
.L_x_4308:
[----:B------:R-:W-:-:S04]  /*84c0*/  I2FP.F32.S32 R2, R2 ;  /* 0x0000000200027245 */ /* 0x000fc80000201400 */
[----:B------:R-:W-:-:S04]  /*84d0*/  F2FP.F16.F32.PACK_AB R3, RZ, R2 ;  /* 0x00000002ff03723e */ /* 0x000fc800000000ff */
[----:B------:R-:W-:-:S05]  /*84e0*/  PRMT R3, R3, 0x5410, RZ ;  /* 0x0000541003037816 */ /* 0x000fca00000000ff */
[----:B------:R0:W-:Y:S01]  /*84f0*/  STG.E desc[UR36][R16.64], R3 ;  /* 0x0000000310007986 */ /* 0x0001e2000c101924 */
[----:B------:R-:W-:Y:S05]  /*8500*/  BRA `(.L_x_4302) ;  /* 0x0000000800ac7947 */ /* 0x000fea0003800000 */
.L_x_4307:
[----:B------:R-:W0:Y:S02]  /*8510*/  I2F.F64 R2, R2 ;  /* 0x0000000200027312 */ /* 0x000e240000201c00 */
[----:B0-----:R0:W-:Y:S01]  /*8520*/  STG.E.64 desc[UR36][R16.64], R2 ;  /* 0x0000000210007986 */ /* 0x0011e2000c101b24 */
[----:B------:R-:W-:Y:S05]  /*8530*/  BRA `(.L_x_4302) ;  /* 0x0000000800a07947 */ /* 0x000fea0003800000 */
.L_x_4297:
        /* <DEDUP_REMOVED lines=12> */
.L_x_4311:
[----:B------:R-:W0:Y:S01]  /*8600*/  I2F.F64 R4, R2 ;  /* 0x0000000200047312 */ /* 0x000e220000201c00 */
[----:B------:R-:W-:-:S05]  /*8610*/  CS2R R6, SRZ ;  /* 0x0000000000067805 */ /* 0x000fca000001ff00 */
[----:B0-----:R0:W-:Y:S01]  /*8620*/  STG.E.128 desc[UR36][R16.64], R4 ;  /* 0x0000000410007986 */ /* 0x0011e2000c101d24 */
[----:B------:R-:W-:Y:S05]  /*8630*/  BRA `(.L_x_4302) ;  /* 0x0000000800607947 */ /* 0x000fea0003800000 */
.L_x_4310:
        /* <DEDUP_REMOVED lines=21> */
.L_x_4315:
[----:B------:R-:W-:Y:S05]  /*8790*/  BSYNC B0 ;  /* 0x0000000000007941 */ /* 0x000fea0003800000 */
.L_x_4314:
[----:B------:R-:W-:-:S05]  /*87a0*/  LOP3.LUT R3, R0, R3, RZ, 0xfc, !PT ;  /* 0x0000000300037212 */ /* 0x000fca00078efcff */
[----:B------:R0:W-:Y:S01]  /*87b0*/  STG.E.U8 desc[UR36][R16.64], R3 ;  /* 0x0000000310007986 */ /* 0x0001e2000c101124 */
[----:B------:R-:W-:Y:S05]  /*87c0*/  BRA `(.L_x_4302) ;  /* 0x0000000400fc7947 */ /* 0x000fea0003800000 */
.L_x_4313:
        /* <DEDUP_REMOVED lines=13> */
.L_x_4317:
[----:B------:R-:W-:Y:S01]  /*88a0*/  IMAD.MOV.U32 R0, RZ, RZ, 0x7f ;  /* 0x0000007fff007424 */ /* 0x000fe200078e00ff */
[----:B------:R-:W-:-:S04]  /*88b0*/  ISETP.GT.U32.AND P0, PT, R2, 0x7f800000, PT ;  /* 0x7f8000000200780c */ /* 0x000fc80003f04070 */
[----:B------:R-:W-:-:S09]  /*88c0*/  SEL R0, R0, 0x7c, P0 ;  /* 0x0000007c00007807 */ /* 0x000fd20000000000 */
.L_x_4318:
[----:B------:R-:W-:Y:S05]  /*88d0*/  BSYNC B0 ;  /* 0x0000000000007941 */ /* 0x000fea0003800000 */
.L_x_4316:
[----:B------:R-:W-:-:S04]  /*88e0*/  LOP3.LUT R2, R3, 0x80000000, RZ, 0xc0, !PT ;  /* 0x8000000003027812 */ /* 0x000fc800078ec0ff */
[----:B------:R-:W-:-:S04]  /*88f0*/  SHF.R.U32.HI R3, RZ, 0x18, R2 ;  /* 0x00000018ff037819 */ /* 0x000fc80000011602 */
[----:B------:R-:W-:-:S05]  /*8900*/  LOP3.LUT R3, R0, R3, RZ, 0xfc, !PT ;  /* 0x0000000300037212 */ /* 0x000fca00078efcff */
[----:B------:R0:W-:Y:S01]  /*8910*/  STG.E.U8 desc[UR36][R16.64], R3 ;  /* 0x0000000310007986 */ /* 0x0001e2000c101124 */
[----:B------:R-:W-:Y:S05]  /*8920*/  BRA `(.L_x_4302) ;  /* 0x0000000400a47947 */ /* 0x000fea0003800000 */
.L_x_4312:
[----:B------:R-:W-:-:S04]  /*8930*/  I2FP.F32.S32 R0, R2 ;  /* 0x0000000200007245 */ /* 0x000fc80000201400 */
[----:B------:R-:W-:-:S05]  /*8940*/  F2FP.BF16.F32.PACK_AB R0, RZ, R0 ;  /* 0x00000000ff00723e */ /* 0x000fca00000010ff */
[----:B------:R0:W-:Y:S01]  /*8950*/  STG.E.U16 desc[UR36][R16.64], R0 ;  /* 0x0000000010007986 */ /* 0x0001e2000c101524 */
[----:B------:R-:W-:Y:S05]  /*8960*/  BRA `(.L_x_4302) ;  /* 0x0000000400947947 */ /* 0x000fea0003800000 */
.L_x_4309:
        /* <DEDUP_REMOVED lines=10> */
.L_x_4321:
        /* <DEDUP_REMOVED lines=17> */
.L_x_4324:
[----:B------:R-:W-:-:S04]  /*8b20*/  LOP3.LUT R2, R3, 0x80000000, RZ, 0xc0, !PT ;  /* 0x8000000003027812 */ /* 0x000fc800078ec0ff */
[----:B------:R-:W-:-:S04]  /*8b30*/  SHF.R.U32.HI R3, RZ, 0x18, R2 ;  /* 0x00000018ff037819 */ /* 0x000fc80000011602 */
[----:B------:R-:W-:-:S04]  /*8b40*/  LOP3.LUT R0, R0, R3, RZ, 0xfc, !PT ;  /* 0x0000000300007212 */ /* 0x000fc800078efcff */
[----:B------:R-:W-:-:S07]  /*8b50*/  PRMT R8, R0, 0x7610, R8 ;  /* 0x0000761000087816 */ /* 0x000fce0000000008 */
.L_x_4323:
[----:B------:R-:W-:Y:S05]  /*8b60*/  BSYNC B0 ;  /* 0x0000000000007941 */ /* 0x000fea0003800000 */
.L_x_4322:
[----:B------:R0:W-:Y:S01]  /*8b70*/  STG.E.U8 desc[UR36][R16.64], R8 ;  /* 0x0000000810007986 */ /* 0x0001e2000c101124 */
[----:B------:R-:W-:Y:S05]  /*8b80*/  BRA `(.L_x_4302) ;  /* 0x00000004000c7947 */ /* 0x000fea0003800000 */
.L_x_4320:
        /* <DEDUP_REMOVED lines=17> */
.L_x_4327:
[----:B------:R-:W-:-:S04]  /*8ca0*/  LOP3.LUT R2, R3, 0x80000000, RZ, 0xc0, !PT ;  /* 0x8000000003027812 */ /* 0x000fc800078ec0ff */
[----:B------:R-:W-:-:S04]  /*8cb0*/  SHF.R.U32.HI R3, RZ, 0x18, R2 ;  /* 0x00000018ff037819 */ /* 0x000fc80000011602 */
[----:B------:R-:W-:-:S04]  /*8cc0*/  LOP3.LUT R0, R0, R3, RZ, 0xfc, !PT ;  /* 0x0000000300007212 */ /* 0x000fc800078efcff */
[----:B------:R-:W-:-:S07]  /*8cd0*/  PRMT R8, R0, 0x7610, R8 ;  /* 0x0000761000087816 */ /* 0x000fce0000000008 */
.L_x_4326:
[----:B------:R-:W-:Y:S05]  /*8ce0*/  BSYNC B0 ;  /* 0x0000000000007941 */ /* 0x000fea0003800000 */
.L_x_4325:
[----:B------:R0:W-:Y:S01]  /*8cf0*/  STG.E.U8 desc[UR36][R16.64], R8 ;  /* 0x0000000810007986 */ /* 0x0001e2000c101124 */
[----:B------:R-:W-:Y:S05]  /*8d00*/  BRA `(.L_x_4302) ;  /* 0x0000000000ac7947 */ /* 0x000fea0003800000 */
.L_x_4319:
        /* <DEDUP_REMOVED lines=22> */
.L_x_4301:
        /* <DEDUP_REMOVED lines=16> */
.L_x_4330:
[----:B------:R-:W-:Y:S05]  /*8f70*/  BRA `(.L_x_4302) ;  /* 0x0000000000107947 */ /* 0x000fea0003800000 */
.L_x_4329:
[----:B------:R-:W-:-:S05]  /*8f80*/  SHF.R.S32.HI R3, RZ, 0x1f, R2 ;  /* 0x0000001fff037819 */ /* 0x000fca0000011402 */
[----:B------:R0:W-:Y:S01]  /*8f90*/  STG.E.64 desc[UR36][R16.64], R2 ;  /* 0x0000000210007986 */ /* 0x0001e2000c101b24 */
[----:B------:R-:W-:Y:S05]  /*8fa0*/  BRA `(.L_x_4302) ;  /* 0x0000000000047947 */ /* 0x000fea0003800000 */
.L_x_4328:
[----:B------:R0:W-:Y:S02]  /*8fb0*/  STG.E desc[UR36][R16.64], R2 ;  /* 0x0000000210007986 */ /* 0x0001e4000c101924 */
.L_x_4302:
[----:B------:R-:W-:-:S07]  /*8fc0*/  VIADD R19, R19, 0x80 ;  /* 0x0000008013137836 */ /* 0x000fce0000000000 */
.L_x_4262:
[----:B------:R-:W-:Y:S05]  /*8fd0*/  BSYNC B6 ;  /* 0x0000000000067941 */ /* 0x000fea0003800000 */
.L_x_4261:
        /* <DEDUP_REMOVED lines=306> */
.L_x_4331:
        /* <DEDUP_REMOVED lines=20> */
.L_x_4335:
[----:B------:R4:W5:Y:S01]  /*a440*/  LDG.E.U8 R18, desc[UR36][R2.64] ;  /* 0x0000002402127981 */ /* 0x000962000c1e1100 */
[----:B------:R-:W-:Y:S05]  /*a450*/  BRA `(.L_x_4337) ;  /* 0x0000000c00347947 */ /* 0x000fea0003800000 */
.L_x_4334:
        /* <DEDUP_REMOVED lines=8> */
.L_x_4339:
[----:B------:R2:W5:Y:S01]  /*a4e0*/  LDG.E R18, desc[UR36][R2.64] ;  /* 0x0000002402127981 */ /* 0x000562000c1e1900 */
[----:B------:R-:W-:Y:S05]  /*a4f0*/  BRA `(.L_x_4337) ;  /* 0x0000000c000c7947 */ /* 0x000fea0003800000 */
.L_x_4338:
[----:B------:R0:W5:Y:S01]  /*a500*/  LDG.E.S16 R18, desc[UR36][R2.64] ;  /* 0x0000002402127981 */ /* 0x000162000c1e1700 */
[----:B------:R-:W-:Y:S05]  /*a510*/  BRA `(.L_x_4337) ;  /* 0x0000000c00047947 */ /* 0x000fea0003800000 */
.L_x_4333:
        /* <DEDUP_REMOVED lines=9> */
.L_x_4341:
[----:B------:R-:W2:Y:S02]  /*a5b0*/  LDG.E.U16 R2, desc[UR36][R2.64] ;  /* 0x0000002402027981 */ /* 0x000ea4000c1e1500 */
[----:B--2---:R-:W-:-:S06]  /*a5c0*/  HADD2.F32 R18, -RZ, R2.H0_H0 ;  /* 0x20000002ff127230 */ /* 0x004fcc0000004100 */
[----:B------:R-:W0:Y:S01]  /*a5d0*/  F2I.FTZ.TRUNC.NTZ R18, R18 ;  /* 0x0000001200127305 */ /* 0x000e22000021f100 */
[----:B------:R-:W-:Y:S05]  /*a5e0*/  BRA `(.L_x_4337) ;  /* 0x0000000800d07947 */ /* 0x000fea0003800000 */
.L_x_4340:
        /* <DEDUP_REMOVED lines=9> */
.L_x_4343:
[----:B------:R-:W2:Y:S02]  /*a680*/  LDG.E.U16 R2, desc[UR36][R2.64] ;  /* 0x0000002402027981 */ /* 0x000ea4000c1e1500 */
[----:B--2---:R-:W-:-:S06]  /*a690*/  HADD2.F32 R18, -RZ, R2.H0_H0 ;  /* 0x20000002ff127230 */ /* 0x004fcc0000004100 */
[----:B------:R-:W0:Y:S01]  /*a6a0*/  F2I.FTZ.TRUNC.NTZ R18, R18 ;  /* 0x0000001200127305 */ /* 0x000e22000021f100 */
[----:B------:R-:W-:Y:S05]  /*a6b0*/  BRA `(.L_x_4337) ;  /* 0x00000008009c7947 */ /* 0x000fea0003800000 */
.L_x_4342:
[----:B------:R-:W2:Y:S02]  /*a6c0*/  LDG.E.64 R2, desc[UR36][R2.64] ;  /* 0x0000002402027981 */ /* 0x000ea4000c1e1b00 */
[----:B--2---:R0:W1:Y:S01]  /*a6d0*/  F2I.F64.TRUNC R18, R2 ;  /* 0x0000000200127311 */ /* 0x004062000030d100 */
[----:B------:R-:W-:Y:S05]  /*a6e0*/  BRA `(.L_x_4337) ;  /* 0x0000000800907947 */ /* 0x000fea0003800000 */
.L_x_4332:
        /* <DEDUP_REMOVED lines=12> */
.L_x_4346:
[----:B------:R-:W2:Y:S02]  /*a7b0*/  LDG.E.64 R2, desc[UR36][R2.64] ;  /* 0x0000002402027981 */ /* 0x000ea4000c1e1b00 */
[----:B--2---:R0:W1:Y:S01]  /*a7c0*/  F2I.F64.TRUNC R18, R2 ;  /* 0x0000000200127311 */ /* 0x004062000030d100 */
[----:B------:R-:W-:Y:S05]  /*a7d0*/  BRA `(.L_x_4337) ;  /* 0x0000000800547947 */ /* 0x000fea0003800000 */
.L_x_4345:
        /* <DEDUP_REMOVED lines=27> */
.L_x_4348:
        /* <DEDUP_REMOVED lines=14> */
.L_x_4347:
[----:B------:R-:W2:Y:S02]  /*aa70*/  LDG.E.U16 R18, desc[UR36][R2.64] ;  /* 0x0000002402127981 */ /* 0x000ea4000c1e1500 */
[----:B--2---:R-:W-:-:S06]  /*aa80*/  IMAD.U32 R18, R18, 0x10000, RZ ;  /* 0x0001000012127824 */ /* 0x004fcc00078e00ff */
[----:B------:R-:W0:Y:S01]  /*aa90*/  F2I.FTZ.TRUNC.NTZ R18, R18 ;  /* 0x0000001200127305 */ /* 0x000e22000021f100 */
[----:B------:R-:W-:Y:S05]  /*aaa0*/  BRA `(.L_x_4337) ;  /* 0x0000000400a07947 */ /* 0x000fea0003800000 */
.L_x_4344:
        /* <DEDUP_REMOVED lines=10> */
.L_x_4351:
        /* <DEDUP_REMOVED lines=21> */
.L_x_4355:
[----:B------:R-:W-:Y:S05]  /*aca0*/  BSYNC B1 ;  /* 0x0000000000017941 */ /* 0x000fea0003800000 */
.L_x_4354:
[----:B------:R-:W-:Y:S01]  /*acb0*/  IMAD.SHL.U32 R2, R2, 0x100000, RZ ;  /* 0x0010000002027824 */ /* 0x000fe200078e00ff */
[----:B------:R-:W-:-:S04]  /*acc0*/  LEA R3, R0, 0x3b800000, 0x17 ;  /* 0x3b80000000037811 */ /* 0x000fc800078eb8ff */
[----:B------:R-:W-:-:S07]  /*acd0*/  LOP3.LUT R18, R3, R2, R18, 0xfe, !PT ;  /* 0x0000000203127212 */ /* 0x000fce00078efe12 */
.L_x_4353:
[----:B------:R-:W-:Y:S05]  /*ace0*/  BSYNC B0 ;  /* 0x0000000000007941 */ /* 0x000fea0003800000 */
.L_x_4352:
[----:B------:R-:W0:Y:S01]  /*acf0*/  F2I.FTZ.TRUNC.NTZ R18, R18 ;  /* 0x0000001200127305 */ /* 0x000e22000021f100 */
[----:B------:R-:W-:Y:S05]  /*ad00*/  BRA `(.L_x_4337) ;  /* 0x0000000400087947 */ /* 0x000fea0003800000 */
.L_x_4350:
        /* <DEDUP_REMOVED lines=21> */
.L_x_4359:
[----:B------:R-:W-:Y:S05]  /*ae60*/  BSYNC B1 ;  /* 0x0000000000017941 */ /* 0x000fea0003800000 */
.L_x_4358:
[----:B------:R-:W-:Y:S01]  /*ae70*/  IMAD.SHL.U32 R2, R2, 0x200000, RZ ;  /* 0x0020000002027824 */ /* 0x000fe200078e00ff */
[----:B------:R-:W-:-:S04]  /*ae80*/  LEA R3, R0, 0x37800000, 0x17 ;  /* 0x3780000000037811 */ /* 0x000fc800078eb8ff */
[----:B------:R-:W-:-:S07]  /*ae90*/  LOP3.LUT R18, R3, R2, R18, 0xfe, !PT ;  /* 0x0000000203127212 */ /* 0x000fce00078efe12 */
.L_x_4357:
[----:B------:R-:W-:Y:S05]  /*aea0*/  BSYNC B0 ;  /* 0x0000000000007941 */ /* 0x000fea0003800000 */
.L_x_4356:
[----:B------:R-:W0:Y:S01]  /*aeb0*/  F2I.FTZ.TRUNC.NTZ R18, R18 ;  /* 0x0000001200127305 */ /* 0x000e22000021f100 */
[----:B------:R-:W-:Y:S05]  /*aec0*/  BRA `(.L_x_4337) ;  /* 0x0000000000987947 */ /* 0x000fea0003800000 */
.L_x_4349:
        /* <DEDUP_REMOVED lines=14> */
.L_x_4363:
[----:B------:R-:W-:Y:S05]  /*afb0*/  BSYNC B0 ;  /* 0x0000000000007941 */ /* 0x000fea0003800000 */
.L_x_4362:
[----:B------:R-:W0:Y:S01]  /*afc0*/  F2I.FTZ.TRUNC.NTZ R18, R18 ;  /* 0x0000001200127305 */ /* 0x000e22000021f100 */
[----:B------:R-:W-:Y:S05]  /*afd0*/  BRA `(.L_x_4337) ;  /* 0x0000000000547947 */ /* 0x000fea0003800000 */
.L_x_4336:
        /* <DEDUP_REMOVED lines=17> */
.L_x_4364:
[----:B------:R-:W-:Y:S05]  /*b0f0*/  BRA `(.L_x_4337) ;  /* 0x00000000000c7947 */ /* 0x000fea0003800000 */
.L_x_4361:
[----:B------:R0:W5:Y:S01]  /*b100*/  LDG.E R18, desc[UR36][R2.64] ;  /* 0x0000002402127981 */ /* 0x000162000c1e1900 */
[----:B------:R-:W-:Y:S05]  /*b110*/  BRA `(.L_x_4337) ;  /* 0x0000000000047947 */ /* 0x000fea0003800000 */
.L_x_4360:
[----:B------:R0:W5:Y:S02]  /*b120*/  LDG.E R18, desc[UR36][R2.64] ;  /* 0x0000002402127981 */ /* 0x000164000c1e1900 */
.L_x_4337:
[----:B01234-:R-:W0:Y:S01]  /*b130*/  LDC.U8 R3, c[0x0][0x421] ;  /* 0x00010840ff037b82 */ /* 0x01fe220000000000 */
[----:B-----5:R-:W-:Y:S02]  /*b140*/  IABS R2, R18 ;  /* 0x0000001200027213 */ /* 0x020fe40000000000 */
        /* <DEDUP_REMOVED lines=13> */
.L_x_4368:
[----:B------:R-:W-:Y:S01]  /*b220*/  STG.E.U8 desc[UR36][R16.64], R2 ;  /* 0x0000000210007986 */ /* 0x000fe2000c101124 */
[----:B------:R-:W-:Y:S05]  /*b230*/  EXIT ;  /* 0x000000000000794d */ /* 0x000fea0003800000 */
.L_x_4367:
[----:B------:R-:W-:-:S13]  /*b240*/  ISETP.NE.AND P0, PT, R0, 0x2, PT ;  /* 0x000000020000780c */ /* 0x000fda0003f05270 */
[----:B------:R-:W-:Y:S05]  /*b250*/  @!P0 BRA `(.L_x_4370) ;  /* 0x0000000000248947 */ /* 0x000fea0003800000 */
[----:B------:R-:W-:-:S13]  /*b260*/  ISETP.NE.AND P0, PT, R0, 0x3, PT ;  /* 0x000000030000780c */ /* 0x000fda0003f05270 */
[----:B------:R-:W-:Y:S05]  /*b270*/  @!P0 BRA `(.L_x_4371) ;  /* 0x0000000000148947 */ /* 0x000fea0003800000 */
[----:B------:R-:W-:-:S13]  /*b280*/  ISETP.NE.AND P0, PT, R0, 0x4, PT ;  /* 0x000000040000780c */ /* 0x000fda0003f05270 */
[----:B------:R-:W-:Y:S05]  /*b290*/  @P0 BRA `(.L_x_4369) ;  /* 0x0000000800e40947 */ /* 0x000fea0003800000 */
[----:B------:R-:W-:-:S05]  /*b2a0*/  SHF.R.S32.HI R3, RZ, 0x1f, R2 ;  /* 0x0000001fff037819 */ /* 0x000fca0000011402 */
[----:B------:R-:W-:Y:S01]  /*b2b0*/  STG.E.64 desc[UR36][R16.64], R2 ;  /* 0x0000000210007986 */ /* 0x000fe2000c101b24 */
[----:B------:R-:W-:Y:S05]  /*b2c0*/  EXIT ;  /* 0x000000000000794d */ /* 0x000fea0003800000 */
.L_x_4371:
[----:B------:R-:W-:Y:S01]  /*b2d0*/  STG.E desc[UR36][R16.64], R2 ;  /* 0x0000000210007986 */ /* 0x000fe2000c101924 */
[----:B------:R-:W-:Y:S05]  /*b2e0*/  EXIT ;  /* 0x000000000000794d */ /* 0x000fea0003800000 */
.L_x_4370:
[----:B------:R-:W-:Y:S01]  /*b2f0*/  STG.E.U16 desc[UR36][R16.64], R2 ;  /* 0x0000000210007986 */ /* 0x000fe2000c101524 */
[----:B------:R-:W-:Y:S05]  /*b300*/  EXIT ;  /* 0x000000000000794d */ /* 0x000fea0003800000 */
.L_x_4366:
[----:B------:R-:W-:-:S13]  /*b310*/  ISETP.GT.AND P0, PT, R0, 0x6, PT ;  /* 0x000000060000780c */ /* 0x000fda0003f04270 */
[----:B------:R-:W-:Y:S05]  /*b320*/  @P0 BRA `(.L_x_4372) ;  /* 0x00000000002c0947 */ /* 0x000fea0003800000 */
[----:B------:R-:W-:-:S13]  /*b330*/  ISETP.NE.AND P0, PT, R0, 0x5, PT ;  /* 0x000000050000780c */ /* 0x000fda0003f05270 */
[----:B------:R-:W-:Y:S05]  /*b340*/  @!P0 BRA `(.L_x_4373) ;  /* 0x0000000000148947 */ /* 0x000fea0003800000 */
[----:B------:R-:W-:-:S13]  /*b350*/  ISETP.NE.AND P0, PT, R0, 0x6, PT ;  /* 0x000000060000780c */ /* 0x000fda0003f05270 */
[----:B------:R-:W-:Y:S05]  /*b360*/  @P0 BRA `(.L_x_4369) ;  /* 0x0000000800b00947 */ /* 0x000fea0003800000 */
[----:B------:R-:W-:-:S05]  /*b370*/  I2FP.F32.S32 R3, R2 ;  /* 0x0000000200037245 */ /* 0x000fca0000201400 */
[----:B------:R-:W-:Y:S01]  /*b380*/  STG.E desc[UR36][R16.64], R3 ;  /* 0x0000000310007986 */ /* 0x000fe2000c101924 */
[----:B------:R-:W-:Y:S05]  /*b390*/  EXIT ;  /* 0x000000000000794d */ /* 0x000fea0003800000 */
.L_x_4373:
[----:B------:R-:W-:-:S04]  /*b3a0*/  I2FP.F32.S32 R0, R2 ;  /* 0x0000000200007245 */ /* 0x000fc80000201400 */
[----:B------:R-:W-:-:S05]  /*b3b0*/  F2FP.F16.F32.PACK_AB R0, RZ, R0 ;  /* 0x00000000ff00723e */ /* 0x000fca00000000ff */
[----:B------:R-:W-:Y:S01]  /*b3c0*/  STG.E.U16 desc[UR36][R16.64], R0 ;  /* 0x0000000010007986 */ /* 0x000fe2000c101524 */
[----:B------:R-:W-:Y:S05]  /*b3d0*/  EXIT ;  /* 0x000000000000794d */ /* 0x000fea0003800000 */
.L_x_4372:
        /* <DEDUP_REMOVED lines=8> */
[----:B------:R-:W-:Y:S01]  /*b460*/  STG.E.64 desc[UR36][R16.64], R2 ;  /* 0x0000000210007986 */ /* 0x000fe2000c101b24 */
[----:B------:R-:W-:Y:S05]  /*b470*/  EXIT ;  /* 0x000000000000794d */ /* 0x000fea0003800000 */
.L_x_4375:
[----:B------:R-:W-:-:S04]  /*b480*/  I2FP.F32.S32 R2, R2 ;  /* 0x0000000200027245 */ /* 0x000fc80000201400 */
[----:B------:R-:W-:-:S04]  /*b490*/  F2FP.F16.F32.PACK_AB R3, RZ, R2 ;  /* 0x00000002ff03723e */ /* 0x000fc800000000ff */
[----:B------:R-:W-:-:S05]  /*b4a0*/  PRMT R3, R3, 0x5410, RZ ;  /* 0x0000541003037816 */ /* 0x000fca00000000ff */
[----:B------:R-:W-:Y:S01]  /*b4b0*/  STG.E desc[UR36][R16.64], R3 ;  /* 0x0000000310007986 */ /* 0x000fe2000c101924 */
[----:B------:R-:W-:Y:S05]  /*b4c0*/  EXIT ;  /* 0x000000000000794d */ /* 0x000fea0003800000 */
.L_x_4374:
[----:B------:R-:W0:Y:S02]  /*b4d0*/  I2F.F64 R2, R2 ;  /* 0x0000000200027312 */ /* 0x000e240000201c00 */
[----:B0-----:R-:W-:Y:S01]  /*b4e0*/  STG.E.64 desc[UR36][R16.64], R2 ;  /* 0x0000000210007986 */ /* 0x001fe2000c101b24 */
[----:B------:R-:W-:Y:S05]  /*b4f0*/  EXIT ;  /* 0x000000000000794d */ /* 0x000fea0003800000 */
.L_x_4365:
        /* <DEDUP_REMOVED lines=10> */
[----:B------:R-:W-:Y:S01]  /*b5a0*/  STG.E.U8 desc[UR36][R16.64], R3 ;  /* 0x0000000310007986 */ /* 0x000fe2000c101124 */
[----:B------:R-:W-:Y:S05]  /*b5b0*/  EXIT ;  /* 0x000000000000794d */ /* 0x000fea0003800000 */
.L_x_4378:
[----:B------:R-:W0:Y:S01]  /*b5c0*/  I2F.F64 R4, R2 ;  /* 0x0000000200047312 */ /* 0x000e220000201c00 */
[----:B------:R-:W-:-:S05]  /*b5d0*/  CS2R R6, SRZ ;  /* 0x0000000000067805 */ /* 0x000fca000001ff00 */
[----:B0-----:R-:W-:Y:S01]  /*b5e0*/  STG.E.128 desc[UR36][R16.64], R4 ;  /* 0x0000000410007986 */ /* 0x001fe2000c101d24 */
[----:B------:R-:W-:Y:S05]  /*b5f0*/  EXIT ;  /* 0x000000000000794d */ /* 0x000fea0003800000 */
.L_x_4377:
        /* <DEDUP_REMOVED lines=21> */
.L_x_4382:
[----:B------:R-:W-:Y:S05]  /*b750*/  BSYNC B0 ;  /* 0x0000000000007941 */ /* 0x000fea0003800000 */
.L_x_4381:
[----:B------:R-:W-:-:S05]  /*b760*/  LOP3.LUT R3, R0, R3, RZ, 0xfc, !PT ;  /* 0x0000000300037212 */ /* 0x000fca00078efcff */
[----:B------:R-:W-:Y:S01]  /*b770*/  STG.E.U8 desc[UR36][R16.64], R3 ;  /* 0x0000000310007986 */ /* 0x000fe2000c101124 */
[----:B------:R-:W-:Y:S05]  /*b780*/  EXIT ;  /* 0x000000000000794d */ /* 0x000fea0003800000 */
.L_x_4380:
        /* <DEDUP_REMOVED lines=13> */
.L_x_4384:
[----:B------:R-:W-:Y:S01]  /*b860*/  IMAD.MOV.U32 R0, RZ, RZ, 0x7f ;  /* 0x0000007fff007424 */ /* 0x000fe200078e00ff */
[----:B------:R-:W-:-:S04]  /*b870*/  ISETP.GT.U32.AND P0, PT, R2, 0x7f800000, PT ;  /* 0x7f8000000200780c */ /* 0x000fc80003f04070 */
[----:B------:R-:W-:-:S09]  /*b880*/  SEL R0, R0, 0x7c, P0 ;  /* 0x0000007c00007807 */ /* 0x000fd20000000000 */
.L_x_4385:
[----:B------:R-:W-:Y:S05]  /*b890*/  BSYNC B0 ;  /* 0x0000000000007941 */ /* 0x000fea0003800000 */
.L_x_4383:
[----:B------:R-:W-:-:S04]  /*b8a0*/  LOP3.LUT R2, R3, 0x80000000, RZ, 0xc0, !PT ;  /* 0x8000000003027812 */ /* 0x000fc800078ec0ff */
[----:B------:R-:W-:-:S04]  /*b8b0*/  SHF.R.U32.HI R3, RZ, 0x18, R2 ;  /* 0x00000018ff037819 */ /* 0x000fc80000011602 */
[----:B------:R-:W-:-:S05]  /*b8c0*/  LOP3.LUT R3, R0, R3, RZ, 0xfc, !PT ;  /* 0x0000000300037212 */ /* 0x000fca00078efcff */
[----:B------:R-:W-:Y:S01]  /*b8d0*/  STG.E.U8 desc[UR36][R16.64], R3 ;  /* 0x0000000310007986 */ /* 0x000fe2000c101124 */
[----:B------:R-:W-:Y:S05]  /*b8e0*/  EXIT ;  /* 0x000000000000794d */ /* 0x000fea0003800000 */
.L_x_4379:
[----:B------:R-:W-:-:S04]  /*b8f0*/  I2FP.F32.S32 R0, R2 ;  /* 0x0000000200007245 */ /* 0x000fc80000201400 */
[----:B------:R-:W-:-:S05]  /*b900*/  F2FP.BF16.F32.PACK_AB R0, RZ, R0 ;  /* 0x00000000ff00723e */ /* 0x000fca00000010ff */
[----:B------:R-:W-:Y:S01]  /*b910*/  STG.E.U16 desc[UR36][R16.64], R0 ;  /* 0x0000000010007986 */ /* 0x000fe2000c101524 */
[----:B------:R-:W-:Y:S05]  /*b920*/  EXIT ;  /* 0x000000000000794d */ /* 0x000fea0003800000 */
.L_x_4376:
        /* <DEDUP_REMOVED lines=10> */
.L_x_4388:
        /* <DEDUP_REMOVED lines=17> */
.L_x_4391:
[----:B------:R-:W-:-:S04]  /*bae0*/  LOP3.LUT R2, R3, 0x80000000, RZ, 0xc0, !PT ;  /* 0x8000000003027812 */ /* 0x000fc800078ec0ff */
[----:B------:R-:W-:-:S04]  /*baf0*/  SHF.R.U32.HI R3, RZ, 0x18, R2 ;  /* 0x00000018ff037819 */ /* 0x000fc80000011602 */
[----:B------:R-:W-:-:S04]  /*bb00*/  LOP3.LUT R0, R0, R3, RZ, 0xfc, !PT ;  /* 0x0000000300007212 */ /* 0x000fc800078efcff */
[----:B------:R-:W-:-:S07]  /*bb10*/  PRMT R8, R0, 0x7610, R8 ;  /* 0x0000761000087816 */ /* 0x000fce0000000008 */
.L_x_4390:
[----:B------:R-:W-:Y:S05]  /*bb20*/  BSYNC B0 ;  /* 0x0000000000007941 */ /* 0x000fea0003800000 */
.L_x_4389:
[----:B------:R-:W-:Y:S01]  /*bb30*/  STG.E.U8 desc[UR36][R16.64], R8 ;  /* 0x0000000810007986 */ /* 0x000fe2000c101124 */
[----:B------:R-:W-:Y:S05]  /*bb40*/  EXIT ;  /* 0x000000000000794d */ /* 0x000fea0003800000 */
.L_x_4387:
        /* <DEDUP_REMOVED lines=17> */
.L_x_4394:
[----:B------:R-:W-:-:S04]  /*bc60*/  LOP3.LUT R2, R3, 0x80000000, RZ, 0xc0, !PT ;  /* 0x8000000003027812 */ /* 0x000fc800078ec0ff */
[----:B------:R-:W-:-:S04]  /*bc70*/  SHF.R.U32.HI R3, RZ, 0x18, R2 ;  /* 0x00000018ff037819 */ /* 0x000fc80000011602 */
[----:B------:R-:W-:-:S04]  /*bc80*/  LOP3.LUT R0, R0, R3, RZ, 0xfc, !PT ;  /* 0x0000000300007212 */ /* 0x000fc800078efcff */
[----:B------:R-:W-:-:S07]  /*bc90*/  PRMT R8, R0, 0x7610, R8 ;  /* 0x0000761000087816 */ /* 0x000fce0000000008 */
.L_x_4393:
[----:B------:R-:W-:Y:S05]  /*bca0*/  BSYNC B0 ;  /* 0x0000000000007941 */ /* 0x000fea0003800000 */
.L_x_4392:
[----:B------:R-:W-:Y:S01]  /*bcb0*/  STG.E.U8 desc[UR36][R16.64], R8 ;  /* 0x0000000810007986 */ /* 0x000fe2000c101124 */
[----:B------:R-:W-:Y:S05]  /*bcc0*/  EXIT ;  /* 0x000000000000794d */ /* 0x000fea0003800000 */
.L_x_4386:
        /* <DEDUP_REMOVED lines=22> */
.L_x_4369:
        /* <DEDUP_REMOVED lines=16> */
.L_x_4397:
[----:B------:R-:W-:Y:S05]  /*bf30*/  EXIT ;  /* 0x000000000000794d */ /* 0x000fea0003800000 */
.L_x_4396:
[----:B------:R-:W-:-:S05]  /*bf40*/  SHF.R.S32.HI R3, RZ, 0x1f, R2 ;  /* 0x0000001fff037819 */ /* 0x000fca0000011402 */
[----:B------:R-:W-:Y:S01]  /*bf50*/  STG.E.64 desc[UR36][R16.64], R2 ;  /* 0x0000000210007986 */ /* 0x000fe2000c101b24 */
[----:B------:R-:W-:Y:S05]  /*bf60*/  EXIT ;  /* 0x000000000000794d */ /* 0x000fea0003800000 */
.L_x_4395:
[----:B------:R-:W-:Y:S01]  /*bf70*/  STG.E desc[UR36][R16.64], R2 ;  /* 0x0000000210007986 */ /* 0x000fe2000c101924 */
[----:B------:R-:W-:Y:S05]  /*bf80*/  EXIT ;  /* 0x000000000000794d */ /* 0x000fea0003800000 */
.L_x_4398:
        /* <DEDUP_REMOVED lines=15> */
.L_x_5951:


//--------------------- .text._ZN2at6native27unrolled_elementwise_kernelINS0_10AbsFunctorIiEESt5arrayIPcLm2EELi4E23TrivialOffsetCalculatorILi1EjES8_NS0_6memory12LoadWithCastILi1EEENS9_13StoreWithCastILi1EEEEEviT_T0_T2_T3_T4_T5_ --------------------------
	.section	.text._ZN2at6native27unrolled_elementwise_kernelINS0_10AbsFunctorIiEESt5arrayIPcLm2EELi4E23TrivialOffsetCalculatorILi1EjES8_NS0_6memory12LoadWithCastILi1EEENS9_13StoreWithCastILi1EEEEEviT_T0_T2_T3_T4_T5_,"ax",@progbits
	.align	128
        .global         _ZN2at6native27unrolled_elementwise_kernelINS0_10AbsFunctorIiEESt5arrayIPcLm2EELi4E23TrivialOffsetCalculatorILi1EjES8_NS0_6memory12LoadWithCastILi1EEENS9_13StoreWithCastILi1EEEEEviT_T0_T2_T3_T4_T5_
        .type           _ZN2at6native27unrolled_elementwise_kernelINS0_10AbsFunctorIiEESt5arrayIPcLm2EELi4E23TrivialOffsetCalculatorILi1EjES8_NS0_6memory12LoadWithCastILi1EEENS9_13StoreWithCastILi1EEEEEviT_T0_T2_T3_T4_T5_,@function
        .size           _ZN2at6native27unrolled_elementwise_kernelINS0_10AbsFunctorIiEESt5arrayIPcLm2EELi4E23TrivialOffsetCalculatorILi1EjES8_NS0_6memory12LoadWithCastILi1EEENS9_13StoreWithCastILi1EEEEEviT_T0_T2_T3_T4_T5_,(.L_x_5952 - _ZN2at6native27unrolled_elementwise_kernelINS0_10AbsFunctorIiEESt5arrayIPcLm2EELi4E23TrivialOffsetCalculatorILi1EjES8_NS0_6memory12LoadWithCastILi1EEENS9_13StoreWithCastILi1EEEEEviT_T0_T2_T3_T4_T5_)
        .other          _ZN2at6native27unrolled_elementwise_kernelINS0_10AbsFunctorIiEESt5arrayIPcLm2EELi4E23TrivialOffsetCalculatorILi1EjES8_NS0_6memory12LoadWithCastILi1EEENS9_13StoreWithCastILi1EEEEEviT_T0_T2_T3_T4_T5_,@"STO_CUDA_ENTRY STV_DEFAULT"
_ZN2at6native27unrolled_elementwise_kernelINS0_10AbsFunctorIiEESt5arrayIPcLm2EELi4E23TrivialOffsetCalculatorILi1EjES8_NS0_6memory12LoadWithCastILi1EEENS9_13StoreWithCastILi1EEEEEviT_T0_T2_T3_T4_T5_:
.text._ZN2at6native27unrolled_elementwise_kernelINS0_10AbsFunctorIiEESt5arrayIPcLm2EELi4E23TrivialOffsetCalculatorILi1EjES8_NS0_6memory12LoadWithCastILi1EEENS9_13StoreWithCastILi1EEEEEviT_T0_T2_T3_T4_T5_:
        /* <DEDUP_REMOVED lines=31> */
.L_x_4404:
[----:B------:R3:W5:Y:S01]  /*01f0*/  LDG.E.U8 R26, desc[UR36][R4.64] ;  /* 0x00000024041a7981 */ /* 0x000762000c1e1100 */
[----:B------:R-:W-:Y:S05]  /*0200*/  BRA `(.L_x_4406) ;  /* 0x0000000c00387947 */ /* 0x000fea0003800000 */
.L_x_4403:
        /* <DEDUP_REMOVED lines=8> */
.L_x_4408:
[----:B------:R1:W5:Y:S01]  /*0290*/  LDG.E R26, desc[UR36][R4.64] ;  /* 0x00000024041a7981 */ /* 0x000362000c1e1900 */
[----:B------:R-:W-:Y:S05]  /*02a0*/  BRA `(.L_x_4406) ;  /* 0x0000000c00107947 */ /* 0x000fea0003800000 */
.L_x_4407:
[----:B------:R2:W5:Y:S01]  /*02b0*/  LDG.E.S16 R26, desc[UR36][R4.64] ;  /* 0x00000024041a7981 */ /* 0x000562000c1e1700 */
[----:B------:R-:W-:Y:S05]  /*02c0*/  BRA `(.L_x_4406) ;  /* 0x0000000c00087947 */ /* 0x000fea0003800000 */
.L_x_4402:
        /* <DEDUP_REMOVED lines=9> */
.L_x_4410:
[----:B------:R-:W2:Y:S02]  /*0360*/  LDG.E.U16 R4, desc[UR36][R4.64] ;  /* 0x0000002404047981 */ /* 0x000ea4000c1e1500 */
[----:B--2---:R-:W-:-:S06]  /*0370*/  HADD2.F32 R26, -RZ, R4.H0_H0 ;  /* 0x20000004ff1a7230 */ /* 0x004fcc0000004100 */
[----:B------:R-:W0:Y:S01]  /*0380*/  F2I.FTZ.TRUNC.NTZ R26, R26 ;  /* 0x0000001a001a7305 */ /* 0x000e22000021f100 */
[----:B------:R-:W-:Y:S05]  /*0390*/  BRA `(.L_x_4406) ;  /* 0x0000000800d47947 */ /* 0x000fea0003800000 */
.L_x_4409:
        /* <DEDUP_REMOVED lines=9> */
.L_x_4412:
[----:B------:R-:W2:Y:S02]  /*0430*/  LDG.E.U16 R4, desc[UR36][R4.64] ;  /* 0x0000002404047981 */ /* 0x000ea4000c1e1500 */
[----:B--2---:R-:W-:-:S06]  /*0440*/  HADD2.F32 R26, -RZ, R4.H0_H0 ;  /* 0x20000004ff1a7230 */ /* 0x004fcc0000004100 */
[----:B------:R-:W0:Y:S01]  /*0450*/  F2I.FTZ.TRUNC.NTZ R26, R26 ;  /* 0x0000001a001a7305 */ /* 0x000e22000021f100 */
[----:B------:R-:W-:Y:S05]  /*0460*/  BRA `(.L_x_4406) ;  /* 0x0000000800a07947 */ /* 0x000fea0003800000 */
.L_x_4411:
[----:B------:R-:W2:Y:S02]  /*0470*/  LDG.E.64 R26, desc[UR36][R4.64] ;  /* 0x00000024041a7981 */ /* 0x000ea4000c1e1b00 */
[----:B--2---:R0:W1:Y:S01]  /*0480*/  F2I.F64.TRUNC R26, R26 ;  /* 0x0000001a001a7311 */ /* 0x004062000030d100 */
[----:B------:R-:W-:Y:S05]  /*0490*/  BRA `(.L_x_4406) ;  /* 0x0000000800947947 */ /* 0x000fea0003800000 */
.L_x_4401:
        /* <DEDUP_REMOVED lines=12> */
.L_x_4415:
[----:B------:R-:W2:Y:S02]  /*0560*/  LDG.E.64 R4, desc[UR36][R4.64] ;  /* 0x0000002404047981 */ /* 0x000ea4000c1e1b00 */
[----:B--2---:R0:W1:Y:S01]  /*0570*/  F2I.F64.TRUNC R26, R4 ;  /* 0x00000004001a7311 */ /* 0x004062000030d100 */
[----:B------:R-:W-:Y:S05]  /*0580*/  BRA `(.L_x_4406) ;  /* 0x0000000800587947 */ /* 0x000fea0003800000 */
.L_x_4414:
        /* <DEDUP_REMOVED lines=27> */
.L_x_4417:
        /* <DEDUP_REMOVED lines=13> */
[----:B------:R0:W1:Y:S01]  /*0810*/  F2I.FTZ.TRUNC.NTZ R26, R0 ;  /* 0x00000000001a7305 */ /* 0x000062000021f100 */
[----:B------:R-:W-:Y:S05]  /*0820*/  BRA `(.L_x_4406) ;  /* 0x0000000400b07947 */ /* 0x000fea0003800000 */
.L_x_4416:
[----:B------:R-:W2:Y:S02]  /*0830*/  LDG.E.U16 R26, desc[UR36][R4.64] ;  /* 0x00000024041a7981 */ /* 0x000ea4000c1e1500 */
[----:B--2---:R-:W-:-:S06]  /*0840*/  IMAD.U32 R26, R26, 0x10000, RZ ;  /* 0x000100001a1a7824 */ /* 0x004fcc00078e00ff */
[----:B------:R-:W0:Y:S01]  /*0850*/  F2I.FTZ.TRUNC.NTZ R26, R26 ;  /* 0x0000001a001a7305 */ /* 0x000e22000021f100 */
[----:B------:R-:W-:Y:S05]  /*0860*/  BRA `(.L_x_4406) ;  /* 0x0000000400a07947 */ /* 0x000fea0003800000 */
.L_x_4413:
        /* <DEDUP_REMOVED lines=10> */
.L_x_4420:
        /* <DEDUP_REMOVED lines=21> */
.L_x_4424:
[----:B------:R-:W-:Y:S05]  /*0a60*/  BSYNC B1 ;  /* 0x0000000000017941 */ /* 0x000fea0003800000 */
.L_x_4423:
[----:B------:R-:W-:Y:S01]  /*0a70*/  IMAD.SHL.U32 R3, R3, 0x100000, RZ ;  /* 0x0010000003037824 */ /* 0x000fe200078e00ff */
[----:B------:R-:W-:-:S04]  /*0a80*/  LEA R5, R0, 0x3b800000, 0x17 ;  /* 0x3b80000000057811 */ /* 0x000fc800078eb8ff */
[----:B------:R-:W-:-:S07]  /*0a90*/  LOP3.LUT R26, R5, R3, R26, 0xfe, !PT ;  /* 0x00000003051a7212 */ /* 0x000fce00078efe1a */
.L_x_4422:
[----:B------:R-:W-:Y:S05]  /*0aa0*/  BSYNC B0 ;  /* 0x0000000000007941 */ /* 0x000fea0003800000 */
.L_x_4421:
[----:B------:R-:W0:Y:S01]  /*0ab0*/  F2I.FTZ.TRUNC.NTZ R26, R26 ;  /* 0x0000001a001a7305 */ /* 0x000e22000021f100 */
[----:B------:R-:W-:Y:S05]  /*0ac0*/  BRA `(.L_x_4406) ;  /* 0x0000000400087947 */ /* 0x000fea0003800000 */
.L_x_4419:
        /* <DEDUP_REMOVED lines=21> */
.L_x_4428:
[----:B------:R-:W-:Y:S05]  /*0c20*/  BSYNC B1 ;  /* 0x0000000000017941 */ /* 0x000fea0003800000 */
.L_x_4427:
[----:B------:R-:W-:Y:S01]  /*0c30*/  IMAD.SHL.U32 R3, R3, 0x200000, RZ ;  /* 0x0020000003037824 */ /* 0x000fe200078e00ff */
[----:B------:R-:W-:-:S04]  /*0c40*/  LEA R5, R0, 0x37800000, 0x17 ;  /* 0x3780000000057811 */ /* 0x000fc800078eb8ff */
[----:B------:R-:W-:-:S07]  /*0c50*/  LOP3.LUT R26, R5, R3, R26, 0xfe, !PT ;  /* 0x00000003051a7212 */ /* 0x000fce00078efe1a */
.L_x_4426:
[----:B------:R-:W-:Y:S05]  /*0c60*/  BSYNC B0 ;  /* 0x0000000000007941 */ /* 0x000fea0003800000 */
.L_x_4425:
[----:B------:R-:W0:Y:S01]  /*0c70*/  F2I.FTZ.TRUNC.NTZ R26, R26 ;  /* 0x0000001a001a7305 */ /* 0x000e22000021f100 */
[----:B------:R-:W-:Y:S05]  /*0c80*/  BRA `(.L_x_4406) ;  /* 0x0000000000987947 */ /* 0x000fea0003800000 */
.L_x_4418:
        /* <DEDUP_REMOVED lines=14> */
.L_x_4432:
[----:B------:R-:W-:Y:S05]  /*0d70*/  BSYNC B0 ;  /* 0x0000000000007941 */ /* 0x000fea0003800000 */
.L_x_4431:
[----:B------:R-:W0:Y:S01]  /*0d80*/  F2I.FTZ.TRUNC.NTZ R26, R26 ;  /* 0x0000001a001a7305 */ /* 0x000e22000021f100 */
[----:B------:R-:W-:Y:S05]  /*0d90*/  BRA `(.L_x_4406) ;  /* 0x0000000000547947 */ /* 0x000fea0003800000 */
.L_x_4405:
        /* <DEDUP_REMOVED lines=17> */
.L_x_4433:
[----:B------:R-:W-:Y:S05]  /*0eb0*/  BRA `(.L_x_4406) ;  /* 0x00000000000c7947 */ /* 0x000fea0003800000 */
.L_x_4430:
[----:B------:R0:W5:Y:S01]  /*0ec0*/  LDG.E R26, desc[UR36][R4.64] ;  /* 0x00000024041a7981 */ /* 0x000162000c1e1900 */
[----:B------:R-:W-:Y:S05]  /*0ed0*/  BRA `(.L_x_4406) ;  /* 0x0000000000047947 */ /* 0x000fea0003800000 */
.L_x_4429:
[----:B------:R0:W5:Y:S02]  /*0ee0*/  LDG.E R26, desc[UR36][R4.64] ;  /* 0x00000024041a7981 */ /* 0x000164000c1e1900 */
.L_x_4406:
[----:B------:R-:W2:Y:S02]  /*0ef0*/  S2R R19, SR_TID.X ;  /* 0x0000000000137919 */ /* 0x000ea40000002100 */
[----:B--2---:R-:W-:-:S07]  /*0f00*/  VIADD R19, R19, 0x80 ;  /* 0x0000008013137836 */ /* 0x004fce0000000000 */
.L_x_4400:
[----:B------:R-:W-:Y:S05]  /*0f10*/  BSYNC B6 ;  /* 0x0000000000067941 */ /* 0x000fea0003800000 */
.L_x_4399:
        /* <DEDUP_REMOVED lines=23> */
.L_x_4439:
[----:B------:R0:W5:Y:S01]  /*1090*/  LDG.E.U8 R25, desc[UR36][R4.64] ;  /* 0x0000002404197981 */ /* 0x000162000c1e1100 */
[----:B------:R-:W-:Y:S05]  /*10a0*/  BRA `(.L_x_4441) ;  /* 0x0000000c00347947 */ /* 0x000fea0003800000 */
.L_x_4438:
        /* <DEDUP_REMOVED lines=8> */
.L_x_4443:
[----:B------:R0:W5:Y:S01]  /*1130*/  LDG.E R25, desc[UR36][R4.64] ;  /* 0x0000002404197981 */ /* 0x000162000c1e1900 */
[----:B------:R-:W-:Y:S05]  /*1140*/  BRA `(.L_x_4441) ;  /* 0x0000000c000c7947 */ /* 0x000fea0003800000 */
.L_x_4442:
[----:B------:R0:W5:Y:S01]  /*1150*/  LDG.E.S16 R25, desc[UR36][R4.64] ;  /* 0x0000002404197981 */ /* 0x000162000c1e1700 */
[----:B------:R-:W-:Y:S05]  /*1160*/  BRA `(.L_x_4441) ;  /* 0x0000000c00047947 */ /* 0x000fea0003800000 */
.L_x_4437:
        /* <DEDUP_REMOVED lines=9> */
.L_x_4445:
[----:B------:R-:W2:Y:S02]  /*1200*/  LDG.E.U16 R4, desc[UR36][R4.64] ;  /* 0x0000002404047981 */ /* 0x000ea4000c1e1500 */
[----:B--2---:R-:W-:-:S06]  /*1210*/  HADD2.F32 R25, -RZ, R4.H0_H0 ;  /* 0x20000004ff197230 */ /* 0x004fcc0000004100 */
[----:B------:R-:W0:Y:S01]  /*1220*/  F2I.FTZ.TRUNC.NTZ R25, R25 ;  /* 0x0000001900197305 */ /* 0x000e22000021f100 */
[----:B------:R-:W-:Y:S05]  /*1230*/  BRA `(.L_x_4441) ;  /* 0x0000000800d07947 */ /* 0x000fea0003800000 */
.L_x_4444:
        /* <DEDUP_REMOVED lines=9> */
.L_x_4447:
[----:B------:R-:W2:Y:S02]  /*12d0*/  LDG.E.U16 R4, desc[UR36][R4.64] ;  /* 0x0000002404047981 */ /* 0x000ea4000c1e1500 */
[----:B--2---:R-:W-:-:S06]  /*12e0*/  HADD2.F32 R25, -RZ, R4.H0_H0 ;  /* 0x20000004ff197230 */ /* 0x004fcc0000004100 */
[----:B------:R-:W0:Y:S01]  /*12f0*/  F2I.FTZ.TRUNC.NTZ R25, R25 ;  /* 0x0000001900197305 */ /* 0x000e22000021f100 */
[----:B------:R-:W-:Y:S05]  /*1300*/  BRA `(.L_x_4441) ;  /* 0x00000008009c7947 */ /* 0x000fea0003800000 */
.L_x_4446:
[----:B------:R-:W2:Y:S02]  /*1310*/  LDG.E.64 R4, desc[UR36][R4.64] ;  /* 0x0000002404047981 */ /* 0x000ea4000c1e1b00 */
[----:B--2---:R0:W1:Y:S01]  /*1320*/  F2I.F64.TRUNC R25, R4 ;  /* 0x0000000400197311 */ /* 0x004062000030d100 */
[----:B------:R-:W-:Y:S05]  /*1330*/  BRA `(.L_x_4441) ;  /* 0x0000000800907947 */ /* 0x000fea0003800000 */
.L_x_4436:
        /* <DEDUP_REMOVED lines=12> */
.L_x_4450:
[----:B------:R-:W2:Y:S02]  /*1400*/  LDG.E.64 R4, desc[UR36][R4.64] ;  /* 0x0000002404047981 */ /* 0x000ea4000c1e1b00 */
[----:B--2---:R0:W1:Y:S01]  /*1410*/  F2I.F64.TRUNC R25, R4 ;  /* 0x0000000400197311 */ /* 0x004062000030d100 */
[----:B------:R-:W-:Y:S05]  /*1420*/  BRA `(.L_x_4441) ;  /* 0x0000000800547947 */ /* 0x000fea0003800000 */
.L_x_4449:
        /* <DEDUP_REMOVED lines=27> */
.L_x_4452:
        /* <DEDUP_REMOVED lines=12> */
[----:B------:R2:W3:Y:S01]  /*16a0*/  F2I.FTZ.TRUNC.NTZ R25, R0 ;  /* 0x0000000000197305 */ /* 0x0004e2000021f100 */
[----:B------:R-:W-:Y:S05]  /*16b0*/  BRA `(.L_x_4441) ;  /* 0x0000000400b07947 */ /* 0x000fea0003800000 */
.L_x_4451:
[----:B------:R-:W2:Y:S02]  /*16c0*/  LDG.E.U16 R25, desc[UR36][R4.64] ;  /* 0x0000002404197981 */ /* 0x000ea4000c1e1500 */
[----:B--2---:R-:W-:-:S06]  /*16d0*/  IMAD.U32 R25, R25, 0x10000, RZ ;  /* 0x0001000019197824 */ /* 0x004fcc00078e00ff */
[----:B------:R-:W4:Y:S01]  /*16e0*/  F2I.FTZ.TRUNC.NTZ R25, R25 ;  /* 0x0000001900197305 */ /* 0x000f22000021f100 */
[----:B------:R-:W-:Y:S05]  /*16f0*/  BRA `(.L_x_4441) ;  /* 0x0000000400a07947 */ /* 0x000fea0003800000 */
.L_x_4448:
        /* <DEDUP_REMOVED lines=10> */
.L_x_4455:
        /* <DEDUP_REMOVED lines=21> */
.L_x_4459:
[----:B------:R-:W-:Y:S05]  /*18f0*/  BSYNC B1 ;  /* 0x0000000000017941 */ /* 0x000fea0003800000 */
.L_x_4458:
[----:B------:R-:W-:Y:S01]  /*1900*/  IMAD.SHL.U32 R3, R3, 0x100000, RZ ;  /* 0x0010000003037824 */ /* 0x000fe200078e00ff */
[----:B------:R-:W-:-:S04]  /*1910*/  LEA R0, R0, 0x3b800000, 0x17 ;  /* 0x3b80000000007811 */ /* 0x000fc800078eb8ff */
[----:B------:R-:W-:-:S07]  /*1920*/  LOP3.LUT R25, R0, R3, R25, 0xfe, !PT ;  /* 0x0000000300197212 */ /* 0x000fce00078efe19 */
.L_x_4457:
[----:B------:R-:W-:Y:S05]  /*1930*/  BSYNC B0 ;  /* 0x0000000000007941 */ /* 0x000fea0003800000 */
.L_x_4456:
[----:B------:R-:W0:Y:S01]  /*1940*/  F2I.FTZ.TRUNC.NTZ R25, R25 ;  /* 0x0000001900197305 */ /* 0x000e22000021f100 */
[----:B------:R-:W-:Y:S05]  /*1950*/  BRA `(.L_x_4441) ;  /* 0x0000000400087947 */ /* 0x000fea0003800000 */
.L_x_4454:
        /* <DEDUP_REMOVED lines=21> */
.L_x_4463:
[----:B------:R-:W-:Y:S05]  /*1ab0*/  BSYNC B1 ;  /* 0x0000000000017941 */ /* 0x000fea0003800000 */
.L_x_4462:
[----:B------:R-:W-:Y:S01]  /*1ac0*/  IMAD.SHL.U32 R3, R3, 0x200000, RZ ;  /* 0x0020000003037824 */ /* 0x000fe200078e00ff */
[----:B------:R-:W-:-:S04]  /*1ad0*/  LEA R0, R0, 0x37800000, 0x17 ;  /* 0x3780000000007811 */ /* 0x000fc800078eb8ff */
[----:B------:R-:W-:-:S07]  /*1ae0*/  LOP3.LUT R25, R0, R3, R25, 0xfe, !PT ;  /* 0x0000000300197212 */ /* 0x000fce00078efe19 */
.L_x_4461:
[----:B------:R-:W-:Y:S05]  /*1af0*/  BSYNC B0 ;  /* 0x0000000000007941 */ /* 0x000fea0003800000 */
.L_x_4460:
[----:B------:R-:W0:Y:S01]  /*1b00*/  F2I.FTZ.TRUNC.NTZ R25, R25 ;  /* 0x0000001900197305 */ /* 0x000e22000021f100 */
[----:B------:R-:W-:Y:S05]  /*1b10*/  BRA `(.L_x_4441) ;  /* 0x0000000000987947 */ /* 0x000fea0003800000 */
.L_x_4453:
        /* <DEDUP_REMOVED lines=14> */
.L_x_4467:
[----:B------:R-:W-:Y:S05]  /*1c00*/  BSYNC B0 ;  /* 0x0000000000007941 */ /* 0x000fea0003800000 */
.L_x_4466:
[----:B------:R-:W0:Y:S01]  /*1c10*/  F2I.FTZ.TRUNC.NTZ R25, R25 ;  /* 0x0000001900197305 */ /* 0x000e22000021f100 */
[----:B------:R-:W-:Y:S05]  /*1c20*/  BRA `(.L_x_4441) ;  /* 0x0000000000547947 */ /* 0x000fea0003800000 */
.L_x_4440:
        /* <DEDUP_REMOVED lines=16> */
[----:B0----5:R-:W-:Y:S05]  /*1d30*/  CALL.ABS.NOINC R14 ;  /* 0x000000000e007343 */ /* 0x021fea0003c00000 */
.L_x_4468:
[----:B------:R-:W-:Y:S05]  /*1d40*/  BRA `(.L_x_4441) ;  /* 0x00000000000c7947 */ /* 0x000fea0003800000 */
.L_x_4465:
[----:B------:R0:W5:Y:S01]  /*1d50*/  LDG.E R25, desc[UR36][R4.64] ;  /* 0x0000002404197981 */ /* 0x000162000c1e1900 */
[----:B------:R-:W-:Y:S05]  /*1d60*/  BRA `(.L_x_4441) ;  /* 0x0000000000047947 */ /* 0x000fea0003800000 */
.L_x_4464:
[----:B------:R0:W5:Y:S02]  /*1d70*/  LDG.E R25, desc[UR36][R4.64] ;  /* 0x0000002404197981 */ /* 0x000164000c1e1900 */
.L_x_4441:
[----:B------:R-:W-:-:S07]  /*1d80*/  VIADD R19, R19, 0x80 ;  /* 0x0000008013137836 */ /* 0x000fce0000000000 */
.L_x_4435:
[----:B------:R-:W-:Y:S05]  /*1d90*/  BSYNC B6 ;  /* 0x0000000000067941 */ /* 0x000fea0003800000 */
.L_x_4434:
[----:B------:R-:W-:Y:S01]  /*1da0*/  ISETP.GE.AND P0, PT, R19, R22, PT ;  /* 0x000000161300720c */ /* 0x000fe20003f06270 */
[----:B------:R-:W-:Y:S01]  /*1db0*/  BSSY B6, `(.L_x_4469) ;  /* 0x00000e7000067945 */ /* 0x000fe20003800000 */
[----:B------:R-:W-:-:S11]  /*1dc0*/  CS2R R16, SRZ ;  /* 0x0000000000107805 */ /* 0x000fd6000001ff00 */
[----:B------:R-:W-:Y:S05]  /*1dd0*/  @P0 BRA `(.L_x_4470) ;  /* 0x0000000c00900947 */ /* 0x000fea0003800000 */
[----:B01-34-:R-:W0:Y:S01]  /*1de0*/  LDC.64 R4, c[0x0][0x220] ;  /* 0x00008800ff047b82 */ /* 0x01be220000000a00 */
        /* <DEDUP_REMOVED lines=19> */
.L_x_4474:
[----:B------:R0:W5:Y:S01]  /*1f20*/  LDG.E.U8 R17, desc[UR36][R4.64] ;  /* 0x0000002404117981 */ /* 0x000162000c1e1100 */
[----:B------:R-:W-:Y:S05]  /*1f30*/  BRA `(.L_x_4476) ;  /* 0x0000000c00347947 */ /* 0x000fea0003800000 */
.L_x_4473:
        /* <DEDUP_REMOVED lines=8> */
.L_x_4478:
[----:B------:R0:W5:Y:S01]  /*1fc0*/  LDG.E R17, desc[UR36][R4.64] ;  /* 0x0000002404117981 */ /* 0x000162000c1e1900 */
[----:B------:R-:W-:Y:S05]  /*1fd0*/  BRA `(.L_x_4476) ;  /* 0x0000000c000c7947 */ /* 0x000fea0003800000 */
.L_x_4477:
[----:B------:R0:W5:Y:S01]  /*1fe0*/  LDG.E.S16 R17, desc[UR36][R4.64] ;  /* 0x0000002404117981 */ /* 0x000162000c1e1700 */
[----:B------:R-:W-:Y:S05]  /*1ff0*/  BRA `(.L_x_4476) ;  /* 0x0000000c00047947 */ /* 0x000fea0003800000 */
.L_x_4472:
        /* <DEDUP_REMOVED lines=9> */
.L_x_4480:
[----:B------:R-:W2:Y:S02]  /*2090*/  LDG.E.U16 R4, desc[UR36][R4.64] ;  /* 0x0000002404047981 */ /* 0x000ea4000c1e1500 */
[----:B--2---:R-:W-:-:S06]  /*20a0*/  HADD2.F32 R17, -RZ, R4.H0_H0 ;  /* 0x20000004ff117230 */ /* 0x004fcc0000004100 */
[----:B------:R-:W0:Y:S01]  /*20b0*/  F2I.FTZ.TRUNC.NTZ R17, R17 ;  /* 0x0000001100117305 */ /* 0x000e22000021f100 */
[----:B------:R-:W-:Y:S05]  /*20c0*/  BRA `(.L_x_4476) ;  /* 0x0000000800d07947 */ /* 0x000fea0003800000 */
.L_x_4479:
        /* <DEDUP_REMOVED lines=9> */
.L_x_4482:
[----:B------:R-:W2:Y:S02]  /*2160*/  LDG.E.U16 R4, desc[UR36][R4.64] ;  /* 0x0000002404047981 */ /* 0x000ea4000c1e1500 */
[----:B--2---:R-:W-:-:S06]  /*2170*/  HADD2.F32 R17, -RZ, R4.H0_H0 ;  /* 0x20000004ff117230 */ /* 0x004fcc0000004100 */
[----:B------:R-:W0:Y:S01]  /*2180*/  F2I.FTZ.TRUNC.NTZ R17, R17 ;  /* 0x0000001100117305 */ /* 0x000e22000021f100 */
[----:B------:R-:W-:Y:S05]  /*2190*/  BRA `(.L_x_4476) ;  /* 0x00000008009c7947 */ /* 0x000fea0003800000 */
.L_x_4481:
[----:B------:R-:W2:Y:S02]  /*21a0*/  LDG.E.64 R4, desc[UR36][R4.64] ;  /* 0x0000002404047981 */ /* 0x000ea4000c1e1b00 */
[----:B--2---:R0:W1:Y:S01]  /*21b0*/  F2I.F64.TRUNC R17, R4 ;  /* 0x0000000400117311 */ /* 0x004062000030d100 */
[----:B------:R-:W-:Y:S05]  /*21c0*/  BRA `(.L_x_4476) ;  /* 0x0000000800907947 */ /* 0x000fea0003800000 */
.L_x_4471:
        /* <DEDUP_REMOVED lines=12> */
.L_x_4485:
[----:B------:R-:W2:Y:S02]  /*2290*/  LDG.E.64 R4, desc[UR36][R4.64] ;  /* 0x0000002404047981 */ /* 0x000ea4000c1e1b00 */
[----:B--2---:R0:W1:Y:S01]  /*22a0*/  F2I.F64.TRUNC R17, R4 ;  /* 0x0000000400117311 */ /* 0x004062000030d100 */
[----:B------:R-:W-:Y:S05]  /*22b0*/  BRA `(.L_x_4476) ;  /* 0x0000000800547947 */ /* 0x000fea0003800000 */
.L_x_4484:
        /* <DEDUP_REMOVED lines=27> */
.L_x_4487:
        /* <DEDUP_REMOVED lines=14> */
.L_x_4486:
[----:B------:R-:W2:Y:S02]  /*2550*/  LDG.E.U16 R17, desc[UR36][R4.64] ;  /* 0x0000002404117981 */ /* 0x000ea4000c1e1500 */
[----:B--2---:R-:W-:-:S06]  /*2560*/  IMAD.U32 R17, R17, 0x10000, RZ ;  /* 0x0001000011117824 */ /* 0x004fcc00078e00ff */
[----:B------:R-:W0:Y:S01]  /*2570*/  F2I.FTZ.TRUNC.NTZ R17, R17 ;  /* 0x0000001100117305 */ /* 0x000e22000021f100 */
[----:B------:R-:W-:Y:S05]  /*2580*/  BRA `(.L_x_4476) ;  /* 0x0000000400a07947 */ /* 0x000fea0003800000 */
.L_x_4483:
        /* <DEDUP_REMOVED lines=10> */
.L_x_4490:
        /* <DEDUP_REMOVED lines=21> */
.L_x_4494:
[----:B------:R-:W-:Y:S05]  /*2780*/  BSYNC B1 ;  /* 0x0000000000017941 */ /* 0x000fea0003800000 */
.L_x_4493:
[----:B------:R-:W-:Y:S01]  /*2790*/  IMAD.SHL.U32 R3, R3, 0x100000, RZ ;  /* 0x0010000003037824 */ /* 0x000fe200078e00ff */
[----:B------:R-:W-:-:S04]  /*27a0*/  LEA R0, R0, 0x3b800000, 0x17 ;  /* 0x3b80000000007811 */ /* 0x000fc800078eb8ff */
[----:B------:R-:W-:-:S07]  /*27b0*/  LOP3.LUT R17, R0, R3, R17, 0xfe, !PT ;  /* 0x0000000300117212 */ /* 0x000fce00078efe11 */
.L_x_4492:
[----:B------:R-:W-:Y:S05]  /*27c0*/  BSYNC B0 ;  /* 0x0000000000007941 */ /* 0x000fea0003800000 */
.L_x_4491:
[----:B------:R-:W1:Y:S01]  /*27d0*/  F2I.FTZ.TRUNC.NTZ R17, R17 ;  /* 0x0000001100117305 */ /* 0x000e62000021f100 */
[----:B------:R-:W-:Y:S05]  /*27e0*/  BRA `(.L_x_4476) ;  /* 0x0000000400087947 */ /* 0x000fea0003800000 */
.L_x_4489:
        /* <DEDUP_REMOVED lines=21> */
.L_x_4498:
[----:B------:R-:W-:Y:S05]  /*2940*/  BSYNC B1 ;  /* 0x0000000000017941 */ /* 0x000fea0003800000 */
.L_x_4497:
[----:B------:R-:W-:Y:S01]  /*2950*/  IMAD.SHL.U32 R3, R3, 0x200000, RZ ;  /* 0x0020000003037824 */ /* 0x000fe200078e00ff */
[----:B------:R-:W-:-:S04]  /*2960*/  LEA R0, R0, 0x37800000, 0x17 ;  /* 0x3780000000007811 */ /* 0x000fc800078eb8ff */
[----:B------:R-:W-:-:S07]  /*2970*/  LOP3.LUT R17, R0, R3, R17, 0xfe, !PT ;  /* 0x0000000300117212 */ /* 0x000fce00078efe11 */
.L_x_4496:
[----:B------:R-:W-:Y:S05]  /*2980*/  BSYNC B0 ;  /* 0x0000000000007941 */ /* 0x000fea0003800000 */
.L_x_4495:
[----:B------:R-:W2:Y:S01]  /*2990*/  F2I.FTZ.TRUNC.NTZ R17, R17 ;  /* 0x0000001100117305 */ /* 0x000ea2000021f100 */
[----:B------:R-:W-:Y:S05]  /*29a0*/  BRA `(.L_x_4476) ;  /* 0x0000000000987947 */ /* 0x000fea0003800000 */
.L_x_4488:
        /* <DEDUP_REMOVED lines=14> */
.L_x_4502:
[----:B------:R-:W-:Y:S05]  /*2a90*/  BSYNC B0 ;  /* 0x0000000000007941 */ /* 0x000fea0003800000 */
.L_x_4501:
[----:B------:R-:W4:Y:S01]  /*2aa0*/  F2I.FTZ.TRUNC.NTZ R17, R17 ;  /* 0x0000001100117305 */ /* 0x000f22000021f100 */
[----:B------:R-:W-:Y:S05]  /*2ab0*/  BRA `(.L_x_4476) ;  /* 0x0000000000547947 */ /* 0x000fea0003800000 */
.L_x_4475:
        /* <DEDUP_REMOVED lines=17> */
.L_x_4503:
[----:B------:R-:W-:Y:S05]  /*2bd0*/  BRA `(.L_x_4476) ;  /* 0x00000000000c7947 */ /* 0x000fea0003800000 */
.L_x_4500:
[----:B------:R0:W5:Y:S01]  /*2be0*/  LDG.E R17, desc[UR36][R4.64] ;  /* 0x0000002404117981 */ /* 0x000162000c1e1900 */
[----:B------:R-:W-:Y:S05]  /*2bf0*/  BRA `(.L_x_4476) ;  /* 0x0000000000047947 */ /* 0x000fea0003800000 */
.L_x_4499:
[----:B------:R3:W5:Y:S02]  /*2c00*/  LDG.E R17, desc[UR36][R4.64] ;  /* 0x0000002404117981 */ /* 0x000764000c1e1900 */
.L_x_4476:
[----:B------:R-:W-:-:S07]  /*2c10*/  VIADD R19, R19, 0x80 ;  /* 0x0000008013137836 */ /* 0x000fce0000000000 */
.L_x_4470:
[----:B------:R-:W-:Y:S05]  /*2c20*/  BSYNC B6 ;  /* 0x0000000000067941 */ /* 0x000fea0003800000 */
.L_x_4469:
[----:B------:R-:W-:Y:S01]  /*2c30*/  ISETP.GE.AND P0, PT, R19, R22, PT ;  /* 0x000000161300720c */ /* 0x000fe20003f06270 */
[----:B------:R-:W-:-:S12]  /*2c40*/  BSSY B6, `(.L_x_4504) ;  /* 0x00000e3000067945 */ /* 0x000fd80003800000 */
[----:B------:R-:W-:Y:S05]  /*2c50*/  @P0 BRA `(.L_x_4505) ;  /* 0x0000000c00840947 */ /* 0x000fea0003800000 */
[----:B01-34-:R-:W0:Y:S01]  /*2c60*/  LDC.64 R4, c[0x0][0x220] ;  /* 0x00008800ff047b82 */ /* 0x01be220000000a00 */
        /* <DEDUP_REMOVED lines=18> */
.L_x_4509:
[----:B------:R0:W5:Y:S01]  /*2d90*/  LDG.E.U8 R16, desc[UR36][R4.64] ;  /* 0x0000002404107981 */ /* 0x000162000c1e1100 */
[----:B------:R-:W-:Y:S05]  /*2da0*/  BRA `(.L_x_4505) ;  /* 0x0000000c00307947 */ /* 0x000fea0003800000 */
.L_x_4508:
        /* <DEDUP_REMOVED lines=8> */
.L_x_4512:
[----:B------:R0:W5:Y:S01]  /*2e30*/  LDG.E R16, desc[UR36][R4.64] ;  /* 0x0000002404107981 */ /* 0x000162000c1e1900 */
[----:B------:R-:W-:Y:S05]  /*2e40*/  BRA `(.L_x_4505) ;  /* 0x0000000c00087947 */ /* 0x000fea0003800000 */
.L_x_4511:
[----:B------:R0:W5:Y:S01]  /*2e50*/  LDG.E.S16 R16, desc[UR36][R4.64] ;  /* 0x0000002404107981 */ /* 0x000162000c1e1700 */
[----:B------:R-:W-:Y:S05]  /*2e60*/  BRA `(.L_x_4505) ;  /* 0x0000000c00007947 */ /* 0x000fea0003800000 */
.L_x_4507:
        /* <DEDUP_REMOVED lines=9> */
.L_x_4514:
[----:B------:R-:W2:Y:S02]  /*2f00*/  LDG.E.U16 R4, desc[UR36][R4.64] ;  /* 0x0000002404047981 */ /* 0x000ea4000c1e1500 */
[----:B--2---:R-:W-:-:S06]  /*2f10*/  HADD2.F32 R16, -RZ, R4.H0_H0 ;  /* 0x20000004ff107230 */ /* 0x004fcc0000004100 */
[----:B------:R-:W0:Y:S01]  /*2f20*/  F2I.FTZ.TRUNC.NTZ R16, R16 ;  /* 0x0000001000107305 */ /* 0x000e22000021f100 */
[----:B------:R-:W-:Y:S05]  /*2f30*/  BRA `(.L_x_4505) ;  /* 0x0000000800cc7947 */ /* 0x000fea0003800000 */
.L_x_4513:
        /* <DEDUP_REMOVED lines=9> */
.L_x_4516:
[----:B------:R-:W2:Y:S02]  /*2fd0*/  LDG.E.U16 R4, desc[UR36][R4.64] ;  /* 0x0000002404047981 */ /* 0x000ea4000c1e1500 */
[----:B--2---:R-:W-:-:S06]  /*2fe0*/  HADD2.F32 R16, -RZ, R4.H0_H0 ;  /* 0x20000004ff107230 */ /* 0x004fcc0000004100 */
[----:B------:R-:W0:Y:S01]  /*2ff0*/  F2I.FTZ.TRUNC.NTZ R16, R16 ;  /* 0x0000001000107305 */ /* 0x000e22000021f100 */
[----:B------:R-:W-:Y:S05]  /*3000*/  BRA `(.L_x_4505) ;  /* 0x0000000800987947 */ /* 0x000fea0003800000 */
.L_x_4515:
[----:B------:R-:W2:Y:S02]  /*3010*/  LDG.E.64 R4, desc[UR36][R4.64] ;  /* 0x0000002404047981 */ /* 0x000ea4000c1e1b00 */
[----:B--2---:R0:W1:Y:S01]  /*3020*/  F2I.F64.TRUNC R16, R4 ;  /* 0x0000000400107311 */ /* 0x004062000030d100 */
[----:B------:R-:W-:Y:S05]  /*3030*/  BRA `(.L_x_4505) ;  /* 0x00000008008c7947 */ /* 0x000fea0003800000 */
.L_x_4506:
        /* <DEDUP_REMOVED lines=12> */
.L_x_4519:
[----:B------:R-:W2:Y:S02]  /*3100*/  LDG.E.64 R4, desc[UR36][R4.64] ;  /* 0x0000002404047981 */ /* 0x000ea4000c1e1b00 */
[----:B--2---:R0:W1:Y:S01]  /*3110*/  F2I.F64.TRUNC R16, R4 ;  /* 0x0000000400107311 */ /* 0x004062000030d100 */
[----:B------:R-:W-:Y:S05]  /*3120*/  BRA `(.L_x_4505) ;  /* 0x0000000800507947 */ /* 0x000fea0003800000 */
.L_x_4518:
        /* <DEDUP_REMOVED lines=27> */
.L_x_4521:
        /* <DEDUP_REMOVED lines=14> */
.L_x_4520:
[----:B------:R-:W2:Y:S02]  /*33c0*/  LDG.E.U16 R16, desc[UR36][R4.64] ;  /* 0x0000002404107981 */ /* 0x000ea4000c1e1500 */
[----:B--2---:R-:W-:-:S06]  /*33d0*/  IMAD.U32 R16, R16, 0x10000, RZ ;  /* 0x0001000010107824 */ /* 0x004fcc00078e00ff */
[----:B------:R-:W0:Y:S01]  /*33e0*/  F2I.FTZ.TRUNC.NTZ R16, R16 ;  /* 0x0000001000107305 */ /* 0x000e22000021f100 */
[----:B------:R-:W-:Y:S05]  /*33f0*/  BRA `(.L_x_4505) ;  /* 0x00000004009c7947 */ /* 0x000fea0003800000 */
.L_x_4517:
        /* <DEDUP_REMOVED lines=10> */
.L_x_4524:
        /* <DEDUP_REMOVED lines=21> */
.L_x_4528:
[----:B------:R-:W-:Y:S05]  /*35f0*/  BSYNC B1 ;  /* 0x0000000000017941 */ /* 0x000fea0003800000 */
.L_x_4527:
[----:B------:R-:W-:Y:S01]  /*3600*/  IMAD.SHL.U32 R3, R3, 0x100000, RZ ;  /* 0x0010000003037824 */ /* 0x000fe200078e00ff */
[----:B------:R-:W-:-:S04]  /*3610*/  LEA R5, R0, 0x3b800000, 0x17 ;  /* 0x3b80000000057811 */ /* 0x000fc800078eb8ff */
[----:B------:R-:W-:-:S07]  /*3620*/  LOP3.LUT R16, R5, R3, R16, 0xfe, !PT ;  /* 0x0000000305107212 */ /* 0x000fce00078efe10 */
.L_x_4526:
[----:B------:R-:W-:Y:S05]  /*3630*/  BSYNC B0 ;  /* 0x0000000000007941 */ /* 0x000fea0003800000 */
.L_x_4525:
[----:B------:R-:W0:Y:S01]  /*3640*/  F2I.FTZ.TRUNC.NTZ R16, R16 ;  /* 0x0000001000107305 */ /* 0x000e22000021f100 */
[----:B------:R-:W-:Y:S05]  /*3650*/  BRA `(.L_x_4505) ;  /* 0x0000000400047947 */ /* 0x000fea0003800000 */
.L_x_4523:
        /* <DEDUP_REMOVED lines=21> */
.L_x_4532:
[----:B------:R-:W-:Y:S05]  /*37b0*/  BSYNC B1 ;  /* 0x0000000000017941 */ /* 0x000fea0003800000 */
.L_x_4531:
[----:B------:R-:W-:Y:S01]  /*37c0*/  IMAD.SHL.U32 R3, R3, 0x200000, RZ ;  /* 0x0020000003037824 */ /* 0x000fe200078e00ff */
[----:B------:R-:W-:-:S04]  /*37d0*/  LEA R5, R0, 0x37800000, 0x17 ;  /* 0x3780000000057811 */ /* 0x000fc800078eb8ff */
[----:B------:R-:W-:-:S07]  /*37e0*/  LOP3.LUT R16, R5, R3, R16, 0xfe, !PT ;  /* 0x0000000305107212 */ /* 0x000fce00078efe10 */
.L_x_4530:
[----:B------:R-:W-:Y:S05]  /*37f0*/  BSYNC B0 ;  /* 0x0000000000007941 */ /* 0x000fea0003800000 */
.L_x_4529:
[----:B------:R-:W0:Y:S01]  /*3800*/  F2I.FTZ.TRUNC.NTZ R16, R16 ;  /* 0x0000001000107305 */ /* 0x000e22000021f100 */
[----:B------:R-:W-:Y:S05]  /*3810*/  BRA `(.L_x_4505) ;  /* 0x0000000000947947 */ /* 0x000fea0003800000 */
.L_x_4522:
        /* <DEDUP_REMOVED lines=14> */
.L_x_4536:
[----:B------:R-:W-:Y:S05]  /*3900*/  BSYNC B0 ;  /* 0x0000000000007941 */ /* 0x000fea0003800000 */
.L_x_4535:
[----:B------:R-:W0:Y:S01]  /*3910*/  F2I.FTZ.TRUNC.NTZ R16, R16 ;  /* 0x0000001000107305 */ /* 0x000e22000021f100 */
[----:B------:R-:W-:Y:S05]  /*3920*/  BRA `(.L_x_4505) ;  /* 0x0000000000507947 */ /* 0x000fea0003800000 */
.L_x_4510:
        /* <DEDUP_REMOVED lines=16> */
.L_x_4537:
[----:B------:R-:W-:Y:S05]  /*3a30*/  BRA `(.L_x_4505) ;  /* 0x00000000000c7947 */ /* 0x000fea0003800000 */
.L_x_4534:
[----:B------:R0:W5:Y:S01]  /*3a40*/  LDG.E R16, desc[UR36][R4.64] ;  /* 0x0000002404107981 */ /* 0x000162000c1e1900 */
[----:B------:R-:W-:Y:S05]  /*3a50*/  BRA `(.L_x_4505) ;  /* 0x0000000000047947 */ /* 0x000fea0003800000 */
.L_x_4533:
[----:B------:R0:W5:Y:S02]  /*3a60*/  LDG.E R16, desc[UR36][R4.64] ;  /* 0x0000002404107981 */ /* 0x000164000c1e1900 */
.L_x_4505:
[----:B------:R-:W-:Y:S05]  /*3a70*/  BSYNC B6 ;  /* 0x0000000000067941 */ /* 0x000fea0003800000 */
.L_x_4504:
[----:B------:R-:W2:Y:S01]  /*3a80*/  S2R R23, SR_TID.X ;  /* 0x0000000000177919 */ /* 0x000ea20000002100 */
[----:B------:R-:W2:Y:S01]  /*3a90*/  LDC.U8 R18, c[0x0][0x234] ;  /* 0x00008d00ff127b82 */ /* 0x000ea20000000000 */
[----:B------:R-:W-:Y:S01]  /*3aa0*/  BSSY B6, `(.L_x_4538) ;  /* 0x00000f1000067945 */ /* 0x000fe20003800000 */
[----:B01-345:R-:W-:Y:S02]  /*3ab0*/  IABS R24, R25 ;  /* 0x0000001900187213 */ /* 0x03bfe40000000000 */
[----:B--2---:R-:W-:Y:S02]  /*3ac0*/  IABS R19, R17 ;  /* 0x0000001100137213 */ /* 0x004fe40000000000 */
        /* <DEDUP_REMOVED lines=8> */
[----:B------:R-:W-:Y:S01]  /*3b50*/  IMAD.MOV.U32 R0, RZ, RZ, R4 ;  /* 0x000000ffff007224 */ /* 0x000fe200078e0004 */
[----:B------:R-:W-:-:S04]  /*3b60*/  IABS R4, R26 ;  /* 0x0000001a00047213 */ /* 0x000fc80000000000 */
        /* <DEDUP_REMOVED lines=14> */
.L_x_4543:
[----:B------:R0:W-:Y:S01]  /*3c50*/  STG.E.U8 desc[UR36][R8.64], R4 ;  /* 0x0000000408007986 */ /* 0x0001e2000c101124 */
[----:B------:R-:W-:Y:S05]  /*3c60*/  BRA `(.L_x_4539) ;  /* 0x0000000c00507947 */ /* 0x000fea0003800000 */
.L_x_4542:
        /* <DEDUP_REMOVED lines=9> */
.L_x_4546:
[----:B------:R0:W-:Y:S01]  /*3d00*/  STG.E desc[UR36][R8.64], R4 ;  /* 0x0000000408007986 */ /* 0x0001e2000c101924 */
[----:B------:R-:W-:Y:S05]  /*3d10*/  BRA `(.L_x_4539) ;  /* 0x0000000c00247947 */ /* 0x000fea0003800000 */
.L_x_4545:
[----:B------:R0:W-:Y:S01]  /*3d20*/  STG.E.U16 desc[UR36][R8.64], R4 ;  /* 0x0000000408007986 */ /* 0x0001e2000c101524 */
[----:B------:R-:W-:Y:S05]  /*3d30*/  BRA `(.L_x_4539) ;  /* 0x0000000c001c7947 */ /* 0x000fea0003800000 */
.L_x_4541:
        /* <DEDUP_REMOVED lines=9> */
.L_x_4548:
[----:B------:R-:W-:-:S04]  /*3dd0*/  I2FP.F32.S32 R0, R4 ;  /* 0x0000000400007245 */ /* 0x000fc80000201400 */
[----:B------:R-:W-:-:S05]  /*3de0*/  F2FP.F16.F32.PACK_AB R0, RZ, R0 ;  /* 0x00000000ff00723e */ /* 0x000fca00000000ff */
[----:B------:R0:W-:Y:S01]  /*3df0*/  STG.E.U16 desc[UR36][R8.64], R0 ;  /* 0x0000000008007986 */ /* 0x0001e2000c101524 */
[----:B------:R-:W-:Y:S05]  /*3e00*/  BRA `(.L_x_4539) ;  /* 0x0000000800e87947 */ /* 0x000fea0003800000 */
.L_x_4547:
        /* <DEDUP_REMOVED lines=10> */
.L_x_4550:
[----:B------:R-:W-:-:S04]  /*3eb0*/  I2FP.F32.S32 R4, R4 ;  /* 0x0000000400047245 */ /* 0x000fc80000201400 */
[----:B------:R-:W-:-:S04]  /*3ec0*/  F2FP.F16.F32.PACK_AB R3, RZ, R4 ;  /* 0x00000004ff03723e */ /* 0x000fc800000000ff */
[----:B------:R-:W-:-:S05]  /*3ed0*/  PRMT R3, R3, 0x5410, RZ ;  /* 0x0000541003037816 */ /* 0x000fca00000000ff */
[----:B------:R0:W-:Y:S01]  /*3ee0*/  STG.E desc[UR36][R8.64], R3 ;  /* 0x0000000308007986 */ /* 0x0001e2000c101924 */
[----:B------:R-:W-:Y:S05]  /*3ef0*/  BRA `(.L_x_4539) ;  /* 0x0000000800ac7947 */ /* 0x000fea0003800000 */
.L_x_4549:
[----:B------:R-:W0:Y:S02]  /*3f00*/  I2F.F64 R4, R4 ;  /* 0x0000000400047312 */ /* 0x000e240000201c00 */
[----:B0-----:R0:W-:Y:S01]  /*3f10*/  STG.E.64 desc[UR36][R8.64], R4 ;  /* 0x0000000408007986 */ /* 0x0011e2000c101b24 */
[----:B------:R-:W-:Y:S05]  /*3f20*/  BRA `(.L_x_4539) ;  /* 0x0000000800a07947 */ /* 0x000fea0003800000 */
.L_x_4540:
        /* <DEDUP_REMOVED lines=12> */
.L_x_4553:
[----:B------:R-:W0:Y:S01]  /*3ff0*/  I2F.F64 R4, R4 ;  /* 0x0000000400047312 */ /* 0x000e220000201c00 */
[----:B------:R-:W-:-:S05]  /*4000*/  CS2R R6, SRZ ;  /* 0x0000000000067805 */ /* 0x000fca000001ff00 */
[----:B0-----:R0:W-:Y:S01]  /*4010*/  STG.E.128 desc[UR36][R8.64], R4 ;  /* 0x0000000408007986 */ /* 0x0011e2000c101d24 */
[----:B------:R-:W-:Y:S05]  /*4020*/  BRA `(.L_x_4539) ;  /* 0x0000000800607947 */ /* 0x000fea0003800000 */
.L_x_4552:
        /* <DEDUP_REMOVED lines=21> */
.L_x_4557:
[----:B------:R-:W-:Y:S05]  /*4180*/  BSYNC B0 ;  /* 0x0000000000007941 */ /* 0x000fea0003800000 */
.L_x_4556:
[----:B------:R-:W-:-:S05]  /*4190*/  LOP3.LUT R5, R0, R5, RZ, 0xfc, !PT ;  /* 0x0000000500057212 */ /* 0x000fca00078efcff */
[----:B------:R0:W-:Y:S01]  /*41a0*/  STG.E.U8 desc[UR36][R8.64], R5 ;  /* 0x0000000508007986 */ /* 0x0001e2000c101124 */
[----:B------:R-:W-:Y:S05]  /*41b0*/  BRA `(.L_x_4539) ;  /* 0x0000000400fc7947 */ /* 0x000fea0003800000 */
.L_x_4555:
        /* <DEDUP_REMOVED lines=13> */
.L_x_4559:
[----:B------:R-:W-:Y:S01]  /*4290*/  IMAD.MOV.U32 R0, RZ, RZ, 0x7f ;  /* 0x0000007fff007424 */ /* 0x000fe200078e00ff */
[----:B------:R-:W-:-:S04]  /*42a0*/  ISETP.GT.U32.AND P0, PT, R3, 0x7f800000, PT ;  /* 0x7f8000000300780c */ /* 0x000fc80003f04070 */
[----:B------:R-:W-:-:S09]  /*42b0*/  SEL R0, R0, 0x7c, P0 ;  /* 0x0000007c00007807 */ /* 0x000fd20000000000 */
.L_x_4560:
[----:B------:R-:W-:Y:S05]  /*42c0*/  BSYNC B0 ;  /* 0x0000000000007941 */ /* 0x000fea0003800000 */
.L_x_4558:
[----:B------:R-:W-:-:S04]  /*42d0*/  LOP3.LUT R3, R5, 0x80000000, RZ, 0xc0, !PT ;  /* 0x8000000005037812 */ /* 0x000fc800078ec0ff */
[----:B------:R-:W-:-:S04]  /*42e0*/  SHF.R.U32.HI R3, RZ, 0x18, R3 ;  /* 0x00000018ff037819 */ /* 0x000fc80000011603 */
[----:B------:R-:W-:-:S05]  /*42f0*/  LOP3.LUT R3, R0, R3, RZ, 0xfc, !PT ;  /* 0x0000000300037212 */ /* 0x000fca00078efcff */
[----:B------:R0:W-:Y:S01]  /*4300*/  STG.E.U8 desc[UR36][R8.64], R3 ;  /* 0x0000000308007986 */ /* 0x0001e2000c101124 */
[----:B------:R-:W-:Y:S05]  /*4310*/  BRA `(.L_x_4539) ;  /* 0x0000000400a47947 */ /* 0x000fea0003800000 */
.L_x_4554:
[----:B------:R-:W-:-:S04]  /*4320*/  I2FP.F32.S32 R0, R4 ;  /* 0x0000000400007245 */ /* 0x000fc80000201400 */
[----:B------:R-:W-:-:S05]  /*4330*/  F2FP.BF16.F32.PACK_AB R0, RZ, R0 ;  /* 0x00000000ff00723e */ /* 0x000fca00000010ff */
[----:B------:R0:W-:Y:S01]  /*4340*/  STG.E.U16 desc[UR36][R8.64], R0 ;  /* 0x0000000008007986 */ /* 0x0001e2000c101524 */
[----:B------:R-:W-:Y:S05]  /*4350*/  BRA `(.L_x_4539) ;  /* 0x0000000400947947 */ /* 0x000fea0003800000 */
.L_x_4551:
        /* <DEDUP_REMOVED lines=10> */
.L_x_4563:
        /* <DEDUP_REMOVED lines=17> */
.L_x_4566:
[----:B------:R-:W-:-:S04]  /*4510*/  LOP3.LUT R3, R5, 0x80000000, RZ, 0xc0, !PT ;  /* 0x8000000005037812 */ /* 0x000fc800078ec0ff */
[----:B------:R-:W-:-:S04]  /*4520*/  SHF.R.U32.HI R3, RZ, 0x18, R3 ;  /* 0x00000018ff037819 */ /* 0x000fc80000011603 */
[----:B------:R-:W-:-:S04]  /*4530*/  LOP3.LUT R0, R0, R3, RZ, 0xfc, !PT ;  /* 0x0000000300007212 */ /* 0x000fc800078efcff */
[----:B------:R-:W-:-:S07]  /*4540*/  PRMT R4, R0, 0x7610, R4 ;  /* 0x0000761000047816 */ /* 0x000fce0000000004 */
.L_x_4565:
[----:B------:R-:W-:Y:S05]  /*4550*/  BSYNC B0 ;  /* 0x0000000000007941 */ /* 0x000fea0003800000 */
.L_x_4564:
[----:B------:R3:W-:Y:S01]  /*4560*/  STG.E.U8 desc[UR36][R8.64], R4 ;  /* 0x0000000408007986 */ /* 0x0007e2000c101124 */
[----:B------:R-:W-:Y:S05]  /*4570*/  BRA `(.L_x_4539) ;  /* 0x00000004000c7947 */ /* 0x000fea0003800000 */
.L_x_4562:
        /* <DEDUP_REMOVED lines=17> */
.L_x_4569:
[----:B------:R-:W-:-:S04]  /*4690*/  LOP3.LUT R3, R5, 0x80000000, RZ, 0xc0, !PT ;  /* 0x8000000005037812 */ /* 0x000fc800078ec0ff */
[----:B------:R-:W-:-:S04]  /*46a0*/  SHF.R.U32.HI R3, RZ, 0x18, R3 ;  /* 0x00000018ff037819 */ /* 0x000fc80000011603 */
[----:B------:R-:W-:-:S04]  /*46b0*/  LOP3.LUT R0, R0, R3, RZ, 0xfc, !PT ;  /* 0x0000000300007212 */ /* 0x000fc800078efcff */
[----:B------:R-:W-:-:S07]  /*46c0*/  PRMT R4, R0, 0x7610, R4 ;  /* 0x0000761000047816 */ /* 0x000fce0000000004 */
.L_x_4568:
[----:B------:R-:W-:Y:S05]  /*46d0*/  BSYNC B0 ;  /* 0x0000000000007941 */ /* 0x000fea0003800000 */
.L_x_4567:
[----:B------:R0:W-:Y:S01]  /*46e0*/  STG.E.U8 desc[UR36][R8.64], R4 ;  /* 0x0000000408007986 */ /* 0x0001e2000c101124 */
[----:B------:R-:W-:Y:S05]  /*46f0*/  BRA `(.L_x_4539) ;  /* 0x0000000000ac7947 */ /* 0x000fea0003800000 */
.L_x_4561:
        /* <DEDUP_REMOVED lines=22> */
.L_x_4544:
        /* <DEDUP_REMOVED lines=16> */
.L_x_4572:
[----:B------:R-:W-:Y:S05]  /*4960*/  BRA `(.L_x_4539) ;  /* 0x0000000000107947 */ /* 0x000fea0003800000 */
.L_x_4571:
[----:B------:R-:W-:-:S05]  /*4970*/  SHF.R.S32.HI R5, RZ, 0x1f, R4 ;  /* 0x0000001fff057819 */ /* 0x000fca0000011404 */
[----:B------:R2:W-:Y:S01]  /*4980*/  STG.E.64 desc[UR36][R8.64], R4 ;  /* 0x0000000408007986 */ /* 0x0005e2000c101b24 */
[----:B------:R-:W-:Y:S05]  /*4990*/  BRA `(.L_x_4539) ;  /* 0x0000000000047947 */ /* 0x000fea0003800000 */
.L_x_4570:
[----:B------:R0:W-:Y:S02]  /*49a0*/  STG.E desc[UR36][R8.64], R4 ;  /* 0x0000000408007986 */ /* 0x0001e4000c101924 */
.L_x_4539:
[----:B------:R-:W-:Y:S05]  /*49b0*/  BSYNC B6 ;  /* 0x0000000000067941 */ /* 0x000fea0003800000 */
.L_x_4538:
        /* <DEDUP_REMOVED lines=23> */
.L_x_4578:
[----:B------:R0:W-:Y:S01]  /*4b30*/  STG.E.U8 desc[UR36][R8.64], R24 ;  /* 0x0000001808007986 */ /* 0x0001e2000c101124 */
[----:B------:R-:W-:Y:S05]  /*4b40*/  BRA `(.L_x_4580) ;  /* 0x0000000c00887947 */ /* 0x000fea0003800000 */
.L_x_4577:
[----:B------:R-:W-:-:S13]  /*4b50*/  ISETP.NE.AND P0, PT, R0, 0x2, PT ;  /* 0x000000020000780c */ /* 0x000fda0003f05270 */
[----:B------:R-:W-:Y:S05]  /*4b60*/  @!P0 BRA `(.L_x_4581) ;  /* 0x0000000000288947 */ /* 0x000fea0003800000 */
[----:B------:R-:W-:-:S13]  /*4b70*/  ISETP.NE.AND P0, PT, R0, 0x3, PT ;  /* 0x000000030000780c */ /* 0x000fda0003f05270 */
[----:B------:R-:W-:Y:S05]  /*4b80*/  @!P0 BRA `(.L_x_4582) ;  /* 0x0000000000188947 */ /* 0x000fea0003800000 */
[----:B------:R-:W-:-:S13]  /*4b90*/  ISETP.NE.AND P0, PT, R0, 0x4, PT ;  /* 0x000000040000780c */ /* 0x000fda0003f05270 */
[----:B------:R-:W-:Y:S05]  /*4ba0*/  @P0 BRA `(.L_x_4579) ;  /* 0x0000000c00180947 */ /* 0x000fea0003800000 */
[----:B------:R-:W-:-:S04]  /*4bb0*/  IABS R4, R25 ;  /* 0x0000001900047213 */ /* 0x000fc80000000000 */
[----:B------:R-:W-:-:S05]  /*4bc0*/  SHF.R.S32.HI R5, RZ, 0x1f, R4 ;  /* 0x0000001fff057819 */ /* 0x000fca0000011404 */
[----:B------:R0:W-:Y:S01]  /*4bd0*/  STG.E.64 desc[UR36][R8.64], R4 ;  /* 0x0000000408007986 */ /* 0x0001e2000c101b24 */
[----:B------:R-:W-:Y:S05]  /*4be0*/  BRA `(.L_x_4580) ;  /* 0x0000000c00607947 */ /* 0x000fea0003800000 */
.L_x_4582:
[----:B------:R0:W-:Y:S01]  /*4bf0*/  STG.E desc[UR36][R8.64], R24 ;  /* 0x0000001808007986 */ /* 0x0001e2000c101924 */
[----:B------:R-:W-:Y:S05]  /*4c00*/  BRA `(.L_x_4580) ;  /* 0x0000000c00587947 */ /* 0x000fea0003800000 */
.L_x_4581:
[----:B------:R0:W-:Y:S01]  /*4c10*/  STG.E.U16 desc[UR36][R8.64], R24 ;  /* 0x0000001808007986 */ /* 0x0001e2000c101524 */
[----:B------:R-:W-:Y:S05]  /*4c20*/  BRA `(.L_x_4580) ;  /* 0x0000000c00507947 */ /* 0x000fea0003800000 */
.L_x_4576:
[----:B------:R-:W-:-:S13]  /*4c30*/  ISETP.GT.AND P0, PT, R0, 0x6, PT ;  /* 0x000000060000780c */ /* 0x000fda0003f04270 */
[----:B------:R-:W-:Y:S05]  /*4c40*/  @P0 BRA `(.L_x_4583) ;  /* 0x0000000000340947 */ /* 0x000fea0003800000 */
[----:B------:R-:W-:-:S13]  /*4c50*/  ISETP.NE.AND P0, PT, R0, 0x5, PT ;  /* 0x000000050000780c */ /* 0x000fda0003f05270 */
[----:B------:R-:W-:Y:S05]  /*4c60*/  @!P0 BRA `(.L_x_4584) ;  /* 0x0000000000188947 */ /* 0x000fea0003800000 */
[----:B------:R-:W-:-:S13]  /*4c70*/  ISETP.NE.AND P0, PT, R0, 0x6, PT ;  /* 0x000000060000780c */ /* 0x000fda0003f05270 */
[----:B------:R-:W-:Y:S05]  /*4c80*/  @P0 BRA `(.L_x_4579) ;  /* 0x0000000800e00947 */ /* 0x000fea0003800000 */
[----:B------:R-:W-:-:S04]  /*4c90*/  IABS R3, R25 ;  /* 0x0000001900037213 */ /* 0x000fc80000000000 */
[----:B------:R-:W-:-:S05]  /*4ca0*/  I2FP.F32.S32 R3, R3 ;  /* 0x0000000300037245 */ /* 0x000fca0000201400 */
[----:B------:R0:W-:Y:S01]  /*4cb0*/  STG.E desc[UR36][R8.64], R3 ;  /* 0x0000000308007986 */ /* 0x0001e2000c101924 */
[----:B------:R-:W-:Y:S05]  /*4cc0*/  BRA `(.L_x_4580) ;  /* 0x0000000c00287947 */ /* 0x000fea0003800000 */
.L_x_4584:
[----:B------:R-:W-:-:S04]  /*4cd0*/  IABS R0, R25 ;  /* 0x0000001900007213 */ /* 0x000fc80000000000 */
[----:B------:R-:W-:-:S04]  /*4ce0*/  I2FP.F32.S32 R0, R0 ;  /* 0x0000000000007245 */ /* 0x000fc80000201400 */
[----:B------:R-:W-:-:S05]  /*4cf0*/  F2FP.F16.F32.PACK_AB R0, RZ, R0 ;  /* 0x00000000ff00723e */ /* 0x000fca00000000ff */
[----:B------:R0:W-:Y:S01]  /*4d00*/  STG.E.U16 desc[UR36][R8.64], R0 ;  /* 0x0000000008007986 */ /* 0x0001e2000c101524 */
[----:B------:R-:W-:Y:S05]  /*4d10*/  BRA `(.L_x_4580) ;  /* 0x0000000c00147947 */ /* 0x000fea0003800000 */
.L_x_4583:
[----:B------:R-:W-:-:S13]  /*4d20*/  ISETP.NE.AND P0, PT, R0, 0x7, PT ;  /* 0x000000070000780c */ /* 0x000fda0003f05270 */
[----:B------:R-:W-:Y:S05]  /*4d30*/  @!P0 BRA `(.L_x_4585) ;  /* 0x00000000003c8947 */ /* 0x000fea0003800000 */
[----:B------:R-:W-:-:S13]  /*4d40*/  ISETP.NE.AND P0, PT, R0, 0x8, PT ;  /* 0x000000080000780c */ /* 0x000fda0003f05270 */
[----:B------:R-:W-:Y:S05]  /*4d50*/  @!P0 BRA `(.L_x_4586) ;  /* 0x00000000001c8947 */ /* 0x000fea0003800000 */
[----:B------:R-:W-:-:S13]  /*4d60*/  ISETP.NE.AND P0, PT, R0, 0x9, PT ;  /* 0x000000090000780c */ /* 0x000fda0003f05270 */
[----:B------:R-:W-:Y:S05]  /*4d70*/  @P0 BRA `(.L_x_4579) ;  /* 0x0000000800a40947 */ /* 0x000fea0003800000 */
[----:B------:R-:W-:Y:S01]  /*4d80*/  IABS R0, R25 ;  /* 0x0000001900007213 */ /* 0x000fe20000000000 */
[----:B------:R-:W-:-:S03]  /*4d90*/  IMAD.MOV.U32 R5, RZ, RZ, RZ ;  /* 0x000000ffff057224 */ /* 0x000fc600078e00ff */
[----:B------:R-:W-:-:S05]  /*4da0*/  I2FP.F32.S32 R4, R0 ;  /* 0x0000000000047245 */ /* 0x000fca0000201400 */
[----:B------:R0:W-:Y:S01]  /*4db0*/  STG.E.64 desc[UR36][R8.64], R4 ;  /* 0x0000000408007986 */ /* 0x0001e2000c101b24 */
[----:B------:R-:W-:Y:S05]  /*4dc0*/  BRA `(.L_x_4580) ;  /* 0x0000000800e87947 */ /* 0x000fea0003800000 */
.L_x_4586:
[----:B------:R-:W-:-:S04]  /*4dd0*/  IABS R0, R25 ;  /* 0x0000001900007213 */ /* 0x000fc80000000000 */
[----:B------:R-:W-:-:S04]  /*4de0*/  I2FP.F32.S32 R0, R0 ;  /* 0x0000000000007245 */ /* 0x000fc80000201400 */
[----:B------:R-:W-:-:S04]  /*4df0*/  F2FP.F16.F32.PACK_AB R3, RZ, R0 ;  /* 0x00000000ff03723e */ /* 0x000fc800000000ff */
[----:B------:R-:W-:-:S05]  /*4e00*/  PRMT R3, R3, 0x5410, RZ ;  /* 0x0000541003037816 */ /* 0x000fca00000000ff */
[----:B------:R0:W-:Y:S01]  /*4e10*/  STG.E desc[UR36][R8.64], R3 ;  /* 0x0000000308007986 */ /* 0x0001e2000c101924 */
[----:B------:R-:W-:Y:S05]  /*4e20*/  BRA `(.L_x_4580) ;  /* 0x0000000800d07947 */ /* 0x000fea0003800000 */
.L_x_4585:
[----:B------:R-:W-:-:S06]  /*4e30*/  IABS R4, R25 ;  /* 0x0000001900047213 */ /* 0x000fcc0000000000 */
[----:B------:R-:W0:Y:S02]  /*4e40*/  I2F.F64 R4, R4 ;  /* 0x0000000400047312 */ /* 0x000e240000201c00 */
[----:B0-----:R0:W-:Y:S01]  /*4e50*/  STG.E.64 desc[UR36][R8.64], R4 ;  /* 0x0000000408007986 */ /* 0x0011e2000c101b24 */
[----:B------:R-:W-:Y:S05]  /*4e60*/  BRA `(.L_x_4580) ;  /* 0x0000000800c07947 */ /* 0x000fea0003800000 */
.L_x_4575:
        /* <DEDUP_REMOVED lines=12> */
.L_x_4589:
[----:B------:R-:W-:Y:S02]  /*4f30*/  IABS R4, R25 ;  /* 0x0000001900047213 */ /* 0x000fe40000000000 */
[----:B------:R-:W-:-:S04]  /*4f40*/  CS2R R6, SRZ ;  /* 0x0000000000067805 */ /* 0x000fc8000001ff00 */
[----:B------:R-:W0:Y:S02]  /*4f50*/  I2F.F64 R4, R4 ;  /* 0x0000000400047312 */ /* 0x000e240000201c00 */
[----:B0-----:R0:W-:Y:S01]  /*4f60*/  STG.E.128 desc[UR36][R8.64], R4 ;  /* 0x0000000408007986 */ /* 0x0011e2000c101d24 */
[----:B------:R-:W-:Y:S05]  /*4f70*/  BRA `(.L_x_4580) ;  /* 0x00000008007c7947 */ /* 0x000fea0003800000 */
.L_x_4588:
[----:B------:R-:W-:-:S13]  /*4f80*/  ISETP.NE.AND P0, PT, R0, 0xf, PT ;  /* 0x0000000f0000780c */ /* 0x000fda0003f05270 */
[----:B------:R-:W-:Y:S05]  /*4f90*/  @!P0 BRA `(.L_x_4590) ;  /* 0x0000000000bc8947 */ /* 0x000fea0003800000 */
[----:B------:R-:W-:-:S13]  /*4fa0*/  ISETP.NE.AND P0, PT, R0, 0x17, PT ;  /* 0x000000170000780c */ /* 0x000fda0003f05270 */
[----:B------:R-:W-:Y:S05]  /*4fb0*/  @!P0 BRA `(.L_x_4591) ;  /* 0x0000000000588947 */ /* 0x000fea0003800000 */
[----:B------:R-:W-:-:S13]  /*4fc0*/  ISETP.NE.AND P0, PT, R0, 0x18, PT ;  /* 0x000000180000780c */ /* 0x000fda0003f05270 */
[----:B------:R-:W-:Y:S05]  /*4fd0*/  @P0 BRA `(.L_x_4579) ;  /* 0x00000008000c0947 */ /* 0x000fea0003800000 */
[----:B------:R-:W-:Y:S01]  /*4fe0*/  IABS R0, R25 ;  /* 0x0000001900007213 */ /* 0x000fe20000000000 */
[----:B------:R-:W-:Y:S03]  /*4ff0*/  BSSY B0, `(.L_x_4592) ;  /* 0x000000f000007945 */ /* 0x000fe60003800000 */
[----:B------:R-:W-:-:S04]  /*5000*/  I2FP.F32.S32 R7, R0 ;  /* 0x0000000000077245 */ /* 0x000fc80000201400 */
        /* <DEDUP_REMOVED lines=13> */
.L_x_4593:
[----:B------:R-:W-:Y:S05]  /*50e0*/  BSYNC B0 ;  /* 0x0000000000007941 */ /* 0x000fea0003800000 */
.L_x_4592:
[----:B------:R-:W-:-:S05]  /*50f0*/  LOP3.LUT R5, R0, R5, RZ, 0xfc, !PT ;  /* 0x0000000500057212 */ /* 0x000fca00078efcff */
[----:B------:R0:W-:Y:S01]  /*5100*/  STG.E.U8 desc[UR36][R8.64], R5 ;  /* 0x0000000508007986 */ /* 0x0001e2000c101124 */
[----:B------:R-:W-:Y:S05]  /*5110*/  BRA `(.L_x_4580) ;  /* 0x0000000800147947 */ /* 0x000fea0003800000 */
.L_x_4591:
[----:B------:R-:W-:Y:S01]  /*5120*/  IABS R0, R25 ;  /* 0x0000001900007213 */ /* 0x000fe20000000000 */
[----:B------:R-:W-:Y:S03]  /*5130*/  BSSY B0, `(.L_x_4594) ;  /* 0x0000010000007945 */ /* 0x000fe60003800000 */
[----:B------:R-:W-:-:S04]  /*5140*/  I2FP.F32.S32 R5, R0 ;  /* 0x0000000000057245 */ /* 0x000fc80000201400 */
        /* <DEDUP_REMOVED lines=11> */
.L_x_4595:
[----:B------:R-:W-:Y:S01]  /*5200*/  IMAD.MOV.U32 R0, RZ, RZ, 0x7f ;  /* 0x0000007fff007424 */ /* 0x000fe200078e00ff */
[----:B------:R-:W-:-:S04]  /*5210*/  ISETP.GT.U32.AND P0, PT, R3, 0x7f800000, PT ;  /* 0x7f8000000300780c */ /* 0x000fc80003f04070 */
[----:B------:R-:W-:-:S09]  /*5220*/  SEL R0, R0, 0x7c, P0 ;  /* 0x0000007c00007807 */ /* 0x000fd20000000000 */
.L_x_4596:
[----:B------:R-:W-:Y:S05]  /*5230*/  BSYNC B0 ;  /* 0x0000000000007941 */ /* 0x000fea0003800000 */
.L_x_4594:
[----:B------:R-:W-:-:S04]  /*5240*/  LOP3.LUT R3, R5, 0x80000000, RZ, 0xc0, !PT ;  /* 0x8000000005037812 */ /* 0x000fc800078ec0ff */
[----:B------:R-:W-:-:S04]  /*5250*/  SHF.R.U32.HI R3, RZ, 0x18, R3 ;  /* 0x00000018ff037819 */ /* 0x000fc80000011603 */
[----:B------:R-:W-:-:S05]  /*5260*/  LOP3.LUT R3, R0, R3, RZ, 0xfc, !PT ;  /* 0x0000000300037212 */ /* 0x000fca00078efcff */
[----:B------:R0:W-:Y:S01]  /*5270*/  STG.E.U8 desc[UR36][R8.64], R3 ;  /* 0x0000000308007986 */ /* 0x0001e2000c101124 */
[----:B------:R-:W-:Y:S05]  /*5280*/  BRA `(.L_x_4580) ;  /* 0x0000000400b87947 */ /* 0x000fea0003800000 */
.L_x_4590:
[----:B------:R-:W-:-:S04]  /*5290*/  IABS R0, R25 ;  /* 0x0000001900007213 */ /* 0x000fc80000000000 */
[----:B------:R-:W-:-:S04]  /*52a0*/  I2FP.F32.S32 R0, R0 ;  /* 0x0000000000007245 */ /* 0x000fc80000201400 */
[----:B------:R-:W-:-:S05]  /*52b0*/  F2FP.BF16.F32.PACK_AB R0, RZ, R0 ;  /* 0x00000000ff00723e */ /* 0x000fca00000010ff */
[----:B------:R0:W-:Y:S01]  /*52c0*/  STG.E.U16 desc[UR36][R8.64], R0 ;  /* 0x0000000008007986 */ /* 0x0001e2000c101524 */
[----:B------:R-:W-:Y:S05]  /*52d0*/  BRA `(.L_x_4580) ;  /* 0x0000000400a47947 */ /* 0x000fea0003800000 */
.L_x_4587:
        /* <DEDUP_REMOVED lines=10> */
.L_x_4599:
[----:B------:R-:W-:Y:S01]  /*5380*/  IABS R0, R25 ;  /* 0x0000001900007213 */ /* 0x000fe20000000000 */
[----:B------:R-:W-:Y:S01]  /*5390*/  BSSY B0, `(.L_x_4600) ;  /* 0x0000015000007945 */ /* 0x000fe20003800000 */
[----:B------:R-:W-:Y:S02]  /*53a0*/  IMAD.MOV.U32 R4, RZ, RZ, 0x80 ;  /* 0x00000080ff047424 */ /* 0x000fe400078e00ff */
[----:B------:R-:W-:-:S04]  /*53b0*/  I2FP.F32.S32 R5, R0 ;  /* 0x0000000000057245 */ /* 0x000fc80000201400 */
        /* <DEDUP_REMOVED lines=14> */
.L_x_4602:
[----:B------:R-:W-:-:S04]  /*54a0*/  LOP3.LUT R3, R5, 0x80000000, RZ, 0xc0, !PT ;  /* 0x8000000005037812 */ /* 0x000fc800078ec0ff */
[----:B------:R-:W-:-:S04]  /*54b0*/  SHF.R.U32.HI R3, RZ, 0x18, R3 ;  /* 0x00000018ff037819 */ /* 0x000fc80000011603 */
[----:B------:R-:W-:-:S04]  /*54c0*/  LOP3.LUT R0, R0, R3, RZ, 0xfc, !PT ;  /* 0x0000000300007212 */ /* 0x000fc800078efcff */
[----:B------:R-:W-:-:S07]  /*54d0*/  PRMT R4, R0, 0x7610, R4 ;  /* 0x0000761000047816 */ /* 0x000fce0000000004 */
.L_x_4601:
[----:B------:R-:W-:Y:S05]  /*54e0*/  BSYNC B0 ;  /* 0x0000000000007941 */ /* 0x000fea0003800000 */
.L_x_4600:
[----:B------:R3:W-:Y:S01]  /*54f0*/  STG.E.U8 desc[UR36][R8.64], R4 ;  /* 0x0000000408007986 */ /* 0x0007e2000c101124 */
[----:B------:R-:W-:Y:S05]  /*5500*/  BRA `(.L_x_4580) ;  /* 0x0000000400187947 */ /* 0x000fea0003800000 */
.L_x_4598:
        /* <DEDUP_REMOVED lines=18> */
.L_x_4605:
[----:B------:R-:W-:-:S04]  /*5630*/  LOP3.LUT R3, R5, 0x80000000, RZ, 0xc0, !PT ;  /* 0x8000000005037812 */ /* 0x000fc800078ec0ff */
[----:B------:R-:W-:-:S04]  /*5640*/  SHF.R.U32.HI R3, RZ, 0x18, R3 ;  /* 0x00000018ff037819 */ /* 0x000fc80000011603 */
[----:B------:R-:W-:-:S04]  /*5650*/  LOP3.LUT R0, R0, R3, RZ, 0xfc, !PT ;  /* 0x0000000300007212 */ /* 0x000fc800078efcff */
[----:B------:R-:W-:-:S07]  /*5660*/  PRMT R4, R0, 0x7610, R4 ;  /* 0x0000761000047816 */ /* 0x000fce0000000004 */
.L_x_4604:
[----:B------:R-:W-:Y:S05]  /*5670*/  BSYNC B0 ;  /* 0x0000000000007941 */ /* 0x000fea0003800000 */
.L_x_4603:
[----:B------:R0:W-:Y:S01]  /*5680*/  STG.E.U8 desc[UR36][R8.64], R4 ;  /* 0x0000000408007986 */ /* 0x0001e2000c101124 */
[----:B------:R-:W-:Y:S05]  /*5690*/  BRA `(.L_x_4580) ;  /* 0x0000000000b47947 */ /* 0x000fea0003800000 */
.L_x_4597:
[----:B------:R-:W-:-:S13]  /*56a0*/  ISETP.NE.AND P0, PT, R0, 0x1c, PT ;  /* 0x0000001c0000780c */ /* 0x000fda0003f05270 */
[----:B------:R-:W-:Y:S05]  /*56b0*/  @!P0 BRA `(.L_x_4606) ;  /* 0x0000000000a88947 */ /* 0x000fea0003800000 */
[----:B------:R-:W-:-:S13]  /*56c0*/  ISETP.NE.AND P0, PT, R0, 0x1d, PT ;  /* 0x0000001d0000780c */ /* 0x000fda0003f05270 */
[----:B------:R-:W-:Y:S05]  /*56d0*/  @!P0 BRA `(.L_x_4607) ;  /* 0x0000000000908947 */ /* 0x000fea0003800000 */
[----:B------:R-:W-:-:S13]  /*56e0*/  ISETP.NE.AND P0, PT, R0, 0x2c, PT ;  /* 0x0000002c0000780c */ /* 0x000fda0003f05270 */
[----:B------:R-:W-:Y:S05]  /*56f0*/  @P0 BRA `(.L_x_4579) ;  /* 0x0000000000440947 */ /* 0x000fea0003800000 */
[----:B------:R-:W-:-:S04]  /*5700*/  IABS R0, R25 ;  /* 0x0000001900007213 */ /* 0x000fc80000000000 */
        /* <DEDUP_REMOVED lines=16> */
.L_x_4579:
        /* <DEDUP_REMOVED lines=16> */
.L_x_4608:
[----:B------:R-:W-:Y:S05]  /*5910*/  BRA `(.L_x_4580) ;  /* 0x0000000000147947 */ /* 0x000fea0003800000 */
.L_x_4607:
[----:B------:R-:W-:-:S04]  /*5920*/  IABS R4, R25 ;  /* 0x0000001900047213 */ /* 0x000fc80000000000 */
[----:B------:R-:W-:-:S05]  /*5930*/  SHF.R.S32.HI R5, RZ, 0x1f, R4 ;  /* 0x0000001fff057819 */ /* 0x000fca0000011404 */
[----:B------:R2:W-:Y:S01]  /*5940*/  STG.E.64 desc[UR36][R8.64], R4 ;  /* 0x0000000408007986 */ /* 0x0005e2000c101b24 */
[----:B------:R-:W-:Y:S05]  /*5950*/  BRA `(.L_x_4580) ;  /* 0x0000000000047947 */ /* 0x000fea0003800000 */
.L_x_4606:
[----:B------:R0:W-:Y:S02]  /*5960*/  STG.E desc[UR36][R8.64], R24 ;  /* 0x0000001808007986 */ /* 0x0001e4000c101924 */
.L_x_4580:
        /* <DEDUP_REMOVED lines=23> */
.L_x_4612:
[----:B------:R3:W-:Y:S01]  /*5ae0*/  STG.E.U8 desc[UR36][R8.64], R19 ;  /* 0x0000001308007986 */ /* 0x0007e2000c101124 */
[----:B------:R-:W-:Y:S05]  /*5af0*/  BRA `(.L_x_4614) ;  /* 0x0000000c00887947 */ /* 0x000fea0003800000 */
.L_x_4611:
        /* <DEDUP_REMOVED lines=10> */
.L_x_4616:
[----:B------:R2:W-:Y:S01]  /*5ba0*/  STG.E desc[UR36][R8.64], R19 ;  /* 0x0000001308007986 */ /* 0x0005e2000c101924 */
[----:B------:R-:W-:Y:S05]  /*5bb0*/  BRA `(.L_x_4614) ;  /* 0x0000000c00587947 */ /* 0x000fea0003800000 */
.L_x_4615:
[----:B------:R0:W-:Y:S01]  /*5bc0*/  STG.E.U16 desc[UR36][R8.64], R19 ;  /* 0x0000001308007986 */ /* 0x0001e2000c101524 */
[----:B------:R-:W-:Y:S05]  /*5bd0*/  BRA `(.L_x_4614) ;  /* 0x0000000c00507947 */ /* 0x000fea0003800000 */
.L_x_4610:
        /* <DEDUP_REMOVED lines=10> */
.L_x_4618:
[----:B------:R-:W-:-:S04]  /*5c80*/  IABS R0, R17 ;  /* 0x0000001100007213 */ /* 0x000fc80000000000 */
[----:B------:R-:W-:-:S04]  /*5c90*/  I2FP.F32.S32 R0, R0 ;  /* 0x0000000000007245 */ /* 0x000fc80000201400 */
[----:B------:R-:W-:-:S05]  /*5ca0*/  F2FP.F16.F32.PACK_AB R0, RZ, R0 ;  /* 0x00000000ff00723e */ /* 0x000fca00000000ff */
[----:B------:R0:W-:Y:S01]  /*5cb0*/  STG.E.U16 desc[UR36][R8.64], R0 ;  /* 0x0000000008007986 */ /* 0x0001e2000c101524 */
[----:B------:R-:W-:Y:S05]  /*5cc0*/  BRA `(.L_x_4614) ;  /* 0x0000000c00147947 */ /* 0x000fea0003800000 */
.L_x_4617:
        /* <DEDUP_REMOVED lines=11> */
.L_x_4620:
[----:B------:R-:W-:-:S04]  /*5d80*/  IABS R0, R17 ;  /* 0x0000001100007213 */ /* 0x000fc80000000000 */
[----:B------:R-:W-:-:S04]  /*5d90*/  I2FP.F32.S32 R0, R0 ;  /* 0x0000000000007245 */ /* 0x000fc80000201400 */
[----:B------:R-:W-:-:S04]  /*5da0*/  F2FP.F16.F32.PACK_AB R3, RZ, R0 ;  /* 0x00000000ff03723e */ /* 0x000fc800000000ff */
[----:B------:R-:W-:-:S05]  /*5db0*/  PRMT R3, R3, 0x5410, RZ ;  /* 0x0000541003037816 */ /* 0x000fca00000000ff */
[----:B------:R0:W-:Y:S01]  /*5dc0*/  STG.E desc[UR36][R8.64], R3 ;  /* 0x0000000308007986 */ /* 0x0001e2000c101924 */
[----:B------:R-:W-:Y:S05]  /*5dd0*/  BRA `(.L_x_4614) ;  /* 0x0000000800d07947 */ /* 0x000fea0003800000 */
.L_x_4619:
[----:B------:R-:W-:-:S06]  /*5de0*/  IABS R4, R17 ;  /* 0x0000001100047213 */ /* 0x000fcc0000000000 */
[----:B------:R-:W0:Y:S02]  /*5df0*/  I2F.F64 R4, R4 ;  /* 0x0000000400047312 */ /* 0x000e240000201c00 */
[----:B0-----:R0:W-:Y:S01]  /*5e00*/  STG.E.64 desc[UR36][R8.64], R4 ;  /* 0x0000000408007986 */ /* 0x0011e2000c101b24 */
[----:B------:R-:W-:Y:S05]  /*5e10*/  BRA `(.L_x_4614) ;  /* 0x0000000800c07947 */ /* 0x000fea0003800000 */
.L_x_4609:
        /* <DEDUP_REMOVED lines=12> */
.L_x_4623:
[----:B------:R-:W-:Y:S02]  /*5ee0*/  IABS R4, R17 ;  /* 0x0000001100047213 */ /* 0x000fe40000000000 */
[----:B------:R-:W-:-:S04]  /*5ef0*/  CS2R R6, SRZ ;  /* 0x0000000000067805 */ /* 0x000fc8000001ff00 */
[----:B------:R-:W0:Y:S02]  /*5f00*/  I2F.F64 R4, R4 ;  /* 0x0000000400047312 */ /* 0x000e240000201c00 */
[----:B0-----:R0:W-:Y:S01]  /*5f10*/  STG.E.128 desc[UR36][R8.64], R4 ;  /* 0x0000000408007986 */ /* 0x0011e2000c101d24 */
[----:B------:R-:W-:Y:S05]  /*5f20*/  BRA `(.L_x_4614) ;  /* 0x00000008007c7947 */ /* 0x000fea0003800000 */
.L_x_4622:
        /* <DEDUP_REMOVED lines=22> */
.L_x_4627:
[----:B------:R-:W-:Y:S05]  /*6090*/  BSYNC B0 ;  /* 0x0000000000007941 */ /* 0x000fea0003800000 */
.L_x_4626:
[----:B------:R-:W-:-:S05]  /*60a0*/  LOP3.LUT R5, R0, R5, RZ, 0xfc, !PT ;  /* 0x0000000500057212 */ /* 0x000fca00078efcff */
[----:B------:R0:W-:Y:S01]  /*60b0*/  STG.E.U8 desc[UR36][R8.64], R5 ;  /* 0x0000000508007986 */ /* 0x0001e2000c101124 */
[----:B------:R-:W-:Y:S05]  /*60c0*/  BRA `(.L_x_4614) ;  /* 0x0000000800147947 */ /* 0x000fea0003800000 */
.L_x_4625:
        /* <DEDUP_REMOVED lines=14> */
.L_x_4629:
[----:B------:R-:W-:Y:S01]  /*61b0*/  IMAD.MOV.U32 R0, RZ, RZ, 0x7f ;  /* 0x0000007fff007424 */ /* 0x000fe200078e00ff */
[----:B------:R-:W-:-:S04]  /*61c0*/  ISETP.GT.U32.AND P0, PT, R3, 0x7f800000, PT ;  /* 0x7f8000000300780c */ /* 0x000fc80003f04070 */
[----:B------:R-:W-:-:S09]  /*61d0*/  SEL R0, R0, 0x7c, P0 ;  /* 0x0000007c00007807 */ /* 0x000fd20000000000 */
.L_x_4630:
[----:B------:R-:W-:Y:S05]  /*61e0*/  BSYNC B0 ;  /* 0x0000000000007941 */ /* 0x000fea0003800000 */
.L_x_4628:
[----:B------:R-:W-:-:S04]  /*61f0*/  LOP3.LUT R3, R5, 0x80000000, RZ, 0xc0, !PT ;  /* 0x8000000005037812 */ /* 0x000fc800078ec0ff */
[----:B------:R-:W-:-:S04]  /*6200*/  SHF.R.U32.HI R3, RZ, 0x18, R3 ;  /* 0x00000018ff037819 */ /* 0x000fc80000011603 */
[----:B------:R-:W-:-:S05]  /*6210*/  LOP3.LUT R3, R0, R3, RZ, 0xfc, !PT ;  /* 0x0000000300037212 */ /* 0x000fca00078efcff */
[----:B------:R0:W-:Y:S01]  /*6220*/  STG.E.U8 desc[UR36][R8.64], R3 ;  /* 0x0000000308007986 */ /* 0x0001e2000c101124 */
[----:B------:R-:W-:Y:S05]  /*6230*/  BRA `(.L_x_4614) ;  /* 0x0000000400b87947 */ /* 0x000fea0003800000 */
.L_x_4624:
[----:B------:R-:W-:-:S04]  /*6240*/  IABS R0, R17 ;  /* 0x0000001100007213 */ /* 0x000fc80000000000 */
[----:B------:R-:W-:-:S04]  /*6250*/  I2FP.F32.S32 R0, R0 ;  /* 0x0000000000007245 */ /* 0x000fc80000201400 */
[----:B------:R-:W-:-:S05]  /*6260*/  F2FP.BF16.F32.PACK_AB R0, RZ, R0 ;  /* 0x00000000ff00723e */ /* 0x000fca00000010ff */
[----:B------:R0:W-:Y:S01]  /*6270*/  STG.E.U16 desc[UR36][R8.64], R0 ;  /* 0x0000000008007986 */ /* 0x0001e2000c101524 */
[----:B------:R-:W-:Y:S05]  /*6280*/  BRA `(.L_x_4614) ;  /* 0x0000000400a47947 */ /* 0x000fea0003800000 */
.L_x_4621:
        /* <DEDUP_REMOVED lines=10> */
.L_x_4633:
        /* <DEDUP_REMOVED lines=18> */
.L_x_4636:
[----:B------:R-:W-:-:S04]  /*6450*/  LOP3.LUT R3, R5, 0x80000000, RZ, 0xc0, !PT ;  /* 0x8000000005037812 */ /* 0x000fc800078ec0ff */
[----:B------:R-:W-:-:S04]  /*6460*/  SHF.R.U32.HI R3, RZ, 0x18, R3 ;  /* 0x00000018ff037819 */ /* 0x000fc80000011603 */
[----:B------:R-:W-:-:S04]  /*6470*/  LOP3.LUT R0, R0, R3, RZ, 0xfc, !PT ;  /* 0x0000000300007212 */ /* 0x000fc800078efcff */
[----:B------:R-:W-:-:S07]  /*6480*/  PRMT R4, R0, 0x7610, R4 ;  /* 0x0000761000047816 */ /* 0x000fce0000000004 */
.L_x_4635:
[----:B------:R-:W-:Y:S05]  /*6490*/  BSYNC B0 ;  /* 0x0000000000007941 */ /* 0x000fea0003800000 */
.L_x_4634:
[----:B------:R0:W-:Y:S01]  /*64a0*/  STG.E.U8 desc[UR36][R8.64], R4 ;  /* 0x0000000408007986 */ /* 0x0001e2000c101124 */
[----:B------:R-:W-:Y:S05]  /*64b0*/  BRA `(.L_x_4614) ;  /* 0x0000000400187947 */ /* 0x000fea0003800000 */
.L_x_4632:
        /* <DEDUP_REMOVED lines=18> */
.L_x_4639:
[----:B------:R-:W-:-:S04]  /*65e0*/  LOP3.LUT R3, R5, 0x80000000, RZ, 0xc0, !PT ;  /* 0x8000000005037812 */ /* 0x000fc800078ec0ff */
[----:B------:R-:W-:-:S04]  /*65f0*/  SHF.R.U32.HI R3, RZ, 0x18, R3 ;  /* 0x00000018ff037819 */ /* 0x000fc80000011603 */
[----:B------:R-:W-:-:S04]  /*6600*/  LOP3.LUT R0, R0, R3, RZ, 0xfc, !PT ;  /* 0x0000000300007212 */ /* 0x000fc800078efcff */
[----:B------:R-:W-:-:S07]  /*6610*/  PRMT R4, R0, 0x7610, R4 ;  /* 0x0000761000047816 */ /* 0x000fce0000000004 */
.L_x_4638:
[----:B------:R-:W-:Y:S05]  /*6620*/  BSYNC B0 ;  /* 0x0000000000007941 */ /* 0x000fea0003800000 */
.L_x_4637:
[----:B------:R0:W-:Y:S01]  /*6630*/  STG.E.U8 desc[UR36][R8.64], R4 ;  /* 0x0000000408007986 */ /* 0x0001e2000c101124 */
[----:B------:R-:W-:Y:S05]  /*6640*/  BRA `(.L_x_4614) ;  /* 0x0000000000b47947 */ /* 0x000fea0003800000 */
.L_x_4631:
        /* <DEDUP_REMOVED lines=23> */
.L_x_4613:
        /* <DEDUP_REMOVED lines=16> */
.L_x_4642:
[----:B------:R-:W-:Y:S05]  /*68c0*/  BRA `(.L_x_4614) ;  /* 0x0000000000147947 */ /* 0x000fea0003800000 */
.L_x_4641:
[----:B------:R-:W-:-:S04]  /*68d0*/  IABS R4, R17 ;  /* 0x0000001100047213 */ /* 0x000fc80000000000 */
[----:B------:R-:W-:-:S05]  /*68e0*/  SHF.R.S32.HI R5, RZ, 0x1f, R4 ;  /* 0x0000001fff057819 */ /* 0x000fca0000011404 */
[----:B------:R0:W-:Y:S01]  /*68f0*/  STG.E.64 desc[UR36][R8.64], R4 ;  /* 0x0000000408007986 */ /* 0x0001e2000c101b24 */
[----:B------:R-:W-:Y:S05]  /*6900*/  BRA `(.L_x_4614) ;  /* 0x0000000000047947 */ /* 0x000fea0003800000 */
.L_x_4640:
[----:B------:R0:W-:Y:S02]  /*6910*/  STG.E desc[UR36][R8.64], R19 ;  /* 0x0000001308007986 */ /* 0x0001e4000c101924 */
.L_x_4614:
[----:B------:R-:W-:-:S07]  /*6920*/  VIADD R23, R23, 0x80 ;  /* 0x0000008017177836 */ /* 0x000fce0000000000 */
.L_x_4574:
[----:B------:R-:W-:Y:S05]  /*6930*/  BSYNC B6 ;  /* 0x0000000000067941 */ /* 0x000fea0003800000 */
.L_x_4573:
        /* <DEDUP_REMOVED lines=8> */
[----:B0-----:R-:W-:Y:S02]  /*69c0*/  IADD3 R2, P0, R3, R4, RZ ;  /* 0x0000000403027210 */ /* 0x001fe40007f1e0ff */
[----:B------:R-:W-:-:S03]  /*69d0*/  IABS R4, R16 ;  /* 0x0000001000047213 */ /* 0x000fc60000000000 */
        /* <DEDUP_REMOVED lines=13> */
.L_x_4646:
[----:B------:R-:W-:Y:S01]  /*6ab0*/  STG.E.U8 desc[UR36][R2.64], R5 ;  /* 0x0000000502007986 */ /* 0x000fe2000c101124 */
[----:B------:R-:W-:Y:S05]  /*6ac0*/  EXIT ;  /* 0x000000000000794d */ /* 0x000fea0003800000 */
.L_x_4645:
        /* <DEDUP_REMOVED lines=8> */
[----:B------:R-:W-:Y:S01]  /*6b50*/  STG.E.64 desc[UR36][R2.64], R4 ;  /* 0x0000000402007986 */ /* 0x000fe2000c101b24 */
[----:B------:R-:W-:Y:S05]  /*6b60*/  EXIT ;  /* 0x000000000000794d */ /* 0x000fea0003800000 */
.L_x_4649:
[----:B------:R-:W-:Y:S01]  /*6b70*/  STG.E desc[UR36][R2.64], R5 ;  /* 0x0000000502007986 */ /* 0x000fe2000c101924 */
[----:B------:R-:W-:Y:S05]  /*6b80*/  EXIT ;  /* 0x000000000000794d */ /* 0x000fea0003800000 */
.L_x_4648:
[----:B------:R-:W-:Y:S01]  /*6b90*/  STG.E.U16 desc[UR36][R2.64], R5 ;  /* 0x0000000502007986 */ /* 0x000fe2000c101524 */
[----:B------:R-:W-:Y:S05]  /*6ba0*/  EXIT ;  /* 0x000000000000794d */ /* 0x000fea0003800000 */
.L_x_4644:
        /* <DEDUP_REMOVED lines=8> */
[----:B------:R-:W-:Y:S01]  /*6c30*/  STG.E desc[UR36][R2.64], R5 ;  /* 0x0000000502007986 */ /* 0x000fe2000c101924 */
[----:B------:R-:W-:Y:S05]  /*6c40*/  EXIT ;  /* 0x000000000000794d */ /* 0x000fea0003800000 */
.L_x_4651:
[----:B------:R-:W-:-:S04]  /*6c50*/  IABS R0, R16 ;  /* 0x0000001000007213 */ /* 0x000fc80000000000 */
[----:B------:R-:W-:-:S04]  /*6c60*/  I2FP.F32.S32 R0, R0 ;  /* 0x0000000000007245 */ /* 0x000fc80000201400 */
[----:B------:R-:W-:-:S05]  /*6c70*/  F2FP.F16.F32.PACK_AB R0, RZ, R0 ;  /* 0x00000000ff00723e */ /* 0x000fca00000000ff */
[----:B------:R-:W-:Y:S01]  /*6c80*/  STG.E.U16 desc[UR36][R2.64], R0 ;  /* 0x0000000002007986 */ /* 0x000fe2000c101524 */
[----:B------:R-:W-:Y:S05]  /*6c90*/  EXIT ;  /* 0x000000000000794d */ /* 0x000fea0003800000 */
.L_x_4650:
        /* <DEDUP_REMOVED lines=9> */
[----:B------:R-:W-:Y:S01]  /*6d30*/  STG.E.64 desc[UR36][R2.64], R4 ;  /* 0x0000000402007986 */ /* 0x000fe2000c101b24 */
[----:B------:R-:W-:Y:S05]  /*6d40*/  EXIT ;  /* 0x000000000000794d */ /* 0x000fea0003800000 */
.L_x_4653:
[----:B------:R-:W-:-:S04]  /*6d50*/  IABS R0, R16 ;  /* 0x0000001000007213 */ /* 0x000fc80000000000 */
[----:B------:R-:W-:-:S04]  /*6d60*/  I2FP.F32.S32 R0, R0 ;  /* 0x0000000000007245 */ /* 0x000fc80000201400 */
[----:B------:R-:W-:-:S04]  /*6d70*/  F2FP.F16.F32.PACK_AB R5, RZ, R0 ;  /* 0x00000000ff05723e */ /* 0x000fc800000000ff */
[----:B------:R-:W-:-:S05]  /*6d80*/  PRMT R5, R5, 0x5410, RZ ;  /* 0x0000541005057816 */ /* 0x000fca00000000ff */
[----:B------:R-:W-:Y:S01]  /*6d90*/  STG.E desc[UR36][R2.64], R5 ;  /* 0x0000000502007986 */ /* 0x000fe2000c101924 */
[----:B------:R-:W-:Y:S05]  /*6da0*/  EXIT ;  /* 0x000000000000794d */ /* 0x000fea0003800000 */
.L_x_4652:
[----:B------:R-:W-:-:S06]  /*6db0*/  IABS R4, R16 ;  /* 0x0000001000047213 */ /* 0x000fcc0000000000 */
[----:B------:R-:W0:Y:S02]  /*6dc0*/  I2F.F64 R4, R4 ;  /* 0x0000000400047312 */ /* 0x000e240000201c00 */
[----:B0-----:R-:W-:Y:S01]  /*6dd0*/  STG.E.64 desc[UR36][R2.64], R4 ;  /* 0x0000000402007986 */ /* 0x001fe2000c101b24 */
[----:B------:R-:W-:Y:S05]  /*6de0*/  EXIT ;  /* 0x000000000000794d */ /* 0x000fea0003800000 */
.L_x_4643:
        /* <DEDUP_REMOVED lines=12> */
.L_x_4656:
[----:B------:R-:W-:Y:S02]  /*6eb0*/  IABS R4, R16 ;  /* 0x0000001000047213 */ /* 0x000fe40000000000 */
[----:B------:R-:W-:-:S04]  /*6ec0*/  CS2R R6, SRZ ;  /* 0x0000000000067805 */ /* 0x000fc8000001ff00 */
[----:B------:R-:W0:Y:S02]  /*6ed0*/  I2F.F64 R4, R4 ;  /* 0x0000000400047312 */ /* 0x000e240000201c00 */
[----:B0-----:R-:W-:Y:S01]  /*6ee0*/  STG.E.128 desc[UR36][R2.64], R4 ;  /* 0x0000000402007986 */ /* 0x001fe2000c101d24 */
[----:B------:R-:W-:Y:S05]  /*6ef0*/  EXIT ;  /* 0x000000000000794d */ /* 0x000fea0003800000 */
.L_x_4655:
        /* <DEDUP_REMOVED lines=22> */
.L_x_4660:
[----:B------:R-:W-:Y:S05]  /*7060*/  BSYNC B0 ;  /* 0x0000000000007941 */ /* 0x000fea0003800000 */
.L_x_4659:
[----:B------:R-:W-:-:S05]  /*7070*/  LOP3.LUT R5, R0, R5, RZ, 0xfc, !PT ;  /* 0x0000000500057212 */ /* 0x000fca00078efcff */
[----:B------:R-:W-:Y:S01]  /*7080*/  STG.E.U8 desc[UR36][R2.64], R5 ;  /* 0x0000000502007986 */ /* 0x000fe2000c101124 */
[----:B------:R-:W-:Y:S05]  /*7090*/  EXIT ;  /* 0x000000000000794d */ /* 0x000fea0003800000 */
.L_x_4658:
        /* <DEDUP_REMOVED lines=14> */
.L_x_4662:
[----:B------:R-:W-:Y:S01]  /*7180*/  IMAD.MOV.U32 R0, RZ, RZ, 0x7f ;  /* 0x0000007fff007424 */ /* 0x000fe200078e00ff */
[----:B------:R-:W-:-:S04]  /*7190*/  ISETP.GT.U32.AND P0, PT, R4, 0x7f800000, PT ;  /* 0x7f8000000400780c */ /* 0x000fc80003f04070 */
[----:B------:R-:W-:-:S09]  /*71a0*/  SEL R0, R0, 0x7c, P0 ;  /* 0x0000007c00007807 */ /* 0x000fd20000000000 */
.L_x_4663:
[----:B------:R-:W-:Y:S05]  /*71b0*/  BSYNC B0 ;  /* 0x0000000000007941 */ /* 0x000fea0003800000 */
.L_x_4661:
[----:B------:R-:W-:-:S04]  /*71c0*/  LOP3.LUT R4, R5, 0x80000000, RZ, 0xc0, !PT ;  /* 0x8000000005047812 */ /* 0x000fc800078ec0ff */
[----:B------:R-:W-:-:S04]  /*71d0*/  SHF.R.U32.HI R5, RZ, 0x18, R4 ;  /* 0x00000018ff057819 */ /* 0x000fc80000011604 */
[----:B------:R-:W-:-:S05]  /*71e0*/  LOP3.LUT R5, R0, R5, RZ, 0xfc, !PT ;  /* 0x0000000500057212 */ /* 0x000fca00078efcff */
[----:B------:R-:W-:Y:S01]  /*71f0*/  STG.E.U8 desc[UR36][R2.64], R5 ;  /* 0x0000000502007986 */ /* 0x000fe2000c101124 */
[----:B------:R-:W-:Y:S05]  /*7200*/  EXIT ;  /* 0x000000000000794d */ /* 0x000fea0003800000 */
.L_x_4657:
[----:B------:R-:W-:-:S04]  /*7210*/  IABS R0, R16 ;  /* 0x0000001000007213 */ /* 0x000fc80000000000 */
[----:B------:R-:W-:-:S04]  /*7220*/  I2FP.F32.S32 R0, R0 ;  /* 0x0000000000007245 */ /* 0x000fc80000201400 */
[----:B------:R-:W-:-:S05]  /*7230*/  F2FP.BF16.F32.PACK_AB R0, RZ, R0 ;  /* 0x00000000ff00723e */ /* 0x000fca00000010ff */
[----:B------:R-:W-:Y:S01]  /*7240*/  STG.E.U16 desc[UR36][R2.64], R0 ;  /* 0x0000000002007986 */ /* 0x000fe2000c101524 */
[----:B------:R-:W-:Y:S05]  /*7250*/  EXIT ;  /* 0x000000000000794d */ /* 0x000fea0003800000 */
.L_x_4654:
        /* <DEDUP_REMOVED lines=10> */
.L_x_4666:
[----:B------:R-:W-:Y:S01]  /*7300*/  IABS R0, R16 ;  /* 0x0000001000007213 */ /* 0x000fe20000000000 */
[----:B------:R-:W-:Y:S03]  /*7310*/  BSSY B0, `(.L_x_4667) ;  /* 0x0000015000007945 */ /* 0x000fe60003800000 */
[----:B------:R-:W-:Y:S01]  /*7320*/  I2FP.F32.S32 R7, R0 ;  /* 0x0000000000077245 */ /* 0x000fe20000201400 */
        /* <DEDUP_REMOVED lines=15> */
.L_x_4669:
[----:B------:R-:W-:-:S04]  /*7420*/  LOP3.LUT R0, R7, 0x80000000, RZ, 0xc0, !PT ;  /* 0x8000000007007812 */ /* 0x000fc800078ec0ff */
[----:B------:R-:W-:-:S04]  /*7430*/  SHF.R.U32.HI R5, RZ, 0x18, R0 ;  /* 0x00000018ff057819 */ /* 0x000fc80000011600 */
[----:B------:R-:W-:-:S04]  /*7440*/  LOP3.LUT R4, R4, R5, RZ, 0xfc, !PT ;  /* 0x0000000504047212 */ /* 0x000fc800078efcff */
[----:B------:R-:W-:-:S07]  /*7450*/  PRMT R0, R4, 0x7610, R0 ;  /* 0x0000761004007816 */ /* 0x000fce0000000000 */
.L_x_4668:
[----:B------:R-:W-:Y:S05]  /*7460*/  BSYNC B0 ;  /* 0x0000000000007941 */ /* 0x000fea0003800000 */
.L_x_4667:
[----:B------:R-:W-:Y:S01]  /*7470*/  STG.E.U8 desc[UR36][R2.64], R0 ;  /* 0x0000000002007986 */ /* 0x000fe2000c101124 */
[----:B------:R-:W-:Y:S05]  /*7480*/  EXIT ;  /* 0x000000000000794d */ /* 0x000fea0003800000 */
.L_x_4665:
        /* <DEDUP_REMOVED lines=18> */
.L_x_4672:
[----:B------:R-:W-:-:S04]  /*75b0*/  LOP3.LUT R0, R7, 0x80000000, RZ, 0xc0, !PT ;  /* 0x8000000007007812 */ /* 0x000fc800078ec0ff */
[----:B------:R-:W-:-:S04]  /*75c0*/  SHF.R.U32.HI R5, RZ, 0x18, R0 ;  /* 0x00000018ff057819 */ /* 0x000fc80000011600 */
[----:B------:R-:W-:-:S04]  /*75d0*/  LOP3.LUT R4, R4, R5, RZ, 0xfc, !PT ;  /* 0x0000000504047212 */ /* 0x000fc800078efcff */
[----:B------:R-:W-:-:S07]  /*75e0*/  PRMT R0, R4, 0x7610, R0 ;  /* 0x0000761004007816 */ /* 0x000fce0000000000 */
.L_x_4671:
[----:B------:R-:W-:Y:S05]  /*75f0*/  BSYNC B0 ;  /* 0x0000000000007941 */ /* 0x000fea0003800000 */
.L_x_4670:
[----:B------:R-:W-:Y:S01]  /*7600*/  STG.E.U8 desc[UR36][R2.64], R0 ;  /* 0x0000000002007986 */ /* 0x000fe2000c101124 */
[----:B------:R-:W-:Y:S05]  /*7610*/  EXIT ;  /* 0x000000000000794d */ /* 0x000fea0003800000 */
.L_x_4664:
        /* <DEDUP_REMOVED lines=23> */
.L_x_4647:
        /* <DEDUP_REMOVED lines=16> */
.L_x_4675:
[----:B------:R-:W-:Y:S05]  /*7890*/  EXIT ;  /* 0x000000000000794d */ /* 0x000fea0003800000 */
.L_x_4674:
[----:B------:R-:W-:-:S04]  /*78a0*/  IABS R4, R16 ;  /* 0x0000001000047213 */ /* 0x000fc80000000000 */
[----:B------:R-:W-:-:S05]  /*78b0*/  SHF.R.S32.HI R5, RZ, 0x1f, R4 ;  /* 0x0000001fff057819 */ /* 0x000fca0000011404 */
[----:B------:R-:W-:Y:S01]  /*78c0*/  STG.E.64 desc[UR36][R2.64], R4 ;  /* 0x0000000402007986 */ /* 0x000fe2000c101b24 */
[----:B------:R-:W-:Y:S05]  /*78d0*/  EXIT ;  /* 0x000000000000794d */ /* 0x000fea0003800000 */
.L_x_4673:
[----:B------:R-:W-:Y:S01]  /*78e0*/  STG.E desc[UR36][R2.64], R5 ;  /* 0x0000000502007986 */ /* 0x000fe2000c101924 */
[----:B------:R-:W-:Y:S05]  /*78f0*/  EXIT ;  /* 0x000000000000794d */ /* 0x000fea0003800000 */
.L_x_4676:
        /* <DEDUP_REMOVED lines=16> */
.L_x_5952:


//--------------------- .text._ZN2at6native18elementwise_kernelILi128ELi2EZNS0_22gpu_kernel_impl_nocastINS0_10AbsFunctorIiEEEEvRNS_18TensorIteratorBaseERKT_EUliE_EEviT1_ --------------------------
	.section	.text._ZN2at6native18elementwise_kernelILi128ELi2EZNS0_22gpu_kernel_impl_nocastINS0_10AbsFunctorIiEEEEvRNS_18TensorIteratorBaseERKT_EUliE_EEviT1_,"ax",@progbits
	.align	128
        .global         _ZN2at6native18elementwise_kernelILi128ELi2EZNS0_22gpu_kernel_impl_nocastINS0_10AbsFunctorIiEEEEvRNS_18TensorIteratorBaseERKT_EUliE_EEviT1_
        .type           _ZN2at6native18elementwise_kernelILi128ELi2EZNS0_22gpu_kernel_impl_nocastINS0_10AbsFunctorIiEEEEvRNS_18TensorIteratorBaseERKT_EUliE_EEviT1_,@function
        .size           _ZN2at6native18elementwise_kernelILi128ELi2EZNS0_22gpu_kernel_impl_nocastINS0_10AbsFunctorIiEEEEvRNS_18TensorIteratorBaseERKT_EUliE_EEviT1_,(.L_x_5953 - _ZN2at6native18elementwise_kernelILi128ELi2EZNS0_22gpu_kernel_impl_nocastINS0_10AbsFunctorIiEEEEvRNS_18TensorIteratorBaseERKT_EUliE_EEviT1_)
        .other          _ZN2at6native18elementwise_kernelILi128ELi2EZNS0_22gpu_kernel_impl_nocastINS0_10AbsFunctorIiEEEEvRNS_18TensorIteratorBaseERKT_EUliE_EEviT1_,@"STO_CUDA_ENTRY STV_DEFAULT"
_ZN2at6native18elementwise_kernelILi128ELi2EZNS0_22gpu_kernel_impl_nocastINS0_10AbsFunctorIiEEEEvRNS_18TensorIteratorBaseERKT_EUliE_EEviT1_:
.text._ZN2at6native18elementwise_kernelILi128ELi2EZNS0_22gpu_kernel_impl_nocastINS0_10AbsFunctorIiEEEEvRNS_18TensorIteratorBaseERKT_EUliE_EEviT1_:
        /* <DEDUP_REMOVED lines=312> */
.L_x_4679:
[----:B------:R-:W-:Y:S02]  /*1380*/  ULDC.64 UR8, c[0x0][0x418] ;  /* 0x0001060000087ab9 */ /* 0x000fe40000000a00 */
[----:B------:R-:W-:-:S04]  /*1390*/  IADD3 R4, P0, R2, UR8, RZ ;  /* 0x0000000802047c10 */ /* 0x000fc8000ff1e0ff */
[----:B------:R-:W-:Y:S01]  /*13a0*/  IADD3.X R5, RZ, UR9, RZ, P0, !PT ;  /* 0x00000009ff057c10 */ /* 0x000fe200087fe4ff */
[----:B------:R-:W-:-:S04]  /*13b0*/  ULDC.64 UR8, c[0x0][0x410] ;  /* 0x0001040000087ab9 */ /* 0x000fc80000000a00 */
[----:B------:R-:W2:Y:S01]  /*13c0*/  LDG.E R4, desc[UR4][R4.64] ;  /* 0x0000000404047981 */ /* 0x000ea2000c1e1900 */
[----:B------:R-:W-:Y:S02]  /*13d0*/  IADD3 R2, P0, R3, UR8, RZ ;  /* 0x0000000803027c10 */ /* 0x000fe4000ff1e0ff */
[----:B------:R-:W-:Y:S02]  /*13e0*/  IADD3 R7, R0, 0x80, RZ ;  /* 0x0000008000077810 */ /* 0x000fe40007ffe0ff */
[----:B------:R-:W-:Y:S02]  /*13f0*/  IADD3.X R3, RZ, UR9, RZ, P0, !PT ;  /* 0x00000009ff037c10 */ /* 0x000fe400087fe4ff */
[----:B--2---:R-:W-:-:S05]  /*1400*/  IABS R9, R4 ;  /* 0x0000000400097213 */ /* 0x004fca0000000000 */
[----:B------:R0:W-:Y:S02]  /*1410*/  STG.E desc[UR4][R2.64], R9 ;  /* 0x0000000902007986 */ /* 0x0001e4000c101904 */
.L_x_4678:
[----:B------:R-:W-:Y:S05]  /*1420*/  BSYNC B0 ;  /* 0x0000000000007941 */ /* 0x000fea0003800000 */
.L_x_4677:
        /* <DEDUP_REMOVED lines=305> */
.L_x_4680:
[----:B------:R-:W-:Y:S02]  /*2740*/  ULDC.64 UR6, c[0x0][0x418] ;  /* 0x0001060000067ab9 */ /* 0x000fe40000000a00 */
[----:B------:R-:W-:-:S04]  /*2750*/  IADD3 R4, P0, R0, UR6, RZ ;  /* 0x0000000600047c10 */ /* 0x000fc8000ff1e0ff */
[----:B------:R-:W-:Y:S01]  /*2760*/  IADD3.X R5, RZ, UR7, RZ, P0, !PT ;  /* 0x00000007ff057c10 */ /* 0x000fe200087fe4ff */
[----:B------:R-:W-:-:S04]  /*2770*/  ULDC.64 UR6, c[0x0][0x410] ;  /* 0x0001040000067ab9 */ /* 0x000fc80000000a00 */
[----:B------:R-:W2:Y:S01]  /*2780*/  LDG.E R4, desc[UR4][R4.64] ;  /* 0x0000000404047981 */ /* 0x000ea2000c1e1900 */
[----:B------:R-:W-:-:S04]  /*2790*/  IADD3 R2, P0, R3, UR6, RZ ;  /* 0x0000000603027c10 */ /* 0x000fc8000ff1e0ff */
[----:B------:R-:W-:Y:S02]  /*27a0*/  IADD3.X R3, RZ, UR7, RZ, P0, !PT ;  /* 0x00000007ff037c10 */ /* 0x000fe400087fe4ff */
[----:B--2---:R-:W-:-:S05]  /*27b0*/  IABS R7, R4 ;  /* 0x0000000400077213 */ /* 0x004fca0000000000 */
[----:B------:R-:W-:Y:S01]  /*27c0*/  STG.E desc[UR4][R2.64], R7 ;  /* 0x0000000702007986 */ /* 0x000fe2000c101904 */
[----:B------:R-:W-:Y:S05]  /*27d0*/  EXIT ;  /* 0x000000000000794d */ /* 0x000fea0003800000 */
.L_x_4681:
        /* <DEDUP_REMOVED lines=10> */
.L_x_5953:


//--------------------- .text._ZN2at6native27unrolled_elementwise_kernelINS0_10AbsFunctorIiEESt5arrayIPcLm2EELi4E23TrivialOffsetCalculatorILi1EjES8_NS0_6memory15LoadWithoutCastENS9_16StoreWithoutCastEEEviT_T0_T2_T3_T4_T5_ --------------------------
	.section	.text._ZN2at6native27unrolled_elementwise_kernelINS0_10AbsFunctorIiEESt5arrayIPcLm2EELi4E23TrivialOffsetCalculatorILi1EjES8_NS0_6memory15LoadWithoutCastENS9_16StoreWithoutCastEEEviT_T0_T2_T3_T4_T5_,"ax",@progbits
	.align	128
        .global         _ZN2at6native27unrolled_elementwise_kernelINS0_10AbsFunctorIiEESt5arrayIPcLm2EELi4E23TrivialOffsetCalculatorILi1EjES8_NS0_6memory15LoadWithoutCastENS9_16StoreWithoutCastEEEviT_T0_T2_T3_T4_T5_
        .type           _ZN2at6native27unrolled_elementwise_kernelINS0_10AbsFunctorIiEESt5arrayIPcLm2EELi4E23TrivialOffsetCalculatorILi1EjES8_NS0_6memory15LoadWithoutCastENS9_16StoreWithoutCastEEEviT_T0_T2_T3_T4_T5_,@function
        .size           _ZN2at6native27unrolled_elementwise_kernelINS0_10AbsFunctorIiEESt5arrayIPcLm2EELi4E23TrivialOffsetCalculatorILi1EjES8_NS0_6memory15LoadWithoutCastENS9_16StoreWithoutCastEEEviT_T0_T2_T3_T4_T5_,(.L_x_5954 - _ZN2at6native27unrolled_elementwise_kernelINS0_10AbsFunctorIiEESt5arrayIPcLm2EELi4E23TrivialOffsetCalculatorILi1EjES8_NS0_6memory15LoadWithoutCastENS9_16StoreWithoutCastEEEviT_T0_T2_T3_T4_T5_)
        .other          _ZN2at6native27unrolled_elementwise_kernelINS0_10AbsFunctorIiEESt5arrayIPcLm2EELi4E23TrivialOffsetCalculatorILi1EjES8_NS0_6memory15LoadWithoutCastENS9_16StoreWithoutCastEEEviT_T0_T2_T3_T4_T5_,@"STO_CUDA_ENTRY STV_DEFAULT"
_ZN2at6native27unrolled_elementwise_kernelINS0_10AbsFunctorIiEESt5arrayIPcLm2EELi4E23TrivialOffsetCalculatorILi1EjES8_NS0_6memory15LoadWithoutCastENS9_16StoreWithoutCastEEEviT_T0_T2_T3_T4_T5_:
.text._ZN2at6native27unrolled_elementwise_kernelINS0_10AbsFunctorIiEESt5arrayIPcLm2EELi4E23TrivialOffsetCalculatorILi1EjES8_NS0_6memory15LoadWithoutCastENS9_16StoreWithoutCastEEEviT_T0_T2_T3_T4_T5_:
        /* <DEDUP_REMOVED lines=17> */
[----:B------:R0:W2:Y:S11]  /*0110*/  @!P0 LDG.E R5, desc[UR4][R6.64] ;  /* 0x0000000406058981 */ /* 0x0000b6000c1e1900 */
        /* <DEDUP_REMOVED lines=10> */
[----:B------:R1:W5:Y:S03]  /*01c0*/  @!P2 LDG.E R4, desc[UR4][R8.64] ;  /* 0x000000040804a981 */ /* 0x000366000c1e1900 */
[----:B------:R-:W-:-:S04]  /*01d0*/  @!P0 IMAD R17, R0, 0x200, R3 ;  /* 0x0000020000118824 */ /* 0x000fc800078e0203 */
[----:B0-----:R-:W-:Y:S01]  /*01e0*/  @!P0 IMAD.WIDE.U32 R6, R17, 0x4, R6 ;  /* 0x0000000411068825 */ /* 0x001fe200078e0006 */
[----:B------:R-:W-:-:S03]  /*01f0*/  @!P0 IADD3 R3, R3, 0x80, RZ ;  /* 0x0000008003038810 */ /* 0x000fc60007ffe0ff */
[----:B---3--:R-:W-:Y:S01]  /*0200*/  @!P1 IMAD.WIDE.U32 R10, R15, 0x4, R10 ;  /* 0x000000040f0a9825 */ /* 0x008fe200078e000a */
[----:B------:R-:W-:-:S06]  /*0210*/  CS2R R14, SRZ ;  /* 0x00000000000e7805 */ /* 0x000fcc000001ff00 */
[----:B------:R1:W5:Y:S04]  /*0220*/  @!P1 LDG.E R14, desc[UR4][R10.64] ;  /* 0x000000040a0e9981 */ /* 0x000368000c1e1900 */
[----:B------:R1:W5:Y:S01]  /*0230*/  @!P3 LDG.E R15, desc[UR4][R12.64] ;  /* 0x000000040c0fb981 */ /* 0x000362000c1e1900 */
[----:B------:R-:W-:Y:S01]  /*0240*/  ISETP.GE.AND P1, PT, R3, R2, PT ;  /* 0x000000020300720c */ /* 0x000fe20003f26270 */
[----:B------:R-:W-:Y:S01]  /*0250*/  BSSY B0, `(.L_x_4682) ;  /* 0x0000011000007945 */ /* 0x000fe20003800000 */
[----:B--2---:R-:W-:-:S05]  /*0260*/  @!P0 IABS R5, R5 ;  /* 0x0000000500058213 */ /* 0x004fca0000000000 */
[----:B------:R1:W-:Y:S06]  /*0270*/  @!P0 STG.E desc[UR4][R6.64], R5 ;  /* 0x0000000506008986 */ /* 0x0003ec000c101904 */
        /* <DEDUP_REMOVED lines=12> */
[----:B------:R0:W-:Y:S04]  /*0340*/  STG.E desc[UR4][R8.64], R5 ;  /* 0x0000000508007986 */ /* 0x0001e8000c101904 */
[----:B------:R0:W-:Y:S02]  /*0350*/  @!P0 STG.E desc[UR4][R6.64], R11 ;  /* 0x0000000b06008986 */ /* 0x0001e4000c101904 */
.L_x_4683:
[----:B------:R-:W-:Y:S05]  /*0360*/  BSYNC B0 ;  /* 0x0000000000007941 */ /* 0x000fea0003800000 */
.L_x_4682:
[----:B------:R-:W-:-:S13]  /*0370*/  ISETP.GE.AND P0, PT, R3, R2, PT ;  /* 0x000000020300720c */ /* 0x000fda0003f06270 */
[----:B------:R-:W-:Y:S05]  /*0380*/  @P0 EXIT ;  /* 0x000000000000094d */ /* 0x000fea0003800000 */
[----:B01----:R-:W0:Y:S01]  /*0390*/  LDC.64 R6, c[0x0][0x218] ;  /* 0x00008600ff067b82 */ /* 0x003e220000000a00 */
[----:B------:R-:W-:Y:S02]  /*03a0*/  LEA R3, R0, R3, 0x9 ;  /* 0x0000000300037211 */ /* 0x000fe400078e48ff */
[----:B-----5:R-:W-:-:S03]  /*03b0*/  IABS R5, R4 ;  /* 0x0000000400057213 */ /* 0x020fc60000000000 */
[----:B0-----:R-:W-:-:S05]  /*03c0*/  IMAD.WIDE.U32 R2, R3, 0x4, R6 ;  /* 0x0000000403027825 */ /* 0x001fca00078e0006 */
[----:B------:R-:W-:Y:S01]  /*03d0*/  STG.E desc[UR4][R2.64], R5 ;  /* 0x0000000502007986 */ /* 0x000fe2000c101904 */
[----:B------:R-:W-:Y:S05]  /*03e0*/  EXIT ;  /* 0x000000000000794d */ /* 0x000fea0003800000 */
.L_x_4684:
        /* <DEDUP_REMOVED lines=9> */
.L_x_5954:


//--------------------- .text._ZN2at6native29vectorized_elementwise_kernelILi2ENS0_10AbsFunctorIiEESt5arrayIPcLm2EEEEviT0_T1_ --------------------------
	.section	.text._ZN2at6native29vectorized_elementwise_kernelILi2ENS0_10AbsFunctorIiEESt5arrayIPcLm2EEEEviT0_T1_,"ax",@progbits
	.align	128
        .global         _ZN2at6native29vectorized_elementwise_kernelILi2ENS0_10AbsFunctorIiEESt5arrayIPcLm2EEEEviT0_T1_
        .type           _ZN2at6native29vectorized_elementwise_kernelILi2ENS0_10AbsFunctorIiEESt5arrayIPcLm2EEEEviT0_T1_,@function
        .size           _ZN2at6native29vectorized_elementwise_kernelILi2ENS0_10AbsFunctorIiEESt5arrayIPcLm2EEEEviT0_T1_,(.L_x_5955 - _ZN2at6native29vectorized_elementwise_kernelILi2ENS0_10AbsFunctorIiEESt5arrayIPcLm2EEEEviT0_T1_)
        .other          _ZN2at6native29vectorized_elementwise_kernelILi2ENS0_10AbsFunctorIiEESt5arrayIPcLm2EEEEviT0_T1_,@"STO_CUDA_ENTRY STV_DEFAULT"
_ZN2at6native29vectorized_elementwise_kernelILi2ENS0_10AbsFunctorIiEESt5arrayIPcLm2EEEEviT0_T1_:
.text._ZN2at6native29vectorized_elementwise_kernelILi2ENS0_10AbsFunctorIiEESt5arrayIPcLm2EEEEviT0_T1_:
        /* <DEDUP_REMOVED lines=18> */
[----:B------:R-:W-:Y:S01]  /*0120*/  IMAD.WIDE R4, R15, 0x8, R4 ;  /* 0x000000080f047825 */ /* 0x000fe200078e0204 */
[----:B---3--:R-:W-:Y:S02]  /*0130*/  IABS R11, R11 ;  /* 0x0000000b000b7213 */ /* 0x008fe40000000000 */
[----:B------:R-:W-:Y:S02]  /*0140*/  IABS R10, R10 ;  /* 0x0000000a000a7213 */ /* 0x000fe40000000000 */
[----:B----4-:R-:W-:Y:S02]  /*0150*/  IABS R13, R13 ;  /* 0x0000000d000d7213 */ /* 0x010fe40000000000 */
[----:B------:R-:W-:Y:S02]  /*0160*/  IABS R12, R12 ;  /* 0x0000000c000c7213 */ /* 0x000fe40000000000 */
[----:B-----5:R-:W-:Y:S02]  /*0170*/  IABS R14, R2 ;  /* 0x00000002000e7213 */ /* 0x020fe40000000000 */
[----:B------:R-:W-:Y:S01]  /*0180*/  IABS R0, R3 ;  /* 0x0000000300007213 */ /* 0x000fe20000000000 */
[----:B------:R-:W-:Y:S01]  /*0190*/  IMAD.MOV.U32 R3, RZ, RZ, R11 ;  /* 0x000000ffff037224 */ /* 0x000fe200078e000b */
[----:B------:R-:W-:Y:S01]  /*01a0*/  IABS R15, R7 ;  /* 0x00000007000f7213 */ /* 0x000fe20000000000 */
[----:B------:R-:W-:Y:S01]  /*01b0*/  IMAD.MOV.U32 R7, RZ, RZ, R13 ;  /* 0x000000ffff077224 */ /* 0x000fe200078e000d */
[----:B------:R-:W-:Y:S01]  /*01c0*/  IABS R16, R6 ;  /* 0x0000000600107213 */ /* 0x000fe20000000000 */
[----:B------:R-:W-:Y:S01]  /*01d0*/  IMAD.MOV.U32 R6, RZ, RZ, R12 ;  /* 0x000000ffff067224 */ /* 0x000fe200078e000c */
[----:B------:R-:W-:Y:S01]  /*01e0*/  MOV R2, R10 ;  /* 0x0000000a00027202 */ /* 0x000fe20000000f00 */
[----:B------:R-:W-:Y:S01]  /*01f0*/  IMAD.MOV.U32 R8, RZ, RZ, R14 ;  /* 0x000000ffff087224 */ /* 0x000fe200078e000e */
[----:B------:R-:W-:Y:S01]  /*0200*/  MOV R9, R0 ;  /* 0x0000000000097202 */ /* 0x000fe20000000f00 */
[----:B------:R-:W-:Y:S01]  /*0210*/  IMAD.MOV.U32 R11, RZ, RZ, R15 ;  /* 0x000000ffff0b7224 */ /* 0x000fe200078e000f */
[----:B------:R-:W-:Y:S01]  /*0220*/  MOV R10, R16 ;  /* 0x00000010000a7202 */ /* 0x000fe20000000f00 */
[----:B------:R-:W-:Y:S04]  /*0230*/  STG.E.64 desc[UR4][R4.64], R2 ;  /* 0x0000000204007986 */ /* 0x000fe8000c101b04 */
[----:B------:R-:W-:Y:S04]  /*0240*/  STG.E.64 desc[UR4][R4.64+0x400], R6 ;  /* 0x0004000604007986 */ /* 0x000fe8000c101b04 */
[----:B------:R-:W-:Y:S04]  /*0250*/  STG.E.64 desc[UR4][R4.64+0x800], R8 ;  /* 0x0008000804007986 */ /* 0x000fe8000c101b04 */
[----:B------:R-:W-:Y:S01]  /*0260*/  STG.E.64 desc[UR4][R4.64+0xc00], R10 ;  /* 0x000c000a04007986 */ /* 0x000fe2000c101b04 */
[----:B------:R-:W-:Y:S05]  /*0270*/  EXIT ;  /* 0x000000000000794d */ /* 0x000fea0003800000 */
.L_x_4685:
        /* <DEDUP_REMOVED lines=12> */
[----:B------:R-:W-:Y:S01]  /*0340*/  @!P5 IADD3 R25, R25, 0x80, RZ ;  /* 0x000000801919d810 */ /* 0x000fe20007ffe0ff */
[----:B------:R-:W2:Y:S01]  /*0350*/  @!P5 LDC.64 R18, c[0x0][0x220] ;  /* 0x00008800ff12db82 */ /* 0x000ea20000000a00 */
[----:B-1----:R-:W-:Y:S01]  /*0360*/  @!P6 IMAD.WIDE.U32 R4, R7, 0x4, R4 ;  /* 0x000000040704e825 */ /* 0x002fe200078e0004 */
[----:B------:R-:W-:Y:S02]  /*0370*/  @!P0 IADD3 R7, R0, R13, RZ ;  /* 0x0000000d00078210 */ /* 0x000fe40007ffe0ff */
[----:B------:R-:W-:Y:S02]  /*0380*/  ISETP.GE.AND P4, PT, R25, R12, PT ;  /* 0x0000000c1900720c */ /* 0x000fe40003f86270 */
[----:B------:R-:W5:Y:S01]  /*0390*/  @!P6 LDG.E R14, desc[UR4][R4.64] ;  /* 0x00000004040ee981 */ /* 0x000f62000c1e1900 */
[----:B0-----:R-:W-:-:S05]  /*03a0*/  @!P0 IMAD.WIDE.U32 R2, R7, 0x4, R2 ;  /* 0x0000000407028825 */ /* 0x001fca00078e0002 */
[----:B------:R0:W3:Y:S05]  /*03b0*/  @!P0 LDG.E R15, desc[UR4][R2.64] ;  /* 0x00000004020f8981 */ /* 0x0000ea000c1e1900 */
        /* <DEDUP_REMOVED lines=9> */
[----:B------:R-:W-:Y:S01]  /*0450*/  @!P2 IADD3 R25, R25, 0x80, RZ ;  /* 0x000000801919a810 */ /* 0x000fe20007ffe0ff */
[----:B------:R-:W-:Y:S01]  /*0460*/  IMAD.MOV.U32 R16, RZ, RZ, RZ ;  /* 0x000000ffff107224 */ /* 0x000fe200078e00ff */
[----:B0-----:R-:W0:Y:S02]  /*0470*/  @!P2 LDC.64 R2, c[0x0][0x220] ;  /* 0x00008800ff02ab82 */ /* 0x001e240000000a00 */
[----:B------:R-:W-:-:S13]  /*0480*/  ISETP.GE.AND P1, PT, R25, R12, PT ;  /* 0x0000000c1900720c */ /* 0x000fda0003f26270 */
[----:B------:R-:W-:Y:S01]  /*0490*/  @!P1 IMAD.IADD R17, R0, 0x1, R25 ;  /* 0x0000000100119824 */ /* 0x000fe200078e0219 */
[----:B------:R-:W1:Y:S01]  /*04a0*/  @!P1 LDC.64 R4, c[0x0][0x220] ;  /* 0x00008800ff049b82 */ /* 0x000e620000000a00 */
[----:B------:R-:W-:-:S05]  /*04b0*/  @!P1 VIADD R25, R25, 0x80 ;  /* 0x0000008019199836 */ /* 0x000fca0000000000 */
[----:B------:R-:W-:Y:S01]  /*04c0*/  ISETP.GE.AND P6, PT, R25, R12, PT ;  /* 0x0000000c1900720c */ /* 0x000fe20003fc6270 */
[----:B--2---:R-:W-:-:S05]  /*04d0*/  @!P5 IMAD.WIDE.U32 R18, R29, 0x4, R18 ;  /* 0x000000041d12d825 */ /* 0x004fca00078e0012 */
[----:B------:R2:W5:Y:S07]  /*04e0*/  @!P5 LDG.E R16, desc[UR4][R18.64] ;  /* 0x000000041210d981 */ /* 0x00056e000c1e1900 */
[----:B------:R-:W0:Y:S08]  /*04f0*/  @!P6 LDC.64 R6, c[0x0][0x220] ;  /* 0x00008800ff06eb82 */ /* 0x000e300000000a00 */
[----:B--2---:R-:W2:Y:S01]  /*0500*/  @!P0 LDC.64 R18, c[0x0][0x218] ;  /* 0x00008600ff128b82 */ /* 0x004ea20000000a00 */
[----:B------:R-:W-:-:S02]  /*0510*/  @!P6 IMAD.IADD R25, R0, 0x1, R25 ;  /* 0x000000010019e824 */ /* 0x000fc400078e0219 */
[----:B-1----:R-:W-:Y:S01]  /*0520*/  @!P1 IMAD.WIDE.U32 R4, R17, 0x4, R4 ;  /* 0x0000000411049825 */ /* 0x002fe200078e0004 */
[----:B------:R-:W-:-:S03]  /*0530*/  HFMA2.MMA R17, -RZ, RZ, 0, 0 ;  /* 0x00000000ff117435 */ /* 0x000fc600000001ff */
[----:B----4-:R-:W-:Y:S01]  /*0540*/  @!P3 IMAD.WIDE.U32 R8, R23, 0x4, R8 ;  /* 0x000000041708b825 */ /* 0x010fe200078e0008 */
[----:B------:R-:W-:-:S03]  /*0550*/  CS2R R22, SRZ ;  /* 0x0000000000167805 */ /* 0x000fc6000001ff00 */
[----:B0-----:R-:W-:Y:S01]  /*0560*/  @!P2 IMAD.WIDE.U32 R2, R21, 0x4, R2 ;  /* 0x000000041502a825 */ /* 0x001fe200078e0002 */
[----:B------:R-:W-:Y:S02]  /*0570*/  CS2R R20, SRZ ;  /* 0x0000000000147805 */ /* 0x000fe4000001ff00 */
[----:B------:R0:W5:Y:S01]  /*0580*/  @!P1 LDG.E R23, desc[UR4][R4.64] ;  /* 0x0000000404179981 */ /* 0x000162000c1e1900 */
[----:B------:R-:W-:-:S03]  /*0590*/  @!P6 IMAD.WIDE.U32 R6, R25, 0x4, R6 ;  /* 0x000000041906e825 */ /* 0x000fc600078e0006 */
[----:B------:R0:W5:Y:S01]  /*05a0*/  @!P3 LDG.E R21, desc[UR4][R8.64] ;  /* 0x000000040815b981 */ /* 0x000162000c1e1900 */
[----:B------:R-:W-:Y:S02]  /*05b0*/  @!P0 IMAD.IADD R25, R0, 0x1, R13 ;  /* 0x0000000100198824 */ /* 0x000fe400078e020d */
[----:B------:R-:W-:Y:S01]  /*05c0*/  @!P4 IMAD.WIDE.U32 R10, R27, 0x4, R10 ;  /* 0x000000041b0ac825 */ /* 0x000fe200078e000a */
[----:B------:R0:W5:Y:S03]  /*05d0*/  @!P2 LDG.E R22, desc[UR4][R2.64] ;  /* 0x000000040216a981 */ /* 0x000166000c1e1900 */
[----:B--2---:R-:W-:Y:S01]  /*05e0*/  @!P0 IMAD.WIDE.U32 R18, R25, 0x4, R18 ;  /* 0x0000000419128825 */ /* 0x004fe200078e0012 */
[----:B------:R0:W5:Y:S03]  /*05f0*/  @!P4 LDG.E R20, desc[UR4][R10.64] ;  /* 0x000000040a14c981 */ /* 0x000166000c1e1900 */
[----:B------:R-:W-:Y:S01]  /*0600*/  @!P0 VIADD R13, R13, 0x80 ;  /* 0x000000800d0d8836 */ /* 0x000fe20000000000 */
[----:B------:R0:W5:Y:S01]  /*0610*/  @!P6 LDG.E R17, desc[UR4][R6.64] ;  /* 0x000000040611e981 */ /* 0x000162000c1e1900 */
[----:B------:R-:W-:Y:S04]  /*0620*/  BSSY B0, `(.L_x_4686) ;  /* 0x000003b000007945 */ /* 0x000fe80003800000 */
[----:B------:R-:W-:Y:S01]  /*0630*/  BSSY B1, `(.L_x_4687) ;  /* 0x0000031000017945 */ /* 0x000fe20003800000 */
[----:B---3--:R-:W-:-:S05]  /*0640*/  @!P0 IABS R15, R15 ;  /* 0x0000000f000f8213 */ /* 0x008fca0000000000 */
[----:B------:R0:W-:Y:S01]  /*0650*/  @!P0 STG.E desc[UR4][R18.64], R15 ;  /* 0x0000000f12008986 */ /* 0x0001e2000c101904 */
        /* <DEDUP_REMOVED lines=9> */
[----:B------:R0:W-:Y:S03]  /*06f0*/  STG.E desc[UR4][R2.64], R5 ;  /* 0x0000000502007986 */ /* 0x0001e6000c101904 */
[----:B------:R-:W-:Y:S05]  /*0700*/  @P0 BRA `(.L_x_4689) ;  /* 0x0000000000400947 */ /* 0x000fea0003800000 */
[----:B0-----:R-:W0:Y:S01]  /*0710*/  LDC.64 R2, c[0x0][0x218] ;  /* 0x00008600ff027b82 */ /* 0x001e220000000a00 */
[----:B------:R-:W-:Y:S01]  /*0720*/  IADD3 R5, R0, R13, RZ ;  /* 0x0000000d00057210 */ /* 0x000fe20007ffe0ff */
[----:B------:R-:W-:Y:S01]  /*0730*/  VIADD R13, R13, 0x80 ;  /* 0x000000800d0d7836 */ /* 0x000fe20000000000 */
[----:B------:R-:W-:-:S03]  /*0740*/  IABS R16, R16 ;  /* 0x0000001000107213 */ /* 0x000fc60000000000 */
[----:B0-----:R-:W-:-:S04]  /*0750*/  IMAD.WIDE.U32 R2, R5, 0x4, R2 ;  /* 0x0000000405027825 */ /* 0x001fc800078e0002 */
[----:B------:R-:W-:-:S05]  /*0760*/  IMAD.MOV.U32 R5, RZ, RZ, R16 ;  /* 0x000000ffff057224 */ /* 0x000fca00078e0010 */
[----:B------:R0:W-:Y:S02]  /*0770*/  STG.E desc[UR4][R2.64], R5 ;  /* 0x0000000502007986 */ /* 0x0001e4000c101904 */
.L_x_4688:
[----:B------:R-:W-:-:S13]  /*0780*/  ISETP.GE.AND P0, PT, R13, R12, PT ;  /* 0x0000000c0d00720c */ /* 0x000fda0003f06270 */
[----:B------:R-:W-:Y:S05]  /*0790*/  @P0 BRA `(.L_x_4690) ;  /* 0x0000000000400947 */ /* 0x000fea0003800000 */
[----:B0-----:R-:W0:Y:S01]  /*07a0*/  LDC.64 R2, c[0x0][0x218] ;  /* 0x00008600ff027b82 */ /* 0x001e220000000a00 */
[----:B------:R-:W-:Y:S01]  /*07b0*/  IADD3 R5, R0, R13, RZ ;  /* 0x0000000d00057210 */ /* 0x000fe20007ffe0ff */
[----:B------:R-:W-:Y:S01]  /*07c0*/  VIADD R13, R13, 0x80 ;  /* 0x000000800d0d7836 */ /* 0x000fe20000000000 */
[----:B-----5:R-:W-:-:S03]  /*07d0*/  IABS R20, R20 ;  /* 0x0000001400147213 */ /* 0x020fc60000000000 */
[----:B0-----:R-:W-:-:S04]  /*07e0*/  IMAD.WIDE.U32 R2, R5, 0x4, R2 ;  /* 0x0000000405027825 */ /* 0x001fc800078e0002 */
[----:B------:R-:W-:-:S05]  /*07f0*/  IMAD.MOV.U32 R5, RZ, RZ, R20 ;  /* 0x000000ffff057224 */ /* 0x000fca00078e0014 */
[----:B------:R1:W-:Y:S02]  /*0800*/  STG.E desc[UR4][R2.64], R5 ;  /* 0x0000000502007986 */ /* 0x0003e4000c101904 */
.L_x_4689:
[----:B------:R-:W-:-:S13]  /*0810*/  ISETP.GE.AND P0, PT, R13, R12, PT ;  /* 0x0000000c0d00720c */ /* 0x000fda0003f06270 */
[----:B------:R-:W-:Y:S05]  /*0820*/  @P0 BRA `(.L_x_4691) ;  /* 0x0000000000440947 */ /* 0x000fea0003800000 */
[----:B01----:R-:W0:Y:S01]  /*0830*/  LDC.64 R2, c[0x0][0x218] ;  /* 0x00008600ff027b82 */ /* 0x003e220000000a00 */
[----:B------:R-:W-:Y:S01]  /*0840*/  IADD3 R5, R0, R13, RZ ;  /* 0x0000000d00057210 */ /* 0x000fe20007ffe0ff */
[----:B------:R-:W-:Y:S01]  /*0850*/  VIADD R13, R13, 0x80 ;  /* 0x000000800d0d7836 */ /* 0x000fe20000000000 */
[----:B------:R-:W-:-:S03]  /*0860*/  IABS R21, R21 ;  /* 0x0000001500157213 */ /* 0x000fc60000000000 */
[----:B0-----:R-:W-:-:S04]  /*0870*/  IMAD.WIDE.U32 R2, R5, 0x4, R2 ;  /* 0x0000000405027825 */ /* 0x001fc800078e0002 */
[----:B------:R-:W-:-:S05]  /*0880*/  IMAD.MOV.U32 R5, RZ, RZ, R21 ;  /* 0x000000ffff057224 */ /* 0x000fca00078e0015 */
[----:B------:R1:W-:Y:S02]  /*0890*/  STG.E desc[UR4][R2.64], R5 ;  /* 0x0000000502007986 */ /* 0x0003e4000c101904 */
.L_x_4690:
[----:B------:R-:W-:-:S13]  /*08a0*/  ISETP.GE.AND P0, PT, R13, R12, PT ;  /* 0x0000000c0d00720c */ /* 0x000fda0003f06270 */
[----:B------:R-:W-:Y:S05]  /*08b0*/  @P0 BREAK B1 ;  /* 0x0000000000010942 */ /* 0x000fea0003800000 */
[----:B------:R-:W-:Y:S05]  /*08c0*/  @P0 BRA `(.L_x_4692) ;  /* 0x0000000000400947 */ /* 0x000fea0003800000 */
[----:B01----:R-:W0:Y:S01]  /*08d0*/  LDC.64 R2, c[0x0][0x218] ;  /* 0x00008600ff027b82 */ /* 0x003e220000000a00 */
[----:B------:R-:W-:Y:S02]  /*08e0*/  IADD3 R5, R0, R13, RZ ;  /* 0x0000000d00057210 */ /* 0x000fe40007ffe0ff */
[----:B-----5:R-:W-:Y:S02]  /*08f0*/  IABS R22, R22 ;  /* 0x0000001600167213 */ /* 0x020fe40000000000 */
[----:B------:R-:W-:Y:S01]  /*0900*/  IADD3 R13, R13, 0x80, RZ ;  /* 0x000000800d0d7810 */ /* 0x000fe20007ffe0ff */
[----:B0-----:R-:W-:-:S04]  /*0910*/  IMAD.WIDE.U32 R2, R5, 0x4, R2 ;  /* 0x0000000405027825 */ /* 0x001fc800078e0002 */
[----:B------:R-:W-:-:S05]  /*0920*/  IMAD.MOV.U32 R5, RZ, RZ, R22 ;  /* 0x000000ffff057224 */ /* 0x000fca00078e0016 */
[----:B------:R2:W-:Y:S02]  /*0930*/  STG.E desc[UR4][R2.64], R5 ;  /* 0x0000000502007986 */ /* 0x0005e4000c101904 */
.L_x_4691:
[----:B------:R-:W-:Y:S05]  /*0940*/  BSYNC B1 ;  /* 0x0000000000017941 */ /* 0x000fea0003800000 */
.L_x_4687:
[----:B------:R-:W-:-:S13]  /*0950*/  ISETP.GE.AND P0, PT, R13, R12, PT ;  /* 0x0000000c0d00720c */ /* 0x000fda0003f06270 */
[----:B012---:R-:W0:Y:S01]  /*0960*/  @!P0 LDC.64 R2, c[0x0][0x218] ;  /* 0x00008600ff028b82 */ /* 0x007e220000000a00 */
[----:B------:R-:W-:Y:S01]  /*0970*/  @!P0 IMAD.IADD R5, R0, 0x1, R13 ;  /* 0x0000000100058824 */ /* 0x000fe200078e020d */
[----:B------:R-:W-:Y:S01]  /*0980*/  @!P0 IABS R23, R23 ;  /* 0x0000001700178213 */ /* 0x000fe20000000000 */
[----:B------:R-:W-:Y:S02]  /*0990*/  @!P0 VIADD R13, R13, 0x80 ;  /* 0x000000800d0d8836 */ /* 0x000fe40000000000 */
[----:B0-----:R-:W-:Y:S01]  /*09a0*/  @!P0 IMAD.WIDE.U32 R2, R5, 0x4, R2 ;  /* 0x0000000405028825 */ /* 0x001fe200078e0002 */
[----:B------:R-:W-:-:S05]  /*09b0*/  @!P0 MOV R5, R23 ;  /* 0x0000001700058202 */ /* 0x000fca0000000f00 */
[----:B------:R2:W-:Y:S02]  /*09c0*/  @!P0 STG.E desc[UR4][R2.64], R5 ;  /* 0x0000000502008986 */ /* 0x0005e4000c101904 */
.L_x_4692:
[----:B------:R-:W-:Y:S05]  /*09d0*/  BSYNC B0 ;  /* 0x0000000000007941 */ /* 0x000fea0003800000 */
.L_x_4686:
[----:B------:R-:W-:Y:S05]  /*09e0*/  WARPSYNC.ALL ;  /* 0x0000000000007948 */ /* 0x000fea0003800000 */
[----:B------:R-:W-:-:S13]  /*09f0*/  ISETP.GE.AND P0, PT, R13, R12, PT ;  /* 0x0000000c0d00720c */ /* 0x000fda0003f06270 */
[----:B------:R-:W-:Y:S05]  /*0a00*/  @P0 EXIT ;  /* 0x000000000000094d */ /* 0x000fea0003800000 */
[----:B012---:R-:W0:Y:S01]  /*0a10*/  LDC.64 R2, c[0x0][0x218] ;  /* 0x00008600ff027b82 */ /* 0x007e220000000a00 */
[----:B------:R-:W-:Y:S02]  /*0a20*/  IADD3 R13, R0, R13, RZ ;  /* 0x0000000d000d7210 */ /* 0x000fe40007ffe0ff */
[----:B-----5:R-:W-:-:S03]  /*0a30*/  IABS R5, R17 ;  /* 0x0000001100057213 */ /* 0x020fc60000000000 */
[----:B0-----:R-:W-:-:S05]  /*0a40*/  IMAD.WIDE.U32 R2, R13, 0x4, R2 ;  /* 0x000000040d027825 */ /* 0x001fca00078e0002 */
[----:B------:R-:W-:Y:S01]  /*0a50*/  STG.E desc[UR4][R2.64], R5 ;  /* 0x0000000502007986 */ /* 0x000fe2000c101904 */
[----:B------:R-:W-:Y:S05]  /*0a60*/  EXIT ;  /* 0x000000000000794d */ /* 0x000fea0003800000 */
.L_x_4693:
        /* <DEDUP_REMOVED lines=9> */
.L_x_5955:


//--------------------- .text._ZN2at6native29vectorized_elementwise_kernelILi4ENS0_10AbsFunctorIiEESt5arrayIPcLm2EEEEviT0_T1_ --------------------------
	.section	.text._ZN2at6native29vectorized_elementwise_kernelILi4ENS0_10AbsFunctorIiEESt5arrayIPcLm2EEEEviT0_T1_,"ax",@progbits
	.align	128
        .global         _ZN2at6native29vectorized_elementwise_kernelILi4ENS0_10AbsFunctorIiEESt5arrayIPcLm2EEEEviT0_T1_
        .type           _ZN2at6native29vectorized_elementwise_kernelILi4ENS0_10AbsFunctorIiEESt5arrayIPcLm2EEEEviT0_T1_,@function
        .size           _ZN2at6native29vectorized_elementwise_kernelILi4ENS0_10AbsFunctorIiEESt5arrayIPcLm2EEEEviT0_T1_,(.L_x_5956 - _ZN2at6native29vectorized_elementwise_kernelILi4ENS0_10AbsFunctorIiEESt5arrayIPcLm2EEEEviT0_T1_)
        .other          _ZN2at6native29vectorized_elementwise_kernelILi4ENS0_10AbsFunctorIiEESt5arrayIPcLm2EEEEviT0_T1_,@"STO_CUDA_ENTRY STV_DEFAULT"
_ZN2at6native29vectorized_elementwise_kernelILi4ENS0_10AbsFunctorIiEESt5arrayIPcLm2EEEEviT0_T1_:
.text._ZN2at6native29vectorized_elementwise_kernelILi4ENS0_10AbsFunctorIiEESt5arrayIPcLm2EEEEviT0_T1_:
        /* <DEDUP_REMOVED lines=13> */
[----:B------:R-:W2:Y:S04]  /*00d0*/  LDG.E.128 R4, desc[UR4][R12.64] ;  /* 0x000000040c047981 */ /* 0x000ea8000c1e1d00 */
[----:B------:R-:W3:Y:S01]  /*00e0*/  LDG.E.128 R8, desc[UR4][R12.64+0x800] ;  /* 0x000800040c087981 */ /* 0x000ee2000c1e1d00 */
[----:B0-----:R-:W-:-:S04]  /*00f0*/  IMAD.WIDE.U32 R2, R0, 0x4, R2 ;  /* 0x0000000400027825 */ /* 0x001fc800078e0002 */
[----:B------:R-:W-:Y:S01]  /*0100*/  IMAD.WIDE R2, R15, 0x10, R2 ;  /* 0x000000100f027825 */ /* 0x000fe200078e0202 */
[----:B--2---:R-:W-:Y:S02]  /*0110*/  IABS R7, R7 ;  /* 0x0000000700077213 */ /* 0x004fe40000000000 */
[----:B------:R-:W-:Y:S02]  /*0120*/  IABS R6, R6 ;  /* 0x0000000600067213 */ /* 0x000fe40000000000 */
[----:B------:R-:W-:Y:S02]  /*0130*/  IABS R5, R5 ;  /* 0x0000000500057213 */ /* 0x000fe40000000000 */
[----:B------:R-:W-:Y:S02]  /*0140*/  IABS R4, R4 ;  /* 0x0000000400047213 */ /* 0x000fe40000000000 */
[----:B---3--:R-:W-:Y:S02]  /*0150*/  IABS R11, R11 ;  /* 0x0000000b000b7213 */ /* 0x008fe40000000000 */
[----:B------:R-:W-:Y:S01]  /*0160*/  IABS R10, R10 ;  /* 0x0000000a000a7213 */ /* 0x000fe20000000000 */
[----:B------:R-:W-:Y:S01]  /*0170*/  STG.E.128 desc[UR4][R2.64], R4 ;  /* 0x0000000402007986 */ /* 0x000fe2000c101d04 */
[----:B------:R-:W-:-:S02]  /*0180*/  IABS R9, R9 ;  /* 0x0000000900097213 */ /* 0x000fc40000000000 */
[----:B------:R-:W-:-:S05]  /*0190*/  IABS R8, R8 ;  /* 0x0000000800087213 */ /* 0x000fca0000000000 */
[----:B------:R-:W-:Y:S01]  /*01a0*/  STG.E.128 desc[UR4][R2.64+0x800], R8 ;  /* 0x0008000802007986 */ /* 0x000fe2000c101d04 */
[----:B------:R-:W-:Y:S05]  /*01b0*/  EXIT ;  /* 0x000000000000794d */ /* 0x000fea0003800000 */
.L_x_4694:
        /* <DEDUP_REMOVED lines=80> */
.L_x_4697:
        /* <DEDUP_REMOVED lines=9> */
.L_x_4698:
        /* <DEDUP_REMOVED lines=9> */
.L_x_4699:
[----:B------:R-:W-:-:S13]  /*07e0*/  ISETP.GE.AND P0, PT, R13, R12, PT ;  /* 0x0000000c0d00720c */ /* 0x000fda0003f06270 */
[----:B------:R-:W-:Y:S05]  /*07f0*/  @P0 BREAK B1 ;  /* 0x0000000000010942 */ /* 0x000fea0003800000 */
[----:B------:R-:W-:Y:S05]  /*0800*/  @P0 BRA `(.L_x_4701) ;  /* 0x0000000000400947 */ /* 0x000fea0003800000 */
[----:B01----:R-:W0:Y:S01]  /*0810*/  LDC.64 R2, c[0x0][0x218] ;  /* 0x00008600ff027b82 */ /* 0x003e220000000a00 */
[----:B------:R-:W-:Y:S01]  /*0820*/  IADD3 R5, R0, R13, RZ ;  /* 0x0000000d00057210 */ /* 0x000fe20007ffe0ff */
[----:B------:R-:W-:Y:S01]  /*0830*/  VIADD R13, R13, 0x80 ;  /* 0x000000800d0d7836 */ /* 0x000fe20000000000 */
[----:B-----5:R-:W-:-:S03]  /*0840*/  IABS R22, R22 ;  /* 0x0000001600167213 */ /* 0x020fc60000000000 */
[----:B0-----:R-:W-:-:S04]  /*0850*/  IMAD.WIDE.U32 R2, R5, 0x4, R2 ;  /* 0x0000000405027825 */ /* 0x001fc800078e0002 */
[----:B------:R-:W-:-:S05]  /*0860*/  IMAD.MOV.U32 R5, RZ, RZ, R22 ;  /* 0x000000ffff057224 */ /* 0x000fca00078e0016 */
[----:B------:R2:W-:Y:S02]  /*0870*/  STG.E desc[UR4][R2.64], R5 ;  /* 0x0000000502007986 */ /* 0x0005e4000c101904 */
.L_x_4700:
[----:B------:R-:W-:Y:S05]  /*0880*/  BSYNC B1 ;  /* 0x0000000000017941 */ /* 0x000fea0003800000 */
.L_x_4696:
[----:B------:R-:W-:-:S13]  /*0890*/  ISETP.GE.AND P0, PT, R13, R12, PT ;  /* 0x0000000c0d00720c */ /* 0x000fda0003f06270 */
[----:B012---:R-:W0:Y:S01]  /*08a0*/  @!P0 LDC.64 R2, c[0x0][0x218] ;  /* 0x00008600ff028b82 */ /* 0x007e220000000a00 */
[----:B------:R-:W-:Y:S01]  /*08b0*/  @!P0 IADD3 R5, R0, R13, RZ ;  /* 0x0000000d00058210 */ /* 0x000fe20007ffe0ff */
[----:B------:R-:W-:Y:S01]  /*08c0*/  @!P0 VIADD R13, R13, 0x80 ;  /* 0x000000800d0d8836 */ /* 0x000fe20000000000 */
[----:B------:R-:W-:-:S03]  /*08d0*/  @!P0 IABS R23, R23 ;  /* 0x0000001700178213 */ /* 0x000fc60000000000 */
[----:B0-----:R-:W-:-:S04]  /*08e0*/  @!P0 IMAD.WIDE.U32 R2, R5, 0x4, R2 ;  /* 0x0000000405028825 */ /* 0x001fc800078e0002 */
[----:B------:R-:W-:-:S05]  /*08f0*/  @!P0 IMAD.MOV.U32 R5, RZ, RZ, R23 ;  /* 0x000000ffff058224 */ /* 0x000fca00078e0017 */
[----:B------:R2:W-:Y:S02]  /*0900*/  @!P0 STG.E desc[UR4][R2.64], R5 ;  /* 0x0000000502008986 */ /* 0x0005e4000c101904 */
.L_x_4701:
[----:B------:R-:W-:Y:S05]  /*0910*/  BSYNC B0 ;  /* 0x0000000000007941 */ /* 0x000fea0003800000 */
.L_x_4695:
        /* <DEDUP_REMOVED lines=9> */
.L_x_4702:
        /* <DEDUP_REMOVED lines=13> */
.L_x_5956:


//--------------------- .text._ZN2at6native29vectorized_elementwise_kernelILi8ENS0_10AbsFunctorIiEESt5arrayIPcLm2EEEEviT0_T1_ --------------------------
	.section	.text._ZN2at6native29vectorized_elementwise_kernelILi8ENS0_10AbsFunctorIiEESt5arrayIPcLm2EEEEviT0_T1_,"ax",@progbits
	.align	128
        .global         _ZN2at6native29vectorized_elementwise_kernelILi8ENS0_10AbsFunctorIiEESt5arrayIPcLm2EEEEviT0_T1_
        .type           _ZN2at6native29vectorized_elementwise_kernelILi8ENS0_10AbsFunctorIiEESt5arrayIPcLm2EEEEviT0_T1_,@function
        .size           _ZN2at6native29vectorized_elementwise_kernelILi8ENS0_10AbsFunctorIiEESt5arrayIPcLm2EEEEviT0_T1_,(.L_x_5957 - _ZN2at6native29vectorized_elementwise_kernelILi8ENS0_10AbsFunctorIiEESt5arrayIPcLm2EEEEviT0_T1_)
        .other          _ZN2at6native29vectorized_elementwise_kernelILi8ENS0_10AbsFunctorIiEESt5arrayIPcLm2EEEEviT0_T1_,@"STO_CUDA_ENTRY STV_DEFAULT"
_ZN2at6native29vectorized_elementwise_kernelILi8ENS0_10AbsFunctorIiEESt5arrayIPcLm2EEEEviT0_T1_:
.text._ZN2at6native29vectorized_elementwise_kernelILi8ENS0_10AbsFunctorIiEESt5arrayIPcLm2EEEEviT0_T1_:
        /* <DEDUP_REMOVED lines=28> */
.L_x_4703:
        /* <DEDUP_REMOVED lines=80> */
.L_x_4706:
        /* <DEDUP_REMOVED lines=9> */
.L_x_4707:
        /* <DEDUP_REMOVED lines=9> */
.L_x_4708:
        /* <DEDUP_REMOVED lines=10> */
.L_x_4709:
[----:B------:R-:W-:Y:S05]  /*0880*/  BSYNC B1 ;  /* 0x0000000000017941 */ /* 0x000fea0003800000 */
.L_x_4705:
        /* <DEDUP_REMOVED lines=8> */
.L_x_4710:
[----:B------:R-:W-:Y:S05]  /*0910*/  BSYNC B0 ;  /* 0x0000000000007941 */ /* 0x000fea0003800000 */
.L_x_4704:
        /* <DEDUP_REMOVED lines=9> */
.L_x_4711:
        /* <DEDUP_REMOVED lines=13> */
.L_x_5957:


//--------------------- .text._ZN2at6native18elementwise_kernelILi128ELi4EZNS0_15gpu_kernel_implINS0_10AbsFunctorIaEEEEvRNS_18TensorIteratorBaseERKT_EUliE_EEviT1_ --------------------------
	.section	.text._ZN2at6native18elementwise_kernelILi128ELi4EZNS0_15gpu_kernel_implINS0_10AbsFunctorIaEEEEvRNS_18TensorIteratorBaseERKT_EUliE_EEviT1_,"ax",@progbits
	.align	128
        .global         _ZN2at6native18elementwise_kernelILi128ELi4EZNS0_15gpu_kernel_implINS0_10AbsFunctorIaEEEEvRNS_18TensorIteratorBaseERKT_EUliE_EEviT1_
        .type           _ZN2at6native18elementwise_kernelILi128ELi4EZNS0_15gpu_kernel_implINS0_10AbsFunctorIaEEEEvRNS_18TensorIteratorBaseERKT_EUliE_EEviT1_,@function
        .size           _ZN2at6native18elementwise_kernelILi128ELi4EZNS0_15gpu_kernel_implINS0_10AbsFunctorIaEEEEvRNS_18TensorIteratorBaseERKT_EUliE_EEviT1_,(.L_x_5958 - _ZN2at6native18elementwise_kernelILi128ELi4EZNS0_15gpu_kernel_implINS0_10AbsFunctorIaEEEEvRNS_18TensorIteratorBaseERKT_EUliE_EEviT1_)
        .other          _ZN2at6native18elementwise_kernelILi128ELi4EZNS0_15gpu_kernel_implINS0_10AbsFunctorIaEEEEvRNS_18TensorIteratorBaseERKT_EUliE_EEviT1_,@"STO_CUDA_ENTRY STV_DEFAULT"
_ZN2at6native18elementwise_kernelILi128ELi4EZNS0_15gpu_kernel_implINS0_10AbsFunctorIaEEEEvRNS_18TensorIteratorBaseERKT_EUliE_EEviT1_:
.text._ZN2at6native18elementwise_kernelILi128ELi4EZNS0_15gpu_kernel_implINS0_10AbsFunctorIaEEEEvRNS_18TensorIteratorBaseERKT_EUliE_EEviT1_:
        /* <DEDUP_REMOVED lines=313> */
.L_x_4714:
        /* <DEDUP_REMOVED lines=18> */
[----:B------:R0:W5:Y:S01]  /*14b0*/  LDG.E.U8 R0, desc[UR36][R2.64] ;  /* 0x0000002402007981 */ /* 0x000162000c1e1100 */
[----:B------:R-:W-:Y:S05]  /*14c0*/  BRA `(.L_x_4720) ;  /* 0x0000000c005c7947 */ /* 0x000fea0003800000 */
.L_x_4718:
[----:B------:R0:W5:Y:S01]  /*14d0*/  LDG.E.U8 R0, desc[UR36][R2.64] ;  /* 0x0000002402007981 */ /* 0x000162000c1e1100 */
[----:B------:R-:W-:Y:S05]  /*14e0*/  BRA `(.L_x_4720) ;  /* 0x0000000c00547947 */ /* 0x000fea0003800000 */
.L_x_4717:
[----:B------:R-:W-:-:S13]  /*14f0*/  ISETP.NE.AND P0, PT, R4, 0x2, PT ;  /* 0x000000020400780c */ /* 0x000fda0003f05270 */
[----:B------:R-:W-:Y:S05]  /*1500*/  @!P0 BRA `(.L_x_4721) ;  /* 0x0000000000208947 */ /* 0x000fea0003800000 */
[----:B------:R-:W-:-:S13]  /*1510*/  ISETP.NE.AND P0, PT, R4, 0x3, PT ;  /* 0x000000030400780c */ /* 0x000fda0003f05270 */
[----:B------:R-:W-:Y:S05]  /*1520*/  @!P0 BRA `(.L_x_4722) ;  /* 0x0000000000108947 */ /* 0x000fea0003800000 */
[----:B------:R-:W-:-:S13]  /*1530*/  ISETP.NE.AND P0, PT, R4, 0x4, PT ;  /* 0x000000040400780c */ /* 0x000fda0003f05270 */
[----:B------:R-:W-:Y:S05]  /*1540*/  @P0 BRA `(.L_x_4719) ;  /* 0x0000000800e80947 */ /* 0x000fea0003800000 */
[----:B------:R0:W5:Y:S01]  /*1550*/  LDG.E.U8 R0, desc[UR36][R2.64] ;  /* 0x0000002402007981 */ /* 0x000162000c1e1100 */
[----:B------:R-:W-:Y:S05]  /*1560*/  BRA `(.L_x_4720) ;  /* 0x0000000c00347947 */ /* 0x000fea0003800000 */
.L_x_4722:
[----:B------:R0:W5:Y:S01]  /*1570*/  LDG.E.U8 R0, desc[UR36][R2.64] ;  /* 0x0000002402007981 */ /* 0x000162000c1e1100 */
[----:B------:R-:W-:Y:S05]  /*1580*/  BRA `(.L_x_4720) ;  /* 0x0000000c002c7947 */ /* 0x000fea0003800000 */
.L_x_4721:
[----:B------:R0:W5:Y:S01]  /*1590*/  LDG.E.U16 R0, desc[UR36][R2.64] ;  /* 0x0000002402007981 */ /* 0x000162000c1e1500 */
[----:B------:R-:W-:Y:S05]  /*15a0*/  BRA `(.L_x_4720) ;  /* 0x0000000c00247947 */ /* 0x000fea0003800000 */
.L_x_4716:
        /* <DEDUP_REMOVED lines=9> */
.L_x_4724:
[----:B------:R-:W2:Y:S02]  /*1640*/  LDG.E.U16 R4, desc[UR36][R2.64] ;  /* 0x0000002402047981 */ /* 0x000ea4000c1e1500 */
[----:B--2---:R-:W-:-:S06]  /*1650*/  HADD2.F32 R4, -RZ, R4.H0_H0 ;  /* 0x20000004ff047230 */ /* 0x004fcc0000004100 */
[----:B------:R-:W0:Y:S02]  /*1660*/  F2I.FTZ.TRUNC.NTZ R4, R4 ;  /* 0x0000000400047305 */ /* 0x000e24000021f100 */
[----:B0-----:R-:W-:Y:S01]  /*1670*/  PRMT R0, R4, 0x7610, R0 ;  /* 0x0000761004007816 */ /* 0x001fe20000000000 */
[----:B------:R-:W-:Y:S06]  /*1680*/  BRA `(.L_x_4720) ;  /* 0x0000000800ec7947 */ /* 0x000fec0003800000 */
.L_x_4723:
        /* <DEDUP_REMOVED lines=9> */
.L_x_4726:
[----:B------:R-:W2:Y:S02]  /*1720*/  LDG.E.U16 R2, desc[UR36][R2.64] ;  /* 0x0000002402027981 */ /* 0x000ea4000c1e1500 */
[----:B--2---:R-:W-:-:S06]  /*1730*/  HADD2.F32 R4, -RZ, R2.H0_H0 ;  /* 0x20000002ff047230 */ /* 0x004fcc0000004100 */
[----:B------:R-:W0:Y:S02]  /*1740*/  F2I.FTZ.TRUNC.NTZ R4, R4 ;  /* 0x0000000400047305 */ /* 0x000e24000021f100 */
[----:B0-----:R-:W-:Y:S01]  /*1750*/  PRMT R0, R4, 0x7610, R0 ;  /* 0x0000761004007816 */ /* 0x001fe20000000000 */
[----:B------:R-:W-:Y:S06]  /*1760*/  BRA `(.L_x_4720) ;  /* 0x0000000800b47947 */ /* 0x000fec0003800000 */
.L_x_4725:
[----:B------:R-:W2:Y:S02]  /*1770*/  LDG.E.64 R2, desc[UR36][R2.64] ;  /* 0x0000002402027981 */ /* 0x000ea4000c1e1b00 */
[----:B--2---:R0:W1:Y:S01]  /*1780*/  F2I.F64.TRUNC R0, R2 ;  /* 0x0000000200007311 */ /* 0x004062000030d100 */
[----:B------:R-:W-:Y:S05]  /*1790*/  BRA `(.L_x_4720) ;  /* 0x0000000800a87947 */ /* 0x000fea0003800000 */
.L_x_4715:
        /* <DEDUP_REMOVED lines=12> */
.L_x_4729:
[----:B------:R-:W2:Y:S02]  /*1860*/  LDG.E.64 R2, desc[UR36][R2.64] ;  /* 0x0000002402027981 */ /* 0x000ea4000c1e1b00 */
[----:B--2---:R3:W4:Y:S01]  /*1870*/  F2I.F64.TRUNC R0, R2 ;  /* 0x0000000200007311 */ /* 0x004722000030d100 */
[----:B------:R-:W-:Y:S05]  /*1880*/  BRA `(.L_x_4720) ;  /* 0x00000008006c7947 */ /* 0x000fea0003800000 */
.L_x_4728:
        /* <DEDUP_REMOVED lines=28> */
.L_x_4731:
        /* <DEDUP_REMOVED lines=15> */
.L_x_4730:
[----:B------:R-:W2:Y:S02]  /*1b40*/  LDG.E.U16 R4, desc[UR36][R2.64] ;  /* 0x0000002402047981 */ /* 0x000ea4000c1e1500 */
[----:B--2---:R-:W-:-:S06]  /*1b50*/  IMAD.U32 R4, R4, 0x10000, RZ ;  /* 0x0001000004047824 */ /* 0x004fcc00078e00ff */
[----:B------:R-:W0:Y:S02]  /*1b60*/  F2I.FTZ.TRUNC.NTZ R4, R4 ;  /* 0x0000000400047305 */ /* 0x000e24000021f100 */
[----:B0-----:R-:W-:Y:S01]  /*1b70*/  PRMT R0, R4, 0x7610, R0 ;  /* 0x0000761004007816 */ /* 0x001fe20000000000 */
[----:B------:R-:W-:Y:S06]  /*1b80*/  BRA `(.L_x_4720) ;  /* 0x0000000400ac7947 */ /* 0x000fec0003800000 */
.L_x_4727:
        /* <DEDUP_REMOVED lines=10> */
.L_x_4734:
        /* <DEDUP_REMOVED lines=21> */
.L_x_4738:
[----:B------:R-:W-:Y:S05]  /*1d80*/  BSYNC B1 ;  /* 0x0000000000017941 */ /* 0x000fea0003800000 */
.L_x_4737:
[----:B------:R-:W-:Y:S01]  /*1d90*/  IMAD.SHL.U32 R2, R2, 0x100000, RZ ;  /* 0x0010000002027824 */ /* 0x000fe200078e00ff */
[----:B------:R-:W-:-:S04]  /*1da0*/  LEA R3, R0, 0x3b800000, 0x17 ;  /* 0x3b80000000037811 */ /* 0x000fc800078eb8ff */
[----:B------:R-:W-:-:S07]  /*1db0*/  LOP3.LUT R4, R3, R2, R4, 0xfe, !PT ;  /* 0x0000000203047212 */ /* 0x000fce00078efe04 */
.L_x_4736:
[----:B------:R-:W-:Y:S05]  /*1dc0*/  BSYNC B0 ;  /* 0x0000000000007941 */ /* 0x000fea0003800000 */
.L_x_4735:
[----:B------:R-:W0:Y:S02]  /*1dd0*/  F2I.FTZ.TRUNC.NTZ R4, R4 ;  /* 0x0000000400047305 */ /* 0x000e24000021f100 */
[----:B0-----:R-:W-:Y:S01]  /*1de0*/  PRMT R0, R4, 0x7610, R0 ;  /* 0x0000761004007816 */ /* 0x001fe20000000000 */
[----:B------:R-:W-:Y:S06]  /*1df0*/  BRA `(.L_x_4720) ;  /* 0x0000000400107947 */ /* 0x000fec0003800000 */
.L_x_4733:
        /* <DEDUP_REMOVED lines=21> */
.L_x_4742:
[----:B------:R-:W-:Y:S05]  /*1f50*/  BSYNC B1 ;  /* 0x0000000000017941 */ /* 0x000fea0003800000 */
.L_x_4741:
[----:B------:R-:W-:Y:S01]  /*1f60*/  IMAD.SHL.U32 R2, R2, 0x200000, RZ ;  /* 0x0020000002027824 */ /* 0x000fe200078e00ff */
[----:B------:R-:W-:-:S04]  /*1f70*/  LEA R3, R0, 0x37800000, 0x17 ;  /* 0x3780000000037811 */ /* 0x000fc800078eb8ff */
[----:B------:R-:W-:-:S07]  /*1f80*/  LOP3.LUT R4, R3, R2, R4, 0xfe, !PT ;  /* 0x0000000203047212 */ /* 0x000fce00078efe04 */
.L_x_4740:
[----:B------:R-:W-:Y:S05]  /*1f90*/  BSYNC B0 ;  /* 0x0000000000007941 */ /* 0x000fea0003800000 */
.L_x_4739:
[----:B------:R-:W0:Y:S02]  /*1fa0*/  F2I.FTZ.TRUNC.NTZ R4, R4 ;  /* 0x0000000400047305 */ /* 0x000e24000021f100 */
[----:B0-----:R-:W-:Y:S01]  /*1fb0*/  PRMT R0, R4, 0x7610, R0 ;  /* 0x0000761004007816 */ /* 0x001fe20000000000 */
[----:B------:R-:W-:Y:S06]  /*1fc0*/  BRA `(.L_x_4720) ;  /* 0x00000000009c7947 */ /* 0x000fec0003800000 */
.L_x_4732:
        /* <DEDUP_REMOVED lines=14> */
.L_x_4746:
[----:B------:R-:W-:Y:S05]  /*20b0*/  BSYNC B0 ;  /* 0x0000000000007941 */ /* 0x000fea0003800000 */
.L_x_4745:
[----:B------:R-:W0:Y:S02]  /*20c0*/  F2I.FTZ.TRUNC.NTZ R4, R4 ;  /* 0x0000000400047305 */ /* 0x000e24000021f100 */
[----:B0-----:R-:W-:Y:S01]  /*20d0*/  PRMT R0, R4, 0x7610, R0 ;  /* 0x0000761004007816 */ /* 0x001fe20000000000 */
[----:B------:R-:W-:Y:S06]  /*20e0*/  BRA `(.L_x_4720) ;  /* 0x0000000000547947 */ /* 0x000fec0003800000 */
.L_x_4719:
        /* <DEDUP_REMOVED lines=16> */
.L_x_4747:
[----:B------:R-:W-:Y:S01]  /*21f0*/  PRMT R0, RZ, 0x7610, R0 ;  /* 0x00007610ff007816 */ /* 0x000fe20000000000 */
[----:B------:R-:W-:Y:S06]  /*2200*/  BRA `(.L_x_4720) ;  /* 0x00000000000c7947 */ /* 0x000fec0003800000 */
.L_x_4744:
[----:B------:R2:W5:Y:S01]  /*2210*/  LDG.E.U8 R0, desc[UR36][R2.64] ;  /* 0x0000002402007981 */ /* 0x000562000c1e1100 */
[----:B------:R-:W-:Y:S05]  /*2220*/  BRA `(.L_x_4720) ;  /* 0x0000000000047947 */ /* 0x000fea0003800000 */
.L_x_4743:
[----:B------:R1:W5:Y:S02]  /*2230*/  LDG.E.U8 R0, desc[UR36][R2.64] ;  /* 0x0000002402007981 */ /* 0x000364000c1e1100 */
.L_x_4720:
[----:B0123--:R-:W0:Y:S01]  /*2240*/  LDC.U8 R3, c[0x0][0x421] ;  /* 0x00010840ff037b82 */ /* 0x00fe220000000000 */
[----:B----45:R-:W-:-:S04]  /*2250*/  LOP3.LUT R0, R0, 0xffff, RZ, 0xc0, !PT ;  /* 0x0000ffff00007812 */ /* 0x030fc800078ec0ff */
[----:B------:R-:W-:-:S04]  /*2260*/  PRMT R0, R0, 0x8880, RZ ;  /* 0x0000888000007816 */ /* 0x000fc800000000ff */
        /* <DEDUP_REMOVED lines=14> */
.L_x_4751:
[----:B------:R3:W-:Y:S01]  /*2350*/  STG.E.U8 desc[UR36][R16.64], R5 ;  /* 0x0000000510007986 */ /* 0x0007e2000c101124 */
[----:B------:R-:W-:Y:S05]  /*2360*/  BRA `(.L_x_4753) ;  /* 0x0000000c00907947 */ /* 0x000fea0003800000 */
.L_x_4750:
[----:B------:R-:W-:-:S13]  /*2370*/  ISETP.NE.AND P0, PT, R2, 0x2, PT ;  /* 0x000000020200780c */ /* 0x000fda0003f05270 */
[----:B------:R-:W-:Y:S05]  /*2380*/  @!P0 BRA `(.L_x_4754) ;  /* 0x0000000000348947 */ /* 0x000fea0003800000 */
[----:B------:R-:W-:-:S13]  /*2390*/  ISETP.NE.AND P0, PT, R2, 0x3, PT ;  /* 0x000000030200780c */ /* 0x000fda0003f05270 */
[----:B------:R-:W-:Y:S05]  /*23a0*/  @!P0 BRA `(.L_x_4755) ;  /* 0x0000000000208947 */ /* 0x000fea0003800000 */
[----:B------:R-:W-:-:S13]  /*23b0*/  ISETP.NE.AND P0, PT, R2, 0x4, PT ;  /* 0x000000040200780c */ /* 0x000fda0003f05270 */
[----:B------:R-:W-:Y:S05]  /*23c0*/  @P0 BRA `(.L_x_4752) ;  /* 0x0000000c00140947 */ /* 0x000fea0003800000 */
[----:B------:R-:W-:-:S04]  /*23d0*/  LOP3.LUT R0, R5, 0xffff, RZ, 0xc0, !PT ;  /* 0x0000ffff05007812 */ /* 0x000fc800078ec0ff */
[----:B------:R-:W-:-:S05]  /*23e0*/  PRMT R0, R0, 0x8880, RZ ;  /* 0x0000888000007816 */ /* 0x000fca00000000ff */
[----:B------:R-:W-:-:S05]  /*23f0*/  IMAD.MOV.U32 R2, RZ, RZ, R0 ;  /* 0x000000ffff027224 */ /* 0x000fca00078e0000 */
[----:B------:R-:W-:-:S05]  /*2400*/  SHF.R.S32.HI R3, RZ, 0x1f, R2 ;  /* 0x0000001fff037819 */ /* 0x000fca0000011402 */
[----:B------:R0:W-:Y:S01]  /*2410*/  STG.E.64 desc[UR36][R16.64], R2 ;  /* 0x0000000210007986 */ /* 0x0001e2000c101b24 */
[----:B------:R-:W-:Y:S05]  /*2420*/  BRA `(.L_x_4753) ;  /* 0x0000000c00607947 */ /* 0x000fea0003800000 */
.L_x_4755:
[----:B------:R-:W-:-:S05]  /*2430*/  PRMT R3, R5, 0x8880, RZ ;  /* 0x0000888005037816 */ /* 0x000fca00000000ff */
[----:B------:R1:W-:Y:S01]  /*2440*/  STG.E desc[UR36][R16.64], R3 ;  /* 0x0000000310007986 */ /* 0x0003e2000c101924 */
[----:B------:R-:W-:Y:S05]  /*2450*/  BRA `(.L_x_4753) ;  /* 0x0000000c00547947 */ /* 0x000fea0003800000 */
.L_x_4754:
[----:B------:R-:W-:-:S04]  /*2460*/  PRMT R3, R5, 0x8880, RZ ;  /* 0x0000888005037816 */ /* 0x000fc800000000ff */
[----:B------:R-:W-:-:S05]  /*2470*/  PRMT R3, R3, 0x7710, RZ ;  /* 0x0000771003037816 */ /* 0x000fca00000000ff */
[----:B------:R2:W-:Y:S01]  /*2480*/  STG.E.U16 desc[UR36][R16.64], R3 ;  /* 0x0000000310007986 */ /* 0x0005e2000c101524 */
[----:B------:R-:W-:Y:S05]  /*2490*/  BRA `(.L_x_4753) ;  /* 0x0000000c00447947 */ /* 0x000fea0003800000 */
.L_x_4749:
[----:B------:R-:W-:-:S13]  /*24a0*/  ISETP.GT.AND P0, PT, R2, 0x6, PT ;  /* 0x000000060200780c */ /* 0x000fda0003f04270 */
[----:B------:R-:W-:Y:S05]  /*24b0*/  @P0 BRA `(.L_x_4756) ;  /* 0x00000000002c0947 */ /* 0x000fea0003800000 */
[----:B------:R-:W-:-:S13]  /*24c0*/  ISETP.NE.AND P0, PT, R2, 0x5, PT ;  /* 0x000000050200780c */ /* 0x000fda0003f05270 */
[----:B------:R-:W-:Y:S05]  /*24d0*/  @!P0 BRA `(.L_x_4757) ;  /* 0x0000000000148947 */ /* 0x000fea0003800000 */
[----:B------:R-:W-:-:S13]  /*24e0*/  ISETP.NE.AND P0, PT, R2, 0x6, PT ;  /* 0x000000060200780c */ /* 0x000fda0003f05270 */
[----:B------:R-:W-:Y:S05]  /*24f0*/  @P0 BRA `(.L_x_4752) ;  /* 0x0000000800c80947 */ /* 0x000fea0003800000 */
[----:B------:R-:W0:Y:S02]  /*2500*/  I2F.S8 R3, R5 ;  /* 0x0000000500037306 */ /* 0x000e240000001400 */
[----:B0-----:R0:W-:Y:S01]  /*2510*/  STG.E desc[UR36][R16.64], R3 ;  /* 0x0000000310007986 */ /* 0x0011e2000c101924 */
[----:B------:R-:W-:Y:S05]  /*2520*/  BRA `(.L_x_4753) ;  /* 0x0000000c00207947 */ /* 0x000fea0003800000 */
.L_x_4757:
[----:B------:R-:W0:Y:S02]  /*2530*/  I2F.S8 R0, R5 ;  /* 0x0000000500007306 */ /* 0x000e240000001400 */
[----:B0-----:R-:W-:-:S05]  /*2540*/  F2FP.F16.F32.PACK_AB R0, RZ, R0 ;  /* 0x00000000ff00723e */ /* 0x001fca00000000ff */
[----:B------:R0:W-:Y:S01]  /*2550*/  STG.E.U16 desc[UR36][R16.64], R0 ;  /* 0x0000000010007986 */ /* 0x0001e2000c101524 */
[----:B------:R-:W-:Y:S05]  /*2560*/  BRA `(.L_x_4753) ;  /* 0x0000000c00107947 */ /* 0x000fea0003800000 */
.L_x_4756:
[----:B------:R-:W-:-:S13]  /*2570*/  ISETP.NE.AND P0, PT, R2, 0x7, PT ;  /* 0x000000070200780c */ /* 0x000fda0003f05270 */
[----:B------:R-:W-:Y:S05]  /*2580*/  @!P0 BRA `(.L_x_4758) ;  /* 0x0000000000348947 */ /* 0x000fea0003800000 */
[----:B------:R-:W-:-:S13]  /*2590*/  ISETP.NE.AND P0, PT, R2, 0x8, PT ;  /* 0x000000080200780c */ /* 0x000fda0003f05270 */
[----:B------:R-:W-:Y:S05]  /*25a0*/  @!P0 BRA `(.L_x_4759) ;  /* 0x0000000000188947 */ /* 0x000fea0003800000 */
[----:B------:R-:W-:-:S13]  /*25b0*/  ISETP.NE.AND P0, PT, R2, 0x9, PT ;  /* 0x000000090200780c */ /* 0x000fda0003f05270 */
[----:B------:R-:W-:Y:S05]  /*25c0*/  @P0 BRA `(.L_x_4752) ;  /* 0x0000000800940947 */ /* 0x000fea0003800000 */
[----:B------:R-:W0:Y:S01]  /*25d0*/  I2F.S8 R2, R5 ;  /* 0x0000000500027306 */ /* 0x000e220000001400 */
[----:B------:R-:W-:-:S05]  /*25e0*/  IMAD.MOV.U32 R3, RZ, RZ, RZ ;  /* 0x000000ffff037224 */ /* 0x000fca00078e00ff */
[----:B0-----:R0:W-:Y:S01]  /*25f0*/  STG.E.64 desc[UR36][R16.64], R2 ;  /* 0x0000000210007986 */ /* 0x0011e2000c101b24 */
[----:B------:R-:W-:Y:S05]  /*2600*/  BRA `(.L_x_4753) ;  /* 0x0000000800e87947 */ /* 0x000fea0003800000 */
.L_x_4759:
[----:B------:R-:W0:Y:S02]  /*2610*/  I2F.S8 R5, R5 ;  /* 0x0000000500057306 */ /* 0x000e240000001400 */
[----:B0-----:R-:W-:-:S04]  /*2620*/  F2FP.F16.F32.PACK_AB R3, RZ, R5 ;  /* 0x00000005ff03723e */ /* 0x001fc800000000ff */
[----:B------:R-:W-:-:S05]  /*2630*/  PRMT R3, R3, 0x5410, RZ ;  /* 0x0000541003037816 */ /* 0x000fca00000000ff */
[----:B------:R0:W-:Y:S01]  /*2640*/  STG.E desc[UR36][R16.64], R3 ;  /* 0x0000000310007986 */ /* 0x0001e2000c101924 */
[----:B------:R-:W-:Y:S05]  /*2650*/  BRA `(.L_x_4753) ;  /* 0x0000000800d47947 */ /* 0x000fea0003800000 */
.L_x_4758:
[----:B------:R-:W-:-:S04]  /*2660*/  PRMT R2, R5, 0x8880, RZ ;  /* 0x0000888005027816 */ /* 0x000fc800000000ff */
[----:B------:R-:W-:-:S06]  /*2670*/  PRMT R2, R2, 0x7710, RZ ;  /* 0x0000771002027816 */ /* 0x000fcc00000000ff */
[----:B------:R-:W0:Y:S02]  /*2680*/  I2F.F64.S16 R2, R2 ;  /* 0x0000000200027312 */ /* 0x000e240000101c00 */
[----:B0-----:R0:W-:Y:S01]  /*2690*/  STG.E.64 desc[UR36][R16.64], R2 ;  /* 0x0000000210007986 */ /* 0x0011e2000c101b24 */
[----:B------:R-:W-:Y:S05]  /*26a0*/  BRA `(.L_x_4753) ;  /* 0x0000000800c07947 */ /* 0x000fea0003800000 */
.L_x_4748:
        /* <DEDUP_REMOVED lines=8> */
[----:B------:R-:W-:-:S04]  /*2730*/  LOP3.LUT P0, RZ, R5, 0xff, RZ, 0xc0, !PT ;  /* 0x000000ff05ff7812 */ /* 0x000fc8000780c0ff */
[----:B------:R-:W-:-:S05]  /*2740*/  SEL R3, RZ, 0x1, !P0 ;  /* 0x00000001ff037807 */ /* 0x000fca0004000000 */
[----:B------:R0:W-:Y:S01]  /*2750*/  STG.E.U8 desc[UR36][R16.64], R3 ;  /* 0x0000000310007986 */ /* 0x0001e2000c101124 */
[----:B------:R-:W-:Y:S05]  /*2760*/  BRA `(.L_x_4753) ;  /* 0x0000000800907947 */ /* 0x000fea0003800000 */
.L_x_4762:
[----:B------:R-:W-:Y:S02]  /*2770*/  PRMT R4, R5, 0x8880, RZ ;  /* 0x0000888005047816 */ /* 0x000fe400000000ff */
[----:B------:R-:W-:Y:S02]  /*2780*/  CS2R R6, SRZ ;  /* 0x0000000000067805 */ /* 0x000fe4000001ff00 */
[----:B------:R-:W-:-:S06]  /*2790*/  PRMT R4, R4, 0x7710, RZ ;  /* 0x0000771004047816 */ /* 0x000fcc00000000ff */
[----:B------:R-:W0:Y:S02]  /*27a0*/  I2F.F64.S16 R4, R4 ;  /* 0x0000000400047312 */ /* 0x000e240000101c00 */
[----:B0-----:R0:W-:Y:S01]  /*27b0*/  STG.E.128 desc[UR36][R16.64], R4 ;  /* 0x0000000410007986 */ /* 0x0011e2000c101d24 */
[----:B------:R-:W-:Y:S05]  /*27c0*/  BRA `(.L_x_4753) ;  /* 0x0000000800787947 */ /* 0x000fea0003800000 */
.L_x_4761:
[----:B------:R-:W-:-:S13]  /*27d0*/  ISETP.NE.AND P0, PT, R2, 0xf, PT ;  /* 0x0000000f0200780c */ /* 0x000fda0003f05270 */
[----:B------:R-:W-:Y:S05]  /*27e0*/  @!P0 BRA `(.L_x_4763) ;  /* 0x0000000000b48947 */ /* 0x000fea0003800000 */
[----:B------:R-:W-:-:S13]  /*27f0*/  ISETP.NE.AND P0, PT, R2, 0x17, PT ;  /* 0x000000170200780c */ /* 0x000fda0003f05270 */
[----:B------:R-:W-:Y:S05]  /*2800*/  @!P0 BRA `(.L_x_4764) ;  /* 0x0000000000548947 */ /* 0x000fea0003800000 */
[----:B------:R-:W-:-:S13]  /*2810*/  ISETP.NE.AND P0, PT, R2, 0x18, PT ;  /* 0x000000180200780c */ /* 0x000fda0003f05270 */
[----:B------:R-:W-:Y:S05]  /*2820*/  @P0 BRA `(.L_x_4752) ;  /* 0x0000000400fc0947 */ /* 0x000fea0003800000 */
[----:B------:R-:W0:Y:S01]  /*2830*/  I2F.S8 R5, R5 ;  /* 0x0000000500057306 */ /* 0x000e220000001400 */
        /* <DEDUP_REMOVED lines=14> */
.L_x_4766:
[----:B------:R-:W-:Y:S05]  /*2920*/  BSYNC B0 ;  /* 0x0000000000007941 */ /* 0x000fea0003800000 */
.L_x_4765:
[----:B------:R-:W-:-:S05]  /*2930*/  LOP3.LUT R3, R0, R3, RZ, 0xfc, !PT ;  /* 0x0000000300037212 */ /* 0x000fca00078efcff */
[----:B------:R0:W-:Y:S01]  /*2940*/  STG.E.U8 desc[UR36][R16.64], R3 ;  /* 0x0000000310007986 */ /* 0x0001e2000c101124 */
[----:B------:R-:W-:Y:S05]  /*2950*/  BRA `(.L_x_4753) ;  /* 0x0000000800147947 */ /* 0x000fea0003800000 */
.L_x_4764:
[----:B------:R-:W0:Y:S01]  /*2960*/  I2F.S8 R5, R5 ;  /* 0x0000000500057306 */ /* 0x000e220000001400 */
        /* <DEDUP_REMOVED lines=12> */
.L_x_4768:
[----:B------:R-:W-:Y:S01]  /*2a30*/  IMAD.MOV.U32 R0, RZ, RZ, 0x7f ;  /* 0x0000007fff007424 */ /* 0x000fe200078e00ff */
[----:B------:R-:W-:-:S04]  /*2a40*/  ISETP.GT.U32.AND P0, PT, R2, 0x7f800000, PT ;  /* 0x7f8000000200780c */ /* 0x000fc80003f04070 */
[----:B------:R-:W-:-:S09]  /*2a50*/  SEL R0, R0, 0x7c, P0 ;  /* 0x0000007c00007807 */ /* 0x000fd20000000000 */
.L_x_4769:
[----:B------:R-:W-:Y:S05]  /*2a60*/  BSYNC B0 ;  /* 0x0000000000007941 */ /* 0x000fea0003800000 */
.L_x_4767:
[----:B------:R-:W-:-:S04]  /*2a70*/  LOP3.LUT R2, R5, 0x80000000, RZ, 0xc0, !PT ;  /* 0x8000000005027812 */ /* 0x000fc800078ec0ff */
[----:B------:R-:W-:-:S04]  /*2a80*/  SHF.R.U32.HI R3, RZ, 0x18, R2 ;  /* 0x00000018ff037819 */ /* 0x000fc80000011602 */
[----:B------:R-:W-:-:S05]  /*2a90*/  LOP3.LUT R3, R0, R3, RZ, 0xfc, !PT ;  /* 0x0000000300037212 */ /* 0x000fca00078efcff */
[----:B------:R0:W-:Y:S01]  /*2aa0*/  STG.E.U8 desc[UR36][R16.64], R3 ;  /* 0x0000000310007986 */ /* 0x0001e2000c101124 */
[----:B------:R-:W-:Y:S05]  /*2ab0*/  BRA `(.L_x_4753) ;  /* 0x0000000400bc7947 */ /* 0x000fea0003800000 */
.L_x_4763:
[----:B------:R-:W0:Y:S02]  /*2ac0*/  I2F.S8 R0, R5 ;  /* 0x0000000500007306 */ /* 0x000e240000001400 */
[----:B0-----:R-:W-:-:S05]  /*2ad0*/  F2FP.BF16.F32.PACK_AB R0, RZ, R0 ;  /* 0x00000000ff00723e */ /* 0x001fca00000010ff */
[----:B------:R0:W-:Y:S01]  /*2ae0*/  STG.E.U16 desc[UR36][R16.64], R0 ;  /* 0x0000000010007986 */ /* 0x0001e2000c101524 */
[----:B------:R-:W-:Y:S05]  /*2af0*/  BRA `(.L_x_4753) ;  /* 0x0000000400ac7947 */ /* 0x000fea0003800000 */
.L_x_4760:
        /* <DEDUP_REMOVED lines=8> */
[----:B------:R-:W-:-:S04]  /*2b80*/  PRMT R3, R5, 0x8880, RZ ;  /* 0x0000888005037816 */ /* 0x000fc800000000ff */
[----:B------:R-:W-:-:S05]  /*2b90*/  PRMT R3, R3, 0x7710, RZ ;  /* 0x0000771003037816 */ /* 0x000fca00000000ff */
[----:B------:R0:W-:Y:S01]  /*2ba0*/  STG.E.U16 desc[UR36][R16.64], R3 ;  /* 0x0000000310007986 */ /* 0x0001e2000c101524 */
[----:B------:R-:W-:Y:S05]  /*2bb0*/  BRA `(.L_x_4753) ;  /* 0x00000004007c7947 */ /* 0x000fea0003800000 */
.L_x_4772:
[----:B------:R-:W0:Y:S01]  /*2bc0*/  I2F.S8 R5, R5 ;  /* 0x0000000500057306 */ /* 0x000e220000001400 */
        /* <DEDUP_REMOVED lines=16> */
.L_x_4775:
[----:B------:R-:W-:-:S04]  /*2cd0*/  LOP3.LUT R2, R5, 0x80000000, RZ, 0xc0, !PT ;  /* 0x8000000005027812 */ /* 0x000fc800078ec0ff */
[----:B------:R-:W-:-:S04]  /*2ce0*/  SHF.R.U32.HI R3, RZ, 0x18, R2 ;  /* 0x00000018ff037819 */ /* 0x000fc80000011602 */
[----:B------:R-:W-:-:S04]  /*2cf0*/  LOP3.LUT R0, R0, R3, RZ, 0xfc, !PT ;  /* 0x0000000300007212 */ /* 0x000fc800078efcff */
[----:B------:R-:W-:-:S07]  /*2d00*/  PRMT R8, R0, 0x7610, R8 ;  /* 0x0000761000087816 */ /* 0x000fce0000000008 */
.L_x_4774:
[----:B------:R-:W-:Y:S05]  /*2d10*/  BSYNC B0 ;  /* 0x0000000000007941 */ /* 0x000fea0003800000 */
.L_x_4773:
[----:B------:R0:W-:Y:S01]  /*2d20*/  STG.E.U8 desc[UR36][R16.64], R8 ;  /* 0x0000000810007986 */ /* 0x0001e2000c101124 */
[----:B------:R-:W-:Y:S05]  /*2d30*/  BRA `(.L_x_4753) ;  /* 0x00000004001c7947 */ /* 0x000fea0003800000 */
.L_x_4771:
        /* <DEDUP_REMOVED lines=17> */
.L_x_4778:
[----:B------:R-:W-:-:S04]  /*2e50*/  LOP3.LUT R2, R5, 0x80000000, RZ, 0xc0, !PT ;  /* 0x8000000005027812 */ /* 0x000fc800078ec0ff */
[----:B------:R-:W-:-:S04]  /*2e60*/  SHF.R.U32.HI R3, RZ, 0x18, R2 ;  /* 0x00000018ff037819 */ /* 0x000fc80000011602 */
[----:B------:R-:W-:-:S04]  /*2e70*/  LOP3.LUT R0, R0, R3, RZ, 0xfc, !PT ;  /* 0x0000000300007212 */ /* 0x000fc800078efcff */
[----:B------:R-:W-:-:S07]  /*2e80*/  PRMT R8, R0, 0x7610, R8 ;  /* 0x0000761000087816 */ /* 0x000fce0000000008 */
.L_x_4777:
[----:B------:R-:W-:Y:S05]  /*2e90*/  BSYNC B0 ;  /* 0x0000000000007941 */ /* 0x000fea0003800000 */
.L_x_4776:
[----:B------:R0:W-:Y:S01]  /*2ea0*/  STG.E.U8 desc[UR36][R16.64], R8 ;  /* 0x0000000810007986 */ /* 0x0001e2000c101124 */
[----:B------:R-:W-:Y:S05]  /*2eb0*/  BRA `(.L_x_4753) ;  /* 0x0000000000bc7947 */ /* 0x000fea0003800000 */
.L_x_4770:
[----:B------:R-:W-:-:S13]  /*2ec0*/  ISETP.NE.AND P0, PT, R2, 0x1c, PT ;  /* 0x0000001c0200780c */ /* 0x000fda0003f05270 */
[----:B------:R-:W-:Y:S05]  /*2ed0*/  @!P0 BRA `(.L_x_4779) ;  /* 0x0000000000ac8947 */ /* 0x000fea0003800000 */
[----:B------:R-:W-:-:S13]  /*2ee0*/  ISETP.NE.AND P0, PT, R2, 0x1d, PT ;  /* 0x0000001d0200780c */ /* 0x000fda0003f05270 */
[----:B------:R-:W-:Y:S05]  /*2ef0*/  @!P0 BRA `(.L_x_4780) ;  /* 0x00000000008c8947 */ /* 0x000fea0003800000 */
[----:B------:R-:W-:-:S13]  /*2f00*/  ISETP.NE.AND P0, PT, R2, 0x2c, PT ;  /* 0x0000002c0200780c */ /* 0x000fda0003f05270 */
[----:B------:R-:W-:Y:S05]  /*2f10*/  @P0 BRA `(.L_x_4752) ;  /* 0x0000000000400947 */ /* 0x000fea0003800000 */
[----:B------:R-:W0:Y:S02]  /*2f20*/  I2F.S8 R4, R5 ;  /* 0x0000000500047306 */ /* 0x000e240000001400 */
        /* <DEDUP_REMOVED lines=15> */
.L_x_4752:
        /* <DEDUP_REMOVED lines=16> */
.L_x_4781:
[----:B------:R-:W-:Y:S05]  /*3120*/  BRA `(.L_x_4753) ;  /* 0x0000000000207947 */ /* 0x000fea0003800000 */
.L_x_4780:
[----:B------:R-:W-:-:S04]  /*3130*/  LOP3.LUT R5, R5, 0xffff, RZ, 0xc0, !PT ;  /* 0x0000ffff05057812 */ /* 0x000fc800078ec0ff */
[----:B------:R-:W-:-:S05]  /*3140*/  PRMT R5, R5, 0x8880, RZ ;  /* 0x0000888005057816 */ /* 0x000fca00000000ff */
[----:B------:R-:W-:-:S05]  /*3150*/  IMAD.MOV.U32 R2, RZ, RZ, R5 ;  /* 0x000000ffff027224 */ /* 0x000fca00078e0005 */
[----:B------:R-:W-:-:S05]  /*3160*/  SHF.R.S32.HI R3, RZ, 0x1f, R2 ;  /* 0x0000001fff037819 */ /* 0x000fca0000011402 */
[----:B------:R0:W-:Y:S01]  /*3170*/  STG.E.64 desc[UR36][R16.64], R2 ;  /* 0x0000000210007986 */ /* 0x0001e2000c101b24 */
[----:B------:R-:W-:Y:S05]  /*3180*/  BRA `(.L_x_4753) ;  /* 0x0000000000087947 */ /* 0x000fea0003800000 */
.L_x_4779:
[----:B------:R-:W-:-:S05]  /*3190*/  PRMT R3, R5, 0x8880, RZ ;  /* 0x0000888005037816 */ /* 0x000fca00000000ff */
[----:B------:R0:W-:Y:S02]  /*31a0*/  STG.E desc[UR36][R16.64], R3 ;  /* 0x0000000310007986 */ /* 0x0001e4000c101924 */
.L_x_4753:
[----:B------:R-:W-:-:S04]  /*31b0*/  IMAD R18, R23, 0x200, R18 ;  /* 0x0000020017127824 */ /* 0x000fc800078e0212 */
[----:B------:R-:W-:-:S07]  /*31c0*/  VIADD R19, R18, 0x80 ;  /* 0x0000008012137836 */ /* 0x000fce0000000000 */
.L_x_4713:
[----:B------:R-:W-:Y:S05]  /*31d0*/  BSYNC B6 ;  /* 0x0000000000067941 */ /* 0x000fea0003800000 */
.L_x_4712:
        /* <DEDUP_REMOVED lines=307> */
.L_x_4784:
        /* <DEDUP_REMOVED lines=20> */
.L_x_4788:
[----:B------:R0:W5:Y:S01]  /*4650*/  LDG.E.U8 R0, desc[UR36][R2.64] ;  /* 0x0000002402007981 */ /* 0x000162000c1e1100 */
[----:B------:R-:W-:Y:S05]  /*4660*/  BRA `(.L_x_4790) ;  /* 0x0000000c00547947 */ /* 0x000fea0003800000 */
.L_x_4787:
        /* <DEDUP_REMOVED lines=8> */
.L_x_4792:
[----:B------:R0:W5:Y:S01]  /*46f0*/  LDG.E.U8 R0, desc[UR36][R2.64] ;  /* 0x0000002402007981 */ /* 0x000162000c1e1100 */
[----:B------:R-:W-:Y:S05]  /*4700*/  BRA `(.L_x_4790) ;  /* 0x0000000c002c7947 */ /* 0x000fea0003800000 */
.L_x_4791:
[----:B------:R0:W5:Y:S01]  /*4710*/  LDG.E.U16 R0, desc[UR36][R2.64] ;  /* 0x0000002402007981 */ /* 0x000162000c1e1500 */
[----:B------:R-:W-:Y:S05]  /*4720*/  BRA `(.L_x_4790) ;  /* 0x0000000c00247947 */ /* 0x000fea0003800000 */
.L_x_4786:
        /* <DEDUP_REMOVED lines=9> */
.L_x_4794:
[----:B------:R-:W2:Y:S02]  /*47c0*/  LDG.E.U16 R4, desc[UR36][R2.64] ;  /* 0x0000002402047981 */ /* 0x000ea4000c1e1500 */
[----:B--2---:R-:W-:-:S06]  /*47d0*/  HADD2.F32 R4, -RZ, R4.H0_H0 ;  /* 0x20000004ff047230 */ /* 0x004fcc0000004100 */
[----:B------:R-:W0:Y:S02]  /*47e0*/  F2I.FTZ.TRUNC.NTZ R4, R4 ;  /* 0x0000000400047305 */ /* 0x000e24000021f100 */
[----:B0-----:R-:W-:Y:S01]  /*47f0*/  PRMT R0, R4, 0x7610, R0 ;  /* 0x0000761004007816 */ /* 0x001fe20000000000 */
[----:B------:R-:W-:Y:S06]  /*4800*/  BRA `(.L_x_4790) ;  /* 0x0000000800ec7947 */ /* 0x000fec0003800000 */
.L_x_4793:
        /* <DEDUP_REMOVED lines=9> */
.L_x_4796:
[----:B------:R-:W2:Y:S02]  /*48a0*/  LDG.E.U16 R2, desc[UR36][R2.64] ;  /* 0x0000002402027981 */ /* 0x000ea4000c1e1500 */
[----:B--2---:R-:W-:-:S06]  /*48b0*/  HADD2.F32 R4, -RZ, R2.H0_H0 ;  /* 0x20000002ff047230 */ /* 0x004fcc0000004100 */
[----:B------:R-:W0:Y:S02]  /*48c0*/  F2I.FTZ.TRUNC.NTZ R4, R4 ;  /* 0x0000000400047305 */ /* 0x000e24000021f100 */
[----:B0-----:R-:W-:Y:S01]  /*48d0*/  PRMT R0, R4, 0x7610, R0 ;  /* 0x0000761004007816 */ /* 0x001fe20000000000 */
[----:B------:R-:W-:Y:S06]  /*48e0*/  BRA `(.L_x_4790) ;  /* 0x0000000800b47947 */ /* 0x000fec0003800000 */
.L_x_4795:
[----:B------:R-:W2:Y:S02]  /*48f0*/  LDG.E.64 R2, desc[UR36][R2.64] ;  /* 0x0000002402027981 */ /* 0x000ea4000c1e1b00 */
[----:B--2---:R0:W1:Y:S01]  /*4900*/  F2I.F64.TRUNC R0, R2 ;  /* 0x0000000200007311 */ /* 0x004062000030d100 */
[----:B------:R-:W-:Y:S05]  /*4910*/  BRA `(.L_x_4790) ;  /* 0x0000000800a87947 */ /* 0x000fea0003800000 */
.L_x_4785:
        /* <DEDUP_REMOVED lines=12> */
.L_x_4799:
[----:B------:R-:W2:Y:S02]  /*49e0*/  LDG.E.64 R2, desc[UR36][R2.64] ;  /* 0x0000002402027981 */ /* 0x000ea4000c1e1b00 */
[----:B--2---:R3:W4:Y:S01]  /*49f0*/  F2I.F64.TRUNC R0, R2 ;  /* 0x0000000200007311 */ /* 0x004722000030d100 */
[----:B------:R-:W-:Y:S05]  /*4a00*/  BRA `(.L_x_4790) ;  /* 0x00000008006c7947 */ /* 0x000fea0003800000 */
.L_x_4798:
        /* <DEDUP_REMOVED lines=28> */
.L_x_4801:
        /* <DEDUP_REMOVED lines=15> */
.L_x_4800:
[----:B------:R-:W2:Y:S02]  /*4cc0*/  LDG.E.U16 R4, desc[UR36][R2.64] ;  /* 0x0000002402047981 */ /* 0x000ea4000c1e1500 */
[----:B--2---:R-:W-:-:S06]  /*4cd0*/  IMAD.U32 R4, R4, 0x10000, RZ ;  /* 0x0001000004047824 */ /* 0x004fcc00078e00ff */
[----:B------:R-:W0:Y:S02]  /*4ce0*/  F2I.FTZ.TRUNC.NTZ R4, R4 ;  /* 0x0000000400047305 */ /* 0x000e24000021f100 */
[----:B0-----:R-:W-:Y:S01]  /*4cf0*/  PRMT R0, R4, 0x7610, R0 ;  /* 0x0000761004007816 */ /* 0x001fe20000000000 */
[----:B------:R-:W-:Y:S06]  /*4d00*/  BRA `(.L_x_4790) ;  /* 0x0000000400ac7947 */ /* 0x000fec0003800000 */
.L_x_4797:
        /* <DEDUP_REMOVED lines=10> */
.L_x_4804:
        /* <DEDUP_REMOVED lines=21> */
.L_x_4808:
[----:B------:R-:W-:Y:S05]  /*4f00*/  BSYNC B1 ;  /* 0x0000000000017941 */ /* 0x000fea0003800000 */
.L_x_4807:
[----:B------:R-:W-:Y:S01]  /*4f10*/  IMAD.SHL.U32 R2, R2, 0x100000, RZ ;  /* 0x0010000002027824 */ /* 0x000fe200078e00ff */
[----:B------:R-:W-:-:S04]  /*4f20*/  LEA R3, R0, 0x3b800000, 0x17 ;  /* 0x3b80000000037811 */ /* 0x000fc800078eb8ff */
[----:B------:R-:W-:-:S07]  /*4f30*/  LOP3.LUT R4, R3, R2, R4, 0xfe, !PT ;  /* 0x0000000203047212 */ /* 0x000fce00078efe04 */
.L_x_4806:
[----:B------:R-:W-:Y:S05]  /*4f40*/  BSYNC B0 ;  /* 0x0000000000007941 */ /* 0x000fea0003800000 */
.L_x_4805:
[----:B------:R-:W0:Y:S02]  /*4f50*/  F2I.FTZ.TRUNC.NTZ R4, R4 ;  /* 0x0000000400047305 */ /* 0x000e24000021f100 */
[----:B0-----:R-:W-:Y:S01]  /*4f60*/  PRMT R0, R4, 0x7610, R0 ;  /* 0x0000761004007816 */ /* 0x001fe20000000000 */
[----:B------:R-:W-:Y:S06]  /*4f70*/  BRA `(.L_x_4790) ;  /* 0x0000000400107947 */ /* 0x000fec0003800000 */
.L_x_4803:
        /* <DEDUP_REMOVED lines=21> */
.L_x_4812:
[----:B------:R-:W-:Y:S05]  /*50d0*/  BSYNC B1 ;  /* 0x0000000000017941 */ /* 0x000fea0003800000 */
.L_x_4811:
[----:B------:R-:W-:Y:S01]  /*50e0*/  IMAD.SHL.U32 R2, R2, 0x200000, RZ ;  /* 0x0020000002027824 */ /* 0x000fe200078e00ff */
[----:B------:R-:W-:-:S04]  /*50f0*/  LEA R3, R0, 0x37800000, 0x17 ;  /* 0x3780000000037811 */ /* 0x000fc800078eb8ff */
[----:B------:R-:W-:-:S07]  /*5100*/  LOP3.LUT R4, R3, R2, R4, 0xfe, !PT ;  /* 0x0000000203047212 */ /* 0x000fce00078efe04 */
.L_x_4810:
[----:B------:R-:W-:Y:S05]  /*5110*/  BSYNC B0 ;  /* 0x0000000000007941 */ /* 0x000fea0003800000 */
.L_x_4809:
[----:B------:R-:W0:Y:S02]  /*5120*/  F2I.FTZ.TRUNC.NTZ R4, R4 ;  /* 0x0000000400047305 */ /* 0x000e24000021f100 */
[----:B0-----:R-:W-:Y:S01]  /*5130*/  PRMT R0, R4, 0x7610, R0 ;  /* 0x0000761004007816 */ /* 0x001fe20000000000 */
[----:B------:R-:W-:Y:S06]  /*5140*/  BRA `(.L_x_4790) ;  /* 0x00000000009c7947 */ /* 0x000fec0003800000 */
.L_x_4802:
        /* <DEDUP_REMOVED lines=14> */
.L_x_4816:
[----:B------:R-:W-:Y:S05]  /*5230*/  BSYNC B0 ;  /* 0x0000000000007941 */ /* 0x000fea0003800000 */
.L_x_4815:
[----:B------:R-:W0:Y:S02]  /*5240*/  F2I.FTZ.TRUNC.NTZ R4, R4 ;  /* 0x0000000400047305 */ /* 0x000e24000021f100 */
[----:B0-----:R-:W-:Y:S01]  /*5250*/  PRMT R0, R4, 0x7610, R0 ;  /* 0x0000761004007816 */ /* 0x001fe20000000000 */
[----:B------:R-:W-:Y:S06]  /*5260*/  BRA `(.L_x_4790) ;  /* 0x0000000000547947 */ /* 0x000fec0003800000 */
.L_x_4789:
        /* <DEDUP_REMOVED lines=16> */
.L_x_4817:
[----:B------:R-:W-:Y:S01]  /*5370*/  PRMT R0, RZ, 0x7610, R0 ;  /* 0x00007610ff007816 */ /* 0x000fe20000000000 */
[----:B------:R-:W-:Y:S06]  /*5380*/  BRA `(.L_x_4790) ;  /* 0x00000000000c7947 */ /* 0x000fec0003800000 */
.L_x_4814:
[----:B------:R2:W5:Y:S01]  /*5390*/  LDG.E.U8 R0, desc[UR36][R2.64] ;  /* 0x0000002402007981 */ /* 0x000562000c1e1100 */
[----:B------:R-:W-:Y:S05]  /*53a0*/  BRA `(.L_x_4790) ;  /* 0x0000000000047947 */ /* 0x000fea0003800000 */
.L_x_4813:
[----:B------:R1:W5:Y:S02]  /*53b0*/  LDG.E.U8 R0, desc[UR36][R2.64] ;  /* 0x0000002402007981 */ /* 0x000364000c1e1100 */
.L_x_4790:
        /* <DEDUP_REMOVED lines=17> */
.L_x_4821:
[----:B------:R0:W-:Y:S01]  /*54d0*/  STG.E.U8 desc[UR36][R16.64], R5 ;  /* 0x0000000510007986 */ /* 0x0001e2000c101124 */
[----:B------:R-:W-:Y:S05]  /*54e0*/  BRA `(.L_x_4823) ;  /* 0x0000000c00907947 */ /* 0x000fea0003800000 */
.L_x_4820:
        /* <DEDUP_REMOVED lines=12> */
.L_x_4825:
[----:B------:R-:W-:-:S05]  /*55b0*/  PRMT R3, R5, 0x8880, RZ ;  /* 0x0000888005037816 */ /* 0x000fca00000000ff */
[----:B------:R0:W-:Y:S01]  /*55c0*/  STG.E desc[UR36][R16.64], R3 ;  /* 0x0000000310007986 */ /* 0x0001e2000c101924 */
[----:B------:R-:W-:Y:S05]  /*55d0*/  BRA `(.L_x_4823) ;  /* 0x0000000c00547947 */ /* 0x000fea0003800000 */
.L_x_4824:
[----:B------:R-:W-:-:S04]  /*55e0*/  PRMT R3, R5, 0x8880, RZ ;  /* 0x0000888005037816 */ /* 0x000fc800000000ff */
[----:B------:R-:W-:-:S05]  /*55f0*/  PRMT R3, R3, 0x7710, RZ ;  /* 0x0000771003037816 */ /* 0x000fca00000000ff */
[----:B------:R0:W-:Y:S01]  /*5600*/  STG.E.U16 desc[UR36][R16.64], R3 ;  /* 0x0000000310007986 */ /* 0x0001e2000c101524 */
[----:B------:R-:W-:Y:S05]  /*5610*/  BRA `(.L_x_4823) ;  /* 0x0000000c00447947 */ /* 0x000fea0003800000 */
.L_x_4819:
        /* <DEDUP_REMOVED lines=9> */
.L_x_4827:
[----:B------:R-:W0:Y:S02]  /*56b0*/  I2F.S8 R0, R5 ;  /* 0x0000000500007306 */ /* 0x000e240000001400 */
[----:B0-----:R-:W-:-:S05]  /*56c0*/  F2FP.F16.F32.PACK_AB R0, RZ, R0 ;  /* 0x00000000ff00723e */ /* 0x001fca00000000ff */
[----:B------:R0:W-:Y:S01]  /*56d0*/  STG.E.U16 desc[UR36][R16.64], R0 ;  /* 0x0000000010007986 */ /* 0x0001e2000c101524 */
[----:B------:R-:W-:Y:S05]  /*56e0*/  BRA `(.L_x_4823) ;  /* 0x0000000c00107947 */ /* 0x000fea0003800000 */
.L_x_4826:
        /* <DEDUP_REMOVED lines=10> */
.L_x_4829:
[----:B------:R-:W0:Y:S02]  /*5790*/  I2F.S8 R5, R5 ;  /* 0x0000000500057306 */ /* 0x000e240000001400 */
[----:B0-----:R-:W-:-:S04]  /*57a0*/  F2FP.F16.F32.PACK_AB R3, RZ, R5 ;  /* 0x00000005ff03723e */ /* 0x001fc800000000ff */
[----:B------:R-:W-:-:S05]  /*57b0*/  PRMT R3, R3, 0x5410, RZ ;  /* 0x0000541003037816 */ /* 0x000fca00000000ff */
[----:B------:R0:W-:Y:S01]  /*57c0*/  STG.E desc[UR36][R16.64], R3 ;  /* 0x0000000310007986 */ /* 0x0001e2000c101924 */
[----:B------:R-:W-:Y:S05]  /*57d0*/  BRA `(.L_x_4823) ;  /* 0x0000000800d47947 */ /* 0x000fea0003800000 */
.L_x_4828:
[----:B------:R-:W-:-:S04]  /*57e0*/  PRMT R2, R5, 0x8880, RZ ;  /* 0x0000888005027816 */ /* 0x000fc800000000ff */
[----:B------:R-:W-:-:S06]  /*57f0*/  PRMT R2, R2, 0x7710, RZ ;  /* 0x0000771002027816 */ /* 0x000fcc00000000ff */
[----:B------:R-:W0:Y:S02]  /*5800*/  I2F.F64.S16 R2, R2 ;  /* 0x0000000200027312 */ /* 0x000e240000101c00 */
[----:B0-----:R0:W-:Y:S01]  /*5810*/  STG.E.64 desc[UR36][R16.64], R2 ;  /* 0x0000000210007986 */ /* 0x0011e2000c101b24 */
[----:B------:R-:W-:Y:S05]  /*5820*/  BRA `(.L_x_4823) ;  /* 0x0000000800c07947 */ /* 0x000fea0003800000 */
.L_x_4818:
        /* <DEDUP_REMOVED lines=12> */
.L_x_4832:
[----:B------:R-:W-:Y:S02]  /*58f0*/  PRMT R4, R5, 0x8880, RZ ;  /* 0x0000888005047816 */ /* 0x000fe400000000ff */
[----:B------:R-:W-:Y:S02]  /*5900*/  CS2R R6, SRZ ;  /* 0x0000000000067805 */ /* 0x000fe4000001ff00 */
[----:B------:R-:W-:-:S06]  /*5910*/  PRMT R4, R4, 0x7710, RZ ;  /* 0x0000771004047816 */ /* 0x000fcc00000000ff */
[----:B------:R-:W0:Y:S02]  /*5920*/  I2F.F64.S16 R4, R4 ;  /* 0x0000000400047312 */ /* 0x000e240000101c00 */
[----:B0-----:R0:W-:Y:S01]  /*5930*/  STG.E.128 desc[UR36][R16.64], R4 ;  /* 0x0000000410007986 */ /* 0x0011e2000c101d24 */
[----:B------:R-:W-:Y:S05]  /*5940*/  BRA `(.L_x_4823) ;  /* 0x0000000800787947 */ /* 0x000fea0003800000 */
.L_x_4831:
        /* <DEDUP_REMOVED lines=21> */
.L_x_4836:
[----:B------:R-:W-:Y:S05]  /*5aa0*/  BSYNC B0 ;  /* 0x0000000000007941 */ /* 0x000fea0003800000 */
.L_x_4835:
[----:B------:R-:W-:-:S05]  /*5ab0*/  LOP3.LUT R3, R0, R3, RZ, 0xfc, !PT ;  /* 0x0000000300037212 */ /* 0x000fca00078efcff */
[----:B------:R0:W-:Y:S01]  /*5ac0*/  STG.E.U8 desc[UR36][R16.64], R3 ;  /* 0x0000000310007986 */ /* 0x0001e2000c101124 */
[----:B------:R-:W-:Y:S05]  /*5ad0*/  BRA `(.L_x_4823) ;  /* 0x0000000800147947 */ /* 0x000fea0003800000 */
.L_x_4834:
        /* <DEDUP_REMOVED lines=13> */
.L_x_4838:
[----:B------:R-:W-:Y:S01]  /*5bb0*/  IMAD.MOV.U32 R0, RZ, RZ, 0x7f ;  /* 0x0000007fff007424 */ /* 0x000fe200078e00ff */
[----:B------:R-:W-:-:S04]  /*5bc0*/  ISETP.GT.U32.AND P0, PT, R2, 0x7f800000, PT ;  /* 0x7f8000000200780c */ /* 0x000fc80003f04070 */
[----:B------:R-:W-:-:S09]  /*5bd0*/  SEL R0, R0, 0x7c, P0 ;  /* 0x0000007c00007807 */ /* 0x000fd20000000000 */
.L_x_4839:
[----:B------:R-:W-:Y:S05]  /*5be0*/  BSYNC B0 ;  /* 0x0000000000007941 */ /* 0x000fea0003800000 */
.L_x_4837:
[----:B------:R-:W-:-:S04]  /*5bf0*/  LOP3.LUT R2, R5, 0x80000000, RZ, 0xc0, !PT ;  /* 0x8000000005027812 */ /* 0x000fc800078ec0ff */
[----:B------:R-:W-:-:S04]  /*5c00*/  SHF.R.U32.HI R3, RZ, 0x18, R2 ;  /* 0x00000018ff037819 */ /* 0x000fc80000011602 */
[----:B------:R-:W-:-:S05]  /*5c10*/  LOP3.LUT R3, R0, R3, RZ, 0xfc, !PT ;  /* 0x0000000300037212 */ /* 0x000fca00078efcff */
[----:B------:R0:W-:Y:S01]  /*5c20*/  STG.E.U8 desc[UR36][R16.64], R3 ;  /* 0x0000000310007986 */ /* 0x0001e2000c101124 */
[----:B------:R-:W-:Y:S05]  /*5c30*/  BRA `(.L_x_4823) ;  /* 0x0000000400bc7947 */ /* 0x000fea0003800000 */
.L_x_4833:
[----:B------:R-:W0:Y:S02]  /*5c40*/  I2F.S8 R0, R5 ;  /* 0x0000000500007306 */ /* 0x000e240000001400 */
[----:B0-----:R-:W-:-:S05]  /*5c50*/  F2FP.BF16.F32.PACK_AB R0, RZ, R0 ;  /* 0x00000000ff00723e */ /* 0x001fca00000010ff */
[----:B------:R0:W-:Y:S01]  /*5c60*/  STG.E.U16 desc[UR36][R16.64], R0 ;  /* 0x0000000010007986 */ /* 0x0001e2000c101524 */
[----:B------:R-:W-:Y:S05]  /*5c70*/  BRA `(.L_x_4823) ;  /* 0x0000000400ac7947 */ /* 0x000fea0003800000 */
.L_x_4830:
        /* <DEDUP_REMOVED lines=12> */
.L_x_4842:
        /* <DEDUP_REMOVED lines=17> */
.L_x_4845:
[----:B------:R-:W-:-:S04]  /*5e50*/  LOP3.LUT R2, R5, 0x80000000, RZ, 0xc0, !PT ;  /* 0x8000000005027812 */ /* 0x000fc800078ec0ff */
[----:B------:R-:W-:-:S04]  /*5e60*/  SHF.R.U32.HI R3, RZ, 0x18, R2 ;  /* 0x00000018ff037819 */ /* 0x000fc80000011602 */
[----:B------:R-:W-:-:S04]  /*5e70*/  LOP3.LUT R0, R0, R3, RZ, 0xfc, !PT ;  /* 0x0000000300007212 */ /* 0x000fc800078efcff */
[----:B------:R-:W-:-:S07]  /*5e80*/  PRMT R8, R0, 0x7610, R8 ;  /* 0x0000761000087816 */ /* 0x000fce0000000008 */
.L_x_4844:
[----:B------:R-:W-:Y:S05]  /*5e90*/  BSYNC B0 ;  /* 0x0000000000007941 */ /* 0x000fea0003800000 */
.L_x_4843:
[----:B------:R3:W-:Y:S01]  /*5ea0*/  STG.E.U8 desc[UR36][R16.64], R8 ;  /* 0x0000000810007986 */ /* 0x0007e2000c101124 */
[----:B------:R-:W-:Y:S05]  /*5eb0*/  BRA `(.L_x_4823) ;  /* 0x00000004001c7947 */ /* 0x000fea0003800000 */
.L_x_4841:
        /* <DEDUP_REMOVED lines=17> */
.L_x_4848:
[----:B------:R-:W-:-:S04]  /*5fd0*/  LOP3.LUT R2, R5, 0x80000000, RZ, 0xc0, !PT ;  /* 0x8000000005027812 */ /* 0x000fc800078ec0ff */
[----:B------:R-:W-:-:S04]  /*5fe0*/  SHF.R.U32.HI R3, RZ, 0x18, R2 ;  /* 0x00000018ff037819 */ /* 0x000fc80000011602 */
[----:B------:R-:W-:-:S04]  /*5ff0*/  LOP3.LUT R0, R0, R3, RZ, 0xfc, !PT ;  /* 0x0000000300007212 */ /* 0x000fc800078efcff */
[----:B------:R-:W-:-:S07]  /*6000*/  PRMT R8, R0, 0x7610, R8 ;  /* 0x0000761000087816 */ /* 0x000fce0000000008 */
.L_x_4847:
[----:B------:R-:W-:Y:S05]  /*6010*/  BSYNC B0 ;  /* 0x0000000000007941 */ /* 0x000fea0003800000 */
.L_x_4846:
[----:B------:R0:W-:Y:S01]  /*6020*/  STG.E.U8 desc[UR36][R16.64], R8 ;  /* 0x0000000810007986 */ /* 0x0001e2000c101124 */
[----:B------:R-:W-:Y:S05]  /*6030*/  BRA `(.L_x_4823) ;  /* 0x0000000000bc7947 */ /* 0x000fea0003800000 */
.L_x_4840:
        /* <DEDUP_REMOVED lines=22> */
.L_x_4822:
        /* <DEDUP_REMOVED lines=16> */
.L_x_4851:
[----:B------:R-:W-:Y:S05]  /*62a0*/  BRA `(.L_x_4823) ;  /* 0x0000000000207947 */ /* 0x000fea0003800000 */
.L_x_4850:
[----:B------:R-:W-:-:S04]  /*62b0*/  LOP3.LUT R5, R5, 0xffff, RZ, 0xc0, !PT ;  /* 0x0000ffff05057812 */ /* 0x000fc800078ec0ff */
[----:B------:R-:W-:-:S05]  /*62c0*/  PRMT R5, R5, 0x8880, RZ ;  /* 0x0000888005057816 */ /* 0x000fca00000000ff */
[----:B------:R-:W-:-:S05]  /*62d0*/  IMAD.MOV.U32 R2, RZ, RZ, R5 ;  /* 0x000000ffff027224 */ /* 0x000fca00078e0005 */
[----:B------:R-:W-:-:S05]  /*62e0*/  SHF.R.S32.HI R3, RZ, 0x1f, R2 ;  /* 0x0000001fff037819 */ /* 0x000fca0000011402 */
[----:B------:R2:W-:Y:S01]  /*62f0*/  STG.E.64 desc[UR36][R16.64], R2 ;  /* 0x0000000210007986 */ /* 0x0005e2000c101b24 */
[----:B------:R-:W-:Y:S05]  /*6300*/  BRA `(.L_x_4823) ;  /* 0x0000000000087947 */ /* 0x000fea0003800000 */
.L_x_4849:
[----:B------:R-:W-:-:S05]  /*6310*/  PRMT R3, R5, 0x8880, RZ ;  /* 0x0000888005037816 */ /* 0x000fca00000000ff */
[----:B------:R0:W-:Y:S02]  /*6320*/  STG.E desc[UR36][R16.64], R3 ;  /* 0x0000000310007986 */ /* 0x0001e4000c101924 */
.L_x_4823:
[----:B------:R-:W-:-:S07]  /*6330*/  VIADD R19, R19, 0x80 ;  /* 0x0000008013137836 */ /* 0x000fce0000000000 */
.L_x_4783:
[----:B------:R-:W-:Y:S05]  /*6340*/  BSYNC B6 ;  /* 0x0000000000067941 */ /* 0x000fea0003800000 */
.L_x_4782:
        /* <DEDUP_REMOVED lines=307> */
.L_x_4854:
        /* <DEDUP_REMOVED lines=20> */
.L_x_4858:
[----:B------:R0:W5:Y:S01]  /*77c0*/  LDG.E.U8 R0, desc[UR36][R2.64] ;  /* 0x0000002402007981 */ /* 0x000162000c1e1100 */
[----:B------:R-:W-:Y:S05]  /*77d0*/  BRA `(.L_x_4860) ;  /* 0x0000000c00547947 */ /* 0x000fea0003800000 */
.L_x_4857:
        /* <DEDUP_REMOVED lines=8> */
.L_x_4862:
[----:B------:R0:W5:Y:S01]  /*7860*/  LDG.E.U8 R0, desc[UR36][R2.64] ;  /* 0x0000002402007981 */ /* 0x000162000c1e1100 */
[----:B------:R-:W-:Y:S05]  /*7870*/  BRA `(.L_x_4860) ;  /* 0x0000000c002c7947 */ /* 0x000fea0003800000 */
.L_x_4861:
[----:B------:R0:W5:Y:S01]  /*7880*/  LDG.E.U16 R0, desc[UR36][R2.64] ;  /* 0x0000002402007981 */ /* 0x000162000c1e1500 */
[----:B------:R-:W-:Y:S05]  /*7890*/  BRA `(.L_x_4860) ;  /* 0x0000000c00247947 */ /* 0x000fea0003800000 */
.L_x_4856:
        /* <DEDUP_REMOVED lines=9> */
.L_x_4864:
[----:B------:R-:W2:Y:S02]  /*7930*/  LDG.E.U16 R4, desc[UR36][R2.64] ;  /* 0x0000002402047981 */ /* 0x000ea4000c1e1500 */
[----:B--2---:R-:W-:-:S06]  /*7940*/  HADD2.F32 R4, -RZ, R4.H0_H0 ;  /* 0x20000004ff047230 */ /* 0x004fcc0000004100 */
[----:B------:R-:W0:Y:S02]  /*7950*/  F2I.FTZ.TRUNC.NTZ R4, R4 ;  /* 0x0000000400047305 */ /* 0x000e24000021f100 */
[----:B0-----:R-:W-:Y:S01]  /*7960*/  PRMT R0, R4, 0x7610, R0 ;  /* 0x0000761004007816 */ /* 0x001fe20000000000 */
[----:B------:R-:W-:Y:S06]  /*7970*/  BRA `(.L_x_4860) ;  /* 0x0000000800ec7947 */ /* 0x000fec0003800000 */
.L_x_4863:
        /* <DEDUP_REMOVED lines=9> */
.L_x_4866:
[----:B------:R-:W2:Y:S02]  /*7a10*/  LDG.E.U16 R2, desc[UR36][R2.64] ;  /* 0x0000002402027981 */ /* 0x000ea4000c1e1500 */
[----:B--2---:R-:W-:-:S06]  /*7a20*/  HADD2.F32 R4, -RZ, R2.H0_H0 ;  /* 0x20000002ff047230 */ /* 0x004fcc0000004100 */
[----:B------:R-:W0:Y:S02]  /*7a30*/  F2I.FTZ.TRUNC.NTZ R4, R4 ;  /* 0x0000000400047305 */ /* 0x000e24000021f100 */
[----:B0-----:R-:W-:Y:S01]  /*7a40*/  PRMT R0, R4, 0x7610, R0 ;  /* 0x0000761004007816 */ /* 0x001fe20000000000 */
[----:B------:R-:W-:Y:S06]  /*7a50*/  BRA `(.L_x_4860) ;  /* 0x0000000800b47947 */ /* 0x000fec0003800000 */
.L_x_4865:
[----:B------:R-:W2:Y:S02]  /*7a60*/  LDG.E.64 R2, desc[UR36][R2.64] ;  /* 0x0000002402027981 */ /* 0x000ea4000c1e1b00 */
[----:B--2---:R0:W1:Y:S01]  /*7a70*/  F2I.F64.TRUNC R0, R2 ;  /* 0x0000000200007311 */ /* 0x004062000030d100 */
[----:B------:R-:W-:Y:S05]  /*7a80*/  BRA `(.L_x_4860) ;  /* 0x0000000800a87947 */ /* 0x000fea0003800000 */
.L_x_4855:
        /* <DEDUP_REMOVED lines=12> */
.L_x_4869:
[----:B------:R-:W2:Y:S02]  /*7b50*/  LDG.E.64 R2, desc[UR36][R2.64] ;  /* 0x0000002402027981 */ /* 0x000ea4000c1e1b00 */
[----:B--2---:R3:W4:Y:S01]  /*7b60*/  F2I.F64.TRUNC R0, R2 ;  /* 0x0000000200007311 */ /* 0x004722000030d100 */
[----:B------:R-:W-:Y:S05]  /*7b70*/  BRA `(.L_x_4860) ;  /* 0x00000008006c7947 */ /* 0x000fea0003800000 */
.L_x_4868:
        /* <DEDUP_REMOVED lines=28> */
.L_x_4871:
        /* <DEDUP_REMOVED lines=15> */
.L_x_4870:
[----:B------:R-:W2:Y:S02]  /*7e30*/  LDG.E.U16 R4, desc[UR36][R2.64] ;  /* 0x0000002402047981 */ /* 0x000ea4000c1e1500 */
[----:B--2---:R-:W-:-:S06]  /*7e40*/  IMAD.U32 R4, R4, 0x10000, RZ ;  /* 0x0001000004047824 */ /* 0x004fcc00078e00ff */
[----:B------:R-:W0:Y:S02]  /*7e50*/  F2I.FTZ.TRUNC.NTZ R4, R4 ;  /* 0x0000000400047305 */ /* 0x000e24000021f100 */
[----:B0-----:R-:W-:Y:S01]  /*7e60*/  PRMT R0, R4, 0x7610, R0 ;  /* 0x0000761004007816 */ /* 0x001fe20000000000 */
[----:B------:R-:W-:Y:S06]  /*7e70*/  BRA `(.L_x_4860) ;  /* 0x0000000400ac7947 */ /* 0x000fec0003800000 */
.L_x_4867:
        /* <DEDUP_REMOVED lines=10> */
.L_x_4874:
        /* <DEDUP_REMOVED lines=21> */
.L_x_4878:
[----:B------:R-:W-:Y:S05]  /*8070*/  BSYNC B1 ;  /* 0x0000000000017941 */ /* 0x000fea0003800000 */
.L_x_4877:
[----:B------:R-:W-:Y:S01]  /*8080*/  IMAD.SHL.U32 R2, R2, 0x100000, RZ ;  /* 0x0010000002027824 */ /* 0x000fe200078e00ff */
[----:B------:R-:W-:-:S04]  /*8090*/  LEA R3, R0, 0x3b800000, 0x17 ;  /* 0x3b80000000037811 */ /* 0x000fc800078eb8ff */
[----:B------:R-:W-:-:S07]  /*80a0*/  LOP3.LUT R4, R3, R2, R4, 0xfe, !PT ;  /* 0x0000000203047212 */ /* 0x000fce00078efe04 */
.L_x_4876:
[----:B------:R-:W-:Y:S05]  /*80b0*/  BSYNC B0 ;  /* 0x0000000000007941 */ /* 0x000fea0003800000 */
.L_x_4875:
[----:B------:R-:W0:Y:S02]  /*80c0*/  F2I.FTZ.TRUNC.NTZ R4, R4 ;  /* 0x0000000400047305 */ /* 0x000e24000021f100 */
[----:B0-----:R-:W-:Y:S01]  /*80d0*/  PRMT R0, R4, 0x7610, R0 ;  /* 0x0000761004007816 */ /* 0x001fe20000000000 */
[----:B------:R-:W-:Y:S06]  /*80e0*/  BRA `(.L_x_4860) ;  /* 0x0000000400107947 */ /* 0x000fec0003800000 */
.L_x_4873:
        /* <DEDUP_REMOVED lines=21> */
.L_x_4882:
[----:B------:R-:W-:Y:S05]  /*8240*/  BSYNC B1 ;  /* 0x0000000000017941 */ /* 0x000fea0003800000 */
.L_x_4881:
[----:B------:R-:W-:Y:S01]  /*8250*/  IMAD.SHL.U32 R2, R2, 0x200000, RZ ;  /* 0x0020000002027824 */ /* 0x000fe200078e00ff */
[----:B------:R-:W-:-:S04]  /*8260*/  LEA R3, R0, 0x37800000, 0x17 ;  /* 0x3780000000037811 */ /* 0x000fc800078eb8ff */
[----:B------:R-:W-:-:S07]  /*8270*/  LOP3.LUT R4, R3, R2, R4, 0xfe, !PT ;  /* 0x0000000203047212 */ /* 0x000fce00078efe04 */
.L_x_4880:
[----:B------:R-:W-:Y:S05]  /*8280*/  BSYNC B0 ;  /* 0x0000000000007941 */ /* 0x000fea0003800000 */
.L_x_4879:
[----:B------:R-:W0:Y:S02]  /*8290*/  F2I.FTZ.TRUNC.NTZ R4, R4 ;  /* 0x0000000400047305 */ /* 0x000e24000021f100 */
[----:B0-----:R-:W-:Y:S01]  /*82a0*/  PRMT R0, R4, 0x7610, R0 ;  /* 0x0000761004007816 */ /* 0x001fe20000000000 */
[----:B------:R-:W-:Y:S06]  /*82b0*/  BRA `(.L_x_4860) ;  /* 0x00000000009c7947 */ /* 0x000fec0003800000 */
.L_x_4872:
        /* <DEDUP_REMOVED lines=14> */
.L_x_4886:
[----:B------:R-:W-:Y:S05]  /*83a0*/  BSYNC B0 ;  /* 0x0000000000007941 */ /* 0x000fea0003800000 */
.L_x_4885:
[----:B------:R-:W0:Y:S02]  /*83b0*/  F2I.FTZ.TRUNC.NTZ R4, R4 ;  /* 0x0000000400047305 */ /* 0x000e24000021f100 */
[----:B0-----:R-:W-:Y:S01]  /*83c0*/  PRMT R0, R4, 0x7610, R0 ;  /* 0x0000761004007816 */ /* 0x001fe20000000000 */
[----:B------:R-:W-:Y:S06]  /*83d0*/  BRA `(.L_x_4860) ;  /* 0x0000000000547947 */ /* 0x000fec0003800000 */
.L_x_4859:
        /* <DEDUP_REMOVED lines=16> */
.L_x_4887:
[----:B------:R-:W-:Y:S01]  /*84e0*/  PRMT R0, RZ, 0x7610, R0 ;  /* 0x00007610ff007816 */ /* 0x000fe20000000000 */
[----:B------:R-:W-:Y:S06]  /*84f0*/  BRA `(.L_x_4860) ;  /* 0x00000000000c7947 */ /* 0x000fec0003800000 */
.L_x_4884:
[----:B------:R1:W5:Y:S01]  /*8500*/  LDG.E.U8 R0, desc[UR36][R2.64] ;  /* 0x0000002402007981 */ /* 0x000362000c1e1100 */
[----:B------:R-:W-:Y:S05]  /*8510*/  BRA `(.L_x_4860) ;  /* 0x0000000000047947 */ /* 0x000fea0003800000 */
.L_x_4883:
[----:B------:R2:W5:Y:S02]  /*8520*/  LDG.E.U8 R0, desc[UR36][R2.64] ;  /* 0x0000002402007981 */ /* 0x000564000c1e1100 */
.L_x_4860:
        /* <DEDUP_REMOVED lines=17> */
.L_x_4891:
[----:B------:R3:W-:Y:S01]  /*8640*/  STG.E.U8 desc[UR36][R16.64], R5 ;  /* 0x0000000510007986 */ /* 0x0007e2000c101124 */
[----:B------:R-:W-:Y:S05]  /*8650*/  BRA `(.L_x_4893) ;  /* 0x0000000c00907947 */ /* 0x000fea0003800000 */
.L_x_4890:
        /* <DEDUP_REMOVED lines=12> */
.L_x_4895:
[----:B------:R-:W-:-:S05]  /*8720*/  PRMT R3, R5, 0x8880, RZ ;  /* 0x0000888005037816 */ /* 0x000fca00000000ff */
[----:B------:R2:W-:Y:S01]  /*8730*/  STG.E desc[UR36][R16.64], R3 ;  /* 0x0000000310007986 */ /* 0x0005e2000c101924 */
[----:B------:R-:W-:Y:S05]  /*8740*/  BRA `(.L_x_4893) ;  /* 0x0000000c00547947 */ /* 0x000fea0003800000 */
.L_x_4894:
[----:B------:R-:W-:-:S04]  /*8750*/  PRMT R3, R5, 0x8880, RZ ;  /* 0x0000888005037816 */ /* 0x000fc800000000ff */
[----:B------:R-:W-:-:S05]  /*8760*/  PRMT R3, R3, 0x7710, RZ ;  /* 0x0000771003037816 */ /* 0x000fca00000000ff */
[----:B------:R0:W-:Y:S01]  /*8770*/  STG.E.U16 desc[UR36][R16.64], R3 ;  /* 0x0000000310007986 */ /* 0x0001e2000c101524 */
[----:B------:R-:W-:Y:S05]  /*8780*/  BRA `(.L_x_4893) ;  /* 0x0000000c00447947 */ /* 0x000fea0003800000 */
.L_x_4889:
        /* <DEDUP_REMOVED lines=9> */
.L_x_4897:
[----:B------:R-:W0:Y:S02]  /*8820*/  I2F.S8 R0, R5 ;  /* 0x0000000500007306 */ /* 0x000e240000001400 */
[----:B0-----:R-:W-:-:S05]  /*8830*/  F2FP.F16.F32.PACK_AB R0, RZ, R0 ;  /* 0x00000000ff00723e */ /* 0x001fca00000000ff */
[----:B------:R0:W-:Y:S01]  /*8840*/  STG.E.U16 desc[UR36][R16.64], R0 ;  /* 0x0000000010007986 */ /* 0x0001e2000c101524 */
[----:B------:R-:W-:Y:S05]  /*8850*/  BRA `(.L_x_4893) ;  /* 0x0000000c00107947 */ /* 0x000fea0003800000 */
.L_x_4896:
        /* <DEDUP_REMOVED lines=10> */
.L_x_4899:
[----:B------:R-:W0:Y:S02]  /*8900*/  I2F.S8 R5, R5 ;  /* 0x0000000500057306 */ /* 0x000e240000001400 */
[----:B0-----:R-:W-:-:S04]  /*8910*/  F2FP.F16.F32.PACK_AB R3, RZ, R5 ;  /* 0x00000005ff03723e */ /* 0x001fc800000000ff */
[----:B------:R-:W-:-:S05]  /*8920*/  PRMT R3, R3, 0x5410, RZ ;  /* 0x0000541003037816 */ /* 0x000fca00000000ff */
[----:B------:R0:W-:Y:S01]  /*8930*/  STG.E desc[UR36][R16.64], R3 ;  /* 0x0000000310007986 */ /* 0x0001e2000c101924 */
[----:B------:R-:W-:Y:S05]  /*8940*/  BRA `(.L_x_4893) ;  /* 0x0000000800d47947 */ /* 0x000fea0003800000 */
.L_x_4898:
[----:B------:R-:W-:-:S04]  /*8950*/  PRMT R2, R5, 0x8880, RZ ;  /* 0x0000888005027816 */ /* 0x000fc800000000ff */
[----:B------:R-:W-:-:S06]  /*8960*/  PRMT R2, R2, 0x7710, RZ ;  /* 0x0000771002027816 */ /* 0x000fcc00000000ff */
[----:B------:R-:W0:Y:S02]  /*8970*/  I2F.F64.S16 R2, R2 ;  /* 0x0000000200027312 */ /* 0x000e240000101c00 */
[----:B0-----:R0:W-:Y:S01]  /*8980*/  STG.E.64 desc[UR36][R16.64], R2 ;  /* 0x0000000210007986 */ /* 0x0011e2000c101b24 */
[----:B------:R-:W-:Y:S05]  /*8990*/  BRA `(.L_x_4893) ;  /* 0x0000000800c07947 */ /* 0x000fea0003800000 */
.L_x_4888:
        /* <DEDUP_REMOVED lines=12> */
.L_x_4902:
[----:B------:R-:W-:Y:S02]  /*8a60*/  PRMT R4, R5, 0x8880, RZ ;  /* 0x0000888005047816 */ /* 0x000fe400000000ff */
[----:B------:R-:W-:Y:S02]  /*8a70*/  CS2R R6, SRZ ;  /* 0x0000000000067805 */ /* 0x000fe4000001ff00 */
[----:B------:R-:W-:-:S06]  /*8a80*/  PRMT R4, R4, 0x7710, RZ ;  /* 0x0000771004047816 */ /* 0x000fcc00000000ff */
[----:B------:R-:W0:Y:S02]  /*8a90*/  I2F.F64.S16 R4, R4 ;  /* 0x0000000400047312 */ /* 0x000e240000101c00 */
[----:B0-----:R0:W-:Y:S01]  /*8aa0*/  STG.E.128 desc[UR36][R16.64], R4 ;  /* 0x0000000410007986 */ /* 0x0011e2000c101d24 */
[----:B------:R-:W-:Y:S05]  /*8ab0*/  BRA `(.L_x_4893) ;  /* 0x0000000800787947 */ /* 0x000fea0003800000 */
.L_x_4901:
        /* <DEDUP_REMOVED lines=21> */
.L_x_4906:
[----:B------:R-:W-:Y:S05]  /*8c10*/  BSYNC B0 ;  /* 0x0000000000007941 */ /* 0x000fea0003800000 */
.L_x_4905:
[----:B------:R-:W-:-:S05]  /*8c20*/  LOP3.LUT R3, R0, R3, RZ, 0xfc, !PT ;  /* 0x0000000300037212 */ /* 0x000fca00078efcff */
[----:B------:R0:W-:Y:S01]  /*8c30*/  STG.E.U8 desc[UR36][R16.64], R3 ;  /* 0x0000000310007986 */ /* 0x0001e2000c101124 */
[----:B------:R-:W-:Y:S05]  /*8c40*/  BRA `(.L_x_4893) ;  /* 0x0000000800147947 */ /* 0x000fea0003800000 */
.L_x_4904:
        /* <DEDUP_REMOVED lines=13> */
.L_x_4908:
[----:B------:R-:W-:Y:S01]  /*8d20*/  IMAD.MOV.U32 R0, RZ, RZ, 0x7f ;  /* 0x0000007fff007424 */ /* 0x000fe200078e00ff */
[----:B------:R-:W-:-:S04]  /*8d30*/  ISETP.GT.U32.AND P0, PT, R2, 0x7f800000, PT ;  /* 0x7f8000000200780c */ /* 0x000fc80003f04070 */
[----:B------:R-:W-:-:S09]  /*8d40*/  SEL R0, R0, 0x7c, P0 ;  /* 0x0000007c00007807 */ /* 0x000fd20000000000 */
.L_x_4909:
[----:B------:R-:W-:Y:S05]  /*8d50*/  BSYNC B0 ;  /* 0x0000000000007941 */ /* 0x000fea0003800000 */
.L_x_4907:
[----:B------:R-:W-:-:S04]  /*8d60*/  LOP3.LUT R2, R5, 0x80000000, RZ, 0xc0, !PT ;  /* 0x8000000005027812 */ /* 0x000fc800078ec0ff */
[----:B------:R-:W-:-:S04]  /*8d70*/  SHF.R.U32.HI R3, RZ, 0x18, R2 ;  /* 0x00000018ff037819 */ /* 0x000fc80000011602 */
[----:B------:R-:W-:-:S05]  /*8d80*/  LOP3.LUT R3, R0, R3, RZ, 0xfc, !PT ;  /* 0x0000000300037212 */ /* 0x000fca00078efcff */
[----:B------:R0:W-:Y:S01]  /*8d90*/  STG.E.U8 desc[UR36][R16.64], R3 ;  /* 0x0000000310007986 */ /* 0x0001e2000c101124 */
[----:B------:R-:W-:Y:S05]  /*8da0*/  BRA `(.L_x_4893) ;  /* 0x0000000400bc7947 */ /* 0x000fea0003800000 */
.L_x_4903:
[----:B------:R-:W0:Y:S02]  /*8db0*/  I2F.S8 R0, R5 ;  /* 0x0000000500007306 */ /* 0x000e240000001400 */
[----:B0-----:R-:W-:-:S05]  /*8dc0*/  F2FP.BF16.F32.PACK_AB R0, RZ, R0 ;  /* 0x00000000ff00723e */ /* 0x001fca00000010ff */
[----:B------:R0:W-:Y:S01]  /*8dd0*/  STG.E.U16 desc[UR36][R16.64], R0 ;  /* 0x0000000010007986 */ /* 0x0001e2000c101524 */
[----:B------:R-:W-:Y:S05]  /*8de0*/  BRA `(.L_x_4893) ;  /* 0x0000000400ac7947 */ /* 0x000fea0003800000 */
.L_x_4900:
        /* <DEDUP_REMOVED lines=12> */
.L_x_4912:
        /* <DEDUP_REMOVED lines=17> */
.L_x_4915:
[----:B------:R-:W-:-:S04]  /*8fc0*/  LOP3.LUT R2, R5, 0x80000000, RZ, 0xc0, !PT ;  /* 0x8000000005027812 */ /* 0x000fc800078ec0ff */
[----:B------:R-:W-:-:S04]  /*8fd0*/  SHF.R.U32.HI R3, RZ, 0x18, R2 ;  /* 0x00000018ff037819 */ /* 0x000fc80000011602 */
[----:B------:R-:W-:-:S04]  /*8fe0*/  LOP3.LUT R0, R0, R3, RZ, 0xfc, !PT ;  /* 0x0000000300007212 */ /* 0x000fc800078efcff */
[----:B------:R-:W-:-:S07]  /*8ff0*/  PRMT R8, R0, 0x7610, R8 ;  /* 0x0000761000087816 */ /* 0x000fce0000000008 */
.L_x_4914:
[----:B------:R-:W-:Y:S05]  /*9000*/  BSYNC B0 ;  /* 0x0000000000007941 */ /* 0x000fea0003800000 */
.L_x_4913:
[----:B------:R0:W-:Y:S01]  /*9010*/  STG.E.U8 desc[UR36][R16.64], R8 ;  /* 0x0000000810007986 */ /* 0x0001e2000c101124 */
[----:B------:R-:W-:Y:S05]  /*9020*/  BRA `(.L_x_4893) ;  /* 0x00000004001c7947 */ /* 0x000fea0003800000 */
.L_x_4911:
        /* <DEDUP_REMOVED lines=17> */
.L_x_4918:
[----:B------:R-:W-:-:S04]  /*9140*/  LOP3.LUT R2, R5, 0x80000000, RZ, 0xc0, !PT ;  /* 0x8000000005027812 */ /* 0x000fc800078ec0ff */
[----:B------:R-:W-:-:S04]  /*9150*/  SHF.R.U32.HI R3, RZ, 0x18, R2 ;  /* 0x00000018ff037819 */ /* 0x000fc80000011602 */
[----:B------:R-:W-:-:S04]  /*9160*/  LOP3.LUT R0, R0, R3, RZ, 0xfc, !PT ;  /* 0x0000000300007212 */ /* 0x000fc800078efcff */
[----:B------:R-:W-:-:S07]  /*9170*/  PRMT R8, R0, 0x7610, R8 ;  /* 0x0000761000087816 */ /* 0x000fce0000000008 */
.L_x_4917:
[----:B------:R-:W-:Y:S05]  /*9180*/  BSYNC B0 ;  /* 0x0000000000007941 */ /* 0x000fea0003800000 */
.L_x_4916:
[----:B------:R0:W-:Y:S01]  /*9190*/  STG.E.U8 desc[UR36][R16.64], R8 ;  /* 0x0000000810007986 */ /* 0x0001e2000c101124 */
[----:B------:R-:W-:Y:S05]  /*91a0*/  BRA `(.L_x_4893) ;  /* 0x0000000000bc7947 */ /* 0x000fea0003800000 */
.L_x_4910:
        /* <DEDUP_REMOVED lines=22> */
.L_x_4892:
        /* <DEDUP_REMOVED lines=16> */
.L_x_4921:
[----:B------:R-:W-:Y:S05]  /*9410*/  BRA `(.L_x_4893) ;  /* 0x0000000000207947 */ /* 0x000fea0003800000 */
.L_x_4920:
[----:B------:R-:W-:-:S04]  /*9420*/  LOP3.LUT R5, R5, 0xffff, RZ, 0xc0, !PT ;  /* 0x0000ffff05057812 */ /* 0x000fc800078ec0ff */
[----:B------:R-:W-:-:S05]  /*9430*/  PRMT R5, R5, 0x8880, RZ ;  /* 0x0000888005057816 */ /* 0x000fca00000000ff */
[----:B------:R-:W-:-:S05]  /*9440*/  IMAD.MOV.U32 R2, RZ, RZ, R5 ;  /* 0x000000ffff027224 */ /* 0x000fca00078e0005 */
[----:B------:R-:W-:-:S05]  /*9450*/  SHF.R.S32.HI R3, RZ, 0x1f, R2 ;  /* 0x0000001fff037819 */ /* 0x000fca0000011402 */
[----:B------:R0:W-:Y:S01]  /*9460*/  STG.E.64 desc[UR36][R16.64], R2 ;  /* 0x0000000210007986 */ /* 0x0001e2000c101b24 */
[----:B------:R-:W-:Y:S05]  /*9470*/  BRA `(.L_x_4893) ;  /* 0x0000000000087947 */ /* 0x000fea0003800000 */
.L_x_4919:
[----:B------:R-:W-:-:S05]  /*9480*/  PRMT R3, R5, 0x8880, RZ ;  /* 0x0000888005037816 */ /* 0x000fca00000000ff */
[----:B------:R0:W-:Y:S02]  /*9490*/  STG.E desc[UR36][R16.64], R3 ;  /* 0x0000000310007986 */ /* 0x0001e4000c101924 */
.L_x_4893:
[----:B------:R-:W-:-:S07]  /*94a0*/  VIADD R19, R19, 0x80 ;  /* 0x0000008013137836 */ /* 0x000fce0000000000 */
.L_x_4853:
[----:B------:R-:W-:Y:S05]  /*94b0*/  BSYNC B6 ;  /* 0x0000000000067941 */ /* 0x000fea0003800000 */
.L_x_4852:
        /* <DEDUP_REMOVED lines=306> */
.L_x_4922:
        /* <DEDUP_REMOVED lines=20> */
.L_x_4926:
[----:B------:R4:W5:Y:S01]  /*a920*/  LDG.E.U8 R0, desc[UR36][R2.64] ;  /* 0x0000002402007981 */ /* 0x000962000c1e1100 */
[----:B------:R-:W-:Y:S05]  /*a930*/  BRA `(.L_x_4928) ;  /* 0x0000000c00547947 */ /* 0x000fea0003800000 */
.L_x_4925:
        /* <DEDUP_REMOVED lines=8> */
.L_x_4930:
[----:B------:R2:W5:Y:S01]  /*a9c0*/  LDG.E.U8 R0, desc[UR36][R2.64] ;  /* 0x0000002402007981 */ /* 0x000562000c1e1100 */
[----:B------:R-:W-:Y:S05]  /*a9d0*/  BRA `(.L_x_4928) ;  /* 0x0000000c002c7947 */ /* 0x000fea0003800000 */
.L_x_4929:
[----:B------:R0:W5:Y:S01]  /*a9e0*/  LDG.E.U16 R0, desc[UR36][R2.64] ;  /* 0x0000002402007981 */ /* 0x000162000c1e1500 */
[----:B------:R-:W-:Y:S05]  /*a9f0*/  BRA `(.L_x_4928) ;  /* 0x0000000c00247947 */ /* 0x000fea0003800000 */
.L_x_4924:
        /* <DEDUP_REMOVED lines=9> */
.L_x_4932:
[----:B------:R-:W2:Y:S02]  /*aa90*/  LDG.E.U16 R4, desc[UR36][R2.64] ;  /* 0x0000002402047981 */ /* 0x000ea4000c1e1500 */
[----:B--2---:R-:W-:-:S06]  /*aaa0*/  HADD2.F32 R4, -RZ, R4.H0_H0 ;  /* 0x20000004ff047230 */ /* 0x004fcc0000004100 */
[----:B------:R-:W0:Y:S02]  /*aab0*/  F2I.FTZ.TRUNC.NTZ R4, R4 ;  /* 0x0000000400047305 */ /* 0x000e24000021f100 */
[----:B0-----:R-:W-:Y:S01]  /*aac0*/  PRMT R0, R4, 0x7610, R0 ;  /* 0x0000761004007816 */ /* 0x001fe20000000000 */
[----:B------:R-:W-:Y:S06]  /*aad0*/  BRA `(.L_x_4928) ;  /* 0x0000000800ec7947 */ /* 0x000fec0003800000 */
.L_x_4931:
        /* <DEDUP_REMOVED lines=9> */
.L_x_4934:
[----:B------:R-:W2:Y:S02]  /*ab70*/  LDG.E.U16 R2, desc[UR36][R2.64] ;  /* 0x0000002402027981 */ /* 0x000ea4000c1e1500 */
[----:B--2---:R-:W-:-:S06]  /*ab80*/  HADD2.F32 R4, -RZ, R2.H0_H0 ;  /* 0x20000002ff047230 */ /* 0x004fcc0000004100 */
[----:B------:R-:W0:Y:S02]  /*ab90*/  F2I.FTZ.TRUNC.NTZ R4, R4 ;  /* 0x0000000400047305 */ /* 0x000e24000021f100 */
[----:B0-----:R-:W-:Y:S01]  /*aba0*/  PRMT R0, R4, 0x7610, R0 ;  /* 0x0000761004007816 */ /* 0x001fe20000000000 */
[----:B------:R-:W-:Y:S06]  /*abb0*/  BRA `(.L_x_4928) ;  /* 0x0000000800b47947 */ /* 0x000fec0003800000 */
.L_x_4933:
[----:B------:R-:W2:Y:S02]  /*abc0*/  LDG.E.64 R2, desc[UR36][R2.64] ;  /* 0x0000002402027981 */ /* 0x000ea4000c1e1b00 */
[----:B--2---:R0:W1:Y:S01]  /*abd0*/  F2I.F64.TRUNC R0, R2 ;  /* 0x0000000200007311 */ /* 0x004062000030d100 */
[----:B------:R-:W-:Y:S05]  /*abe0*/  BRA `(.L_x_4928) ;  /* 0x0000000800a87947 */ /* 0x000fea0003800000 */
.L_x_4923:
        /* <DEDUP_REMOVED lines=12> */
.L_x_4937:
[----:B------:R-:W2:Y:S02]  /*acb0*/  LDG.E.64 R2, desc[UR36][R2.64] ;  /* 0x0000002402027981 */ /* 0x000ea4000c1e1b00 */
[----:B--2---:R0:W1:Y:S01]  /*acc0*/  F2I.F64.TRUNC R0, R2 ;  /* 0x0000000200007311 */ /* 0x004062000030d100 */
[----:B------:R-:W-:Y:S05]  /*acd0*/  BRA `(.L_x_4928) ;  /* 0x00000008006c7947 */ /* 0x000fea0003800000 */
.L_x_4936:
        /* <DEDUP_REMOVED lines=28> */
.L_x_4939:
        /* <DEDUP_REMOVED lines=15> */
.L_x_4938:
[----:B------:R-:W2:Y:S02]  /*af90*/  LDG.E.U16 R4, desc[UR36][R2.64] ;  /* 0x0000002402047981 */ /* 0x000ea4000c1e1500 */
[----:B--2---:R-:W-:-:S06]  /*afa0*/  IMAD.U32 R4, R4, 0x10000, RZ ;  /* 0x0001000004047824 */ /* 0x004fcc00078e00ff */
[----:B------:R-:W0:Y:S02]  /*afb0*/  F2I.FTZ.TRUNC.NTZ R4, R4 ;  /* 0x0000000400047305 */ /* 0x000e24000021f100 */
[----:B0-----:R-:W-:Y:S01]  /*afc0*/  PRMT R0, R4, 0x7610, R0 ;  /* 0x0000761004007816 */ /* 0x001fe20000000000 */
[----:B------:R-:W-:Y:S06]  /*afd0*/  BRA `(.L_x_4928) ;  /* 0x0000000400ac7947 */ /* 0x000fec0003800000 */
.L_x_4935:
        /* <DEDUP_REMOVED lines=10> */
.L_x_4942:
        /* <DEDUP_REMOVED lines=21> */
.L_x_4946:
[----:B------:R-:W-:Y:S05]  /*b1d0*/  BSYNC B1 ;  /* 0x0000000000017941 */ /* 0x000fea0003800000 */
.L_x_4945:
[----:B------:R-:W-:Y:S01]  /*b1e0*/  IMAD.SHL.U32 R2, R2, 0x100000, RZ ;  /* 0x0010000002027824 */ /* 0x000fe200078e00ff */
[----:B------:R-:W-:-:S04]  /*b1f0*/  LEA R3, R0, 0x3b800000, 0x17 ;  /* 0x3b80000000037811 */ /* 0x000fc800078eb8ff */
[----:B------:R-:W-:-:S07]  /*b200*/  LOP3.LUT R4, R3, R2, R4, 0xfe, !PT ;  /* 0x0000000203047212 */ /* 0x000fce00078efe04 */
.L_x_4944:
[----:B------:R-:W-:Y:S05]  /*b210*/  BSYNC B0 ;  /* 0x0000000000007941 */ /* 0x000fea0003800000 */
.L_x_4943:
[----:B------:R-:W0:Y:S02]  /*b220*/  F2I.FTZ.TRUNC.NTZ R4, R4 ;  /* 0x0000000400047305 */ /* 0x000e24000021f100 */
[----:B0-----:R-:W-:Y:S01]  /*b230*/  PRMT R0, R4, 0x7610, R0 ;  /* 0x0000761004007816 */ /* 0x001fe20000000000 */
[----:B------:R-:W-:Y:S06]  /*b240*/  BRA `(.L_x_4928) ;  /* 0x0000000400107947 */ /* 0x000fec0003800000 */
.L_x_4941:
        /* <DEDUP_REMOVED lines=21> */
.L_x_4950:
[----:B------:R-:W-:Y:S05]  /*b3a0*/  BSYNC B1 ;  /* 0x0000000000017941 */ /* 0x000fea0003800000 */
.L_x_4949:
[----:B------:R-:W-:Y:S01]  /*b3b0*/  IMAD.SHL.U32 R2, R2, 0x200000, RZ ;  /* 0x0020000002027824 */ /* 0x000fe200078e00ff */
[----:B------:R-:W-:-:S04]  /*b3c0*/  LEA R3, R0, 0x37800000, 0x17 ;  /* 0x3780000000037811 */ /* 0x000fc800078eb8ff */
[----:B------:R-:W-:-:S07]  /*b3d0*/  LOP3.LUT R4, R3, R2, R4, 0xfe, !PT ;  /* 0x0000000203047212 */ /* 0x000fce00078efe04 */
.L_x_4948:
[----:B------:R-:W-:Y:S05]  /*b3e0*/  BSYNC B0 ;  /* 0x0000000000007941 */ /* 0x000fea0003800000 */
.L_x_4947:
[----:B------:R-:W0:Y:S02]  /*b3f0*/  F2I.FTZ.TRUNC.NTZ R4, R4 ;  /* 0x0000000400047305 */ /* 0x000e24000021f100 */
[----:B0-----:R-:W-:Y:S01]  /*b400*/  PRMT R0, R4, 0x7610, R0 ;  /* 0x0000761004007816 */ /* 0x001fe20000000000 */
[----:B------:R-:W-:Y:S06]  /*b410*/  BRA `(.L_x_4928) ;  /* 0x00000000009c7947 */ /* 0x000fec0003800000 */
.L_x_4940:
        /* <DEDUP_REMOVED lines=14> */
.L_x_4954:
[----:B------:R-:W-:Y:S05]  /*b500*/  BSYNC B0 ;  /* 0x0000000000007941 */ /* 0x000fea0003800000 */
.L_x_4953:
[----:B------:R-:W0:Y:S02]  /*b510*/  F2I.FTZ.TRUNC.NTZ R4, R4 ;  /* 0x0000000400047305 */ /* 0x000e24000021f100 */
[----:B0-----:R-:W-:Y:S01]  /*b520*/  PRMT R0, R4, 0x7610, R0 ;  /* 0x0000761004007816 */ /* 0x001fe20000000000 */
[----:B------:R-:W-:Y:S06]  /*b530*/  BRA `(.L_x_4928) ;  /* 0x0000000000547947 */ /* 0x000fec0003800000 */
.L_x_4927:
        /* <DEDUP_REMOVED lines=16> */
.L_x_4955:
[----:B------:R-:W-:Y:S01]  /*b640*/  PRMT R0, RZ, 0x7610, R0 ;  /* 0x00007610ff007816 */ /* 0x000fe20000000000 */
[----:B------:R-:W-:Y:S06]  /*b650*/  BRA `(.L_x_4928) ;  /* 0x00000000000c7947 */ /* 0x000fec0003800000 */
.L_x_4952:
[----:B------:R0:W5:Y:S01]  /*b660*/  LDG.E.U8 R0, desc[UR36][R2.64] ;  /* 0x0000002402007981 */ /* 0x000162000c1e1100 */
[----:B------:R-:W-:Y:S05]  /*b670*/  BRA `(.L_x_4928) ;  /* 0x0000000000047947 */ /* 0x000fea0003800000 */
.L_x_4951:
[----:B------:R0:W5:Y:S02]  /*b680*/  LDG.E.U8 R0, desc[UR36][R2.64] ;  /* 0x0000002402007981 */ /* 0x000164000c1e1100 */
.L_x_4928:
[----:B01234-:R-:W0:Y:S01]  /*b690*/  LDC.U8 R3, c[0x0][0x421] ;  /* 0x00010840ff037b82 */ /* 0x01fe220000000000 */
[----:B-----5:R-:W-:-:S04]  /*b6a0*/  LOP3.LUT R0, R0, 0xffff, RZ, 0xc0, !PT ;  /* 0x0000ffff00007812 */ /* 0x020fc800078ec0ff */
        /* <DEDUP_REMOVED lines=15> */
.L_x_4959:
[----:B------:R-:W-:Y:S01]  /*b7a0*/  STG.E.U8 desc[UR36][R16.64], R5 ;  /* 0x0000000510007986 */ /* 0x000fe2000c101124 */
[----:B------:R-:W-:Y:S05]  /*b7b0*/  EXIT ;  /* 0x000000000000794d */ /* 0x000fea0003800000 */
.L_x_4958:
        /* <DEDUP_REMOVED lines=10> */
[----:B------:R-:W-:Y:S01]  /*b860*/  STG.E.64 desc[UR36][R16.64], R2 ;  /* 0x0000000210007986 */ /* 0x000fe2000c101b24 */
[----:B------:R-:W-:Y:S05]  /*b870*/  EXIT ;  /* 0x000000000000794d */ /* 0x000fea0003800000 */
.L_x_4962:
[----:B------:R-:W-:-:S05]  /*b880*/  PRMT R3, R5, 0x8880, RZ ;  /* 0x0000888005037816 */ /* 0x000fca00000000ff */
[----:B------:R-:W-:Y:S01]  /*b890*/  STG.E desc[UR36][R16.64], R3 ;  /* 0x0000000310007986 */ /* 0x000fe2000c101924 */
[----:B------:R-:W-:Y:S05]  /*b8a0*/  EXIT ;  /* 0x000000000000794d */ /* 0x000fea0003800000 */
.L_x_4961:
[----:B------:R-:W-:-:S04]  /*b8b0*/  PRMT R3, R5, 0x8880, RZ ;  /* 0x0000888005037816 */ /* 0x000fc800000000ff */
[----:B------:R-:W-:-:S05]  /*b8c0*/  PRMT R3, R3, 0x7710, RZ ;  /* 0x0000771003037816 */ /* 0x000fca00000000ff */
[----:B------:R-:W-:Y:S01]  /*b8d0*/  STG.E.U16 desc[UR36][R16.64], R3 ;  /* 0x0000000310007986 */ /* 0x000fe2000c101524 */
[----:B------:R-:W-:Y:S05]  /*b8e0*/  EXIT ;  /* 0x000000000000794d */ /* 0x000fea0003800000 */
.L_x_4957:
[----:B------:R-:W-:-:S13]  /*b8f0*/  ISETP.GT.AND P0, PT, R2, 0x6, PT ;  /* 0x000000060200780c */ /* 0x000fda0003f04270 */
[----:B------:R-:W-:Y:S05]  /*b900*/  @P0 BRA `(.L_x_4963) ;  /* 0x00000000002c0947 */ /* 0x000fea0003800000 */
[----:B------:R-:W-:-:S13]  /*b910*/  ISETP.NE.AND P0, PT, R2, 0x5, PT ;  /* 0x000000050200780c */ /* 0x000fda0003f05270 */
[----:B------:R-:W-:Y:S05]  /*b920*/  @!P0 BRA `(.L_x_4964) ;  /* 0x0000000000148947 */ /* 0x000fea0003800000 */
[----:B------:R-:W-:-:S13]  /*b930*/  ISETP.NE.AND P0, PT, R2, 0x6, PT ;  /* 0x000000060200780c */ /* 0x000fda0003f05270 */
[----:B------:R-:W-:Y:S05]  /*b940*/  @P0 BRA `(.L_x_4960) ;  /* 0x0000000800c80947 */ /* 0x000fea0003800000 */
[----:B------:R-:W0:Y:S02]  /*b950*/  I2F.S8 R3, R5 ;  /* 0x0000000500037306 */ /* 0x000e240000001400 */
[----:B0-----:R-:W-:Y:S01]  /*b960*/  STG.E desc[UR36][R16.64], R3 ;  /* 0x0000000310007986 */ /* 0x001fe2000c101924 */
[----:B------:R-:W-:Y:S05]  /*b970*/  EXIT ;  /* 0x000000000000794d */ /* 0x000fea0003800000 */
.L_x_4964:
[----:B------:R-:W0:Y:S02]  /*b980*/  I2F.S8 R0, R5 ;  /* 0x0000000500007306 */ /* 0x000e240000001400 */
[----:B0-----:R-:W-:-:S05]  /*b990*/  F2FP.F16.F32.PACK_AB R0, RZ, R0 ;  /* 0x00000000ff00723e */ /* 0x001fca00000000ff */
[----:B------:R-:W-:Y:S01]  /*b9a0*/  STG.E.U16 desc[UR36][R16.64], R0 ;  /* 0x0000000010007986 */ /* 0x000fe2000c101524 */
[----:B------:R-:W-:Y:S05]  /*b9b0*/  EXIT ;  /* 0x000000000000794d */ /* 0x000fea0003800000 */
.L_x_4963:
        /* <DEDUP_REMOVED lines=8> */
[----:B0-----:R-:W-:Y:S01]  /*ba40*/  STG.E.64 desc[UR36][R16.64], R2 ;  /* 0x0000000210007986 */ /* 0x001fe2000c101b24 */
[----:B------:R-:W-:Y:S05]  /*ba50*/  EXIT ;  /* 0x000000000000794d */ /* 0x000fea0003800000 */
.L_x_4966:
[----:B------:R-:W0:Y:S02]  /*ba60*/  I2F.S8 R5, R5 ;  /* 0x0000000500057306 */ /* 0x000e240000001400 */
[----:B0-----:R-:W-:-:S04]  /*ba70*/  F2FP.F16.F32.PACK_AB R3, RZ, R5 ;  /* 0x00000005ff03723e */ /* 0x001fc800000000ff */
[----:B------:R-:W-:-:S05]  /*ba80*/  PRMT R3, R3, 0x5410, RZ ;  /* 0x0000541003037816 */ /* 0x000fca00000000ff */
[----:B------:R-:W-:Y:S01]  /*ba90*/  STG.E desc[UR36][R16.64], R3 ;  /* 0x0000000310007986 */ /* 0x000fe2000c101924 */
[----:B------:R-:W-:Y:S05]  /*baa0*/  EXIT ;  /* 0x000000000000794d */ /* 0x000fea0003800000 */
.L_x_4965:
[----:B------:R-:W-:-:S04]  /*bab0*/  PRMT R2, R5, 0x8880, RZ ;  /* 0x0000888005027816 */ /* 0x000fc800000000ff */
[----:B------:R-:W-:-:S06]  /*bac0*/  PRMT R2, R2, 0x7710, RZ ;  /* 0x0000771002027816 */ /* 0x000fcc00000000ff */
[----:B------:R-:W0:Y:S02]  /*bad0*/  I2F.F64.S16 R2, R2 ;  /* 0x0000000200027312 */ /* 0x000e240000101c00 */
[----:B0-----:R-:W-:Y:S01]  /*bae0*/  STG.E.64 desc[UR36][R16.64], R2 ;  /* 0x0000000210007986 */ /* 0x001fe2000c101b24 */
[----:B------:R-:W-:Y:S05]  /*baf0*/  EXIT ;  /* 0x000000000000794d */ /* 0x000fea0003800000 */
.L_x_4956:
        /* <DEDUP_REMOVED lines=10> */
[----:B------:R-:W-:Y:S01]  /*bba0*/  STG.E.U8 desc[UR36][R16.64], R3 ;  /* 0x0000000310007986 */ /* 0x000fe2000c101124 */
[----:B------:R-:W-:Y:S05]  /*bbb0*/  EXIT ;  /* 0x000000000000794d */ /* 0x000fea0003800000 */
.L_x_4969:
[----:B------:R-:W-:Y:S02]  /*bbc0*/  PRMT R4, R5, 0x8880, RZ ;  /* 0x0000888005047816 */ /* 0x000fe400000000ff */
[----:B------:R-:W-:Y:S02]  /*bbd0*/  CS2R R6, SRZ ;  /* 0x0000000000067805 */ /* 0x000fe4000001ff00 */
[----:B------:R-:W-:-:S06]  /*bbe0*/  PRMT R4, R4, 0x7710, RZ ;  /* 0x0000771004047816 */ /* 0x000fcc00000000ff */
[----:B------:R-:W0:Y:S02]  /*bbf0*/  I2F.F64.S16 R4, R4 ;  /* 0x0000000400047312 */ /* 0x000e240000101c00 */
[----:B0-----:R-:W-:Y:S01]  /*bc00*/  STG.E.128 desc[UR36][R16.64], R4 ;  /* 0x0000000410007986 */ /* 0x001fe2000c101d24 */
[----:B------:R-:W-:Y:S05]  /*bc10*/  EXIT ;  /* 0x000000000000794d */ /* 0x000fea0003800000 */
.L_x_4968:
        /* <DEDUP_REMOVED lines=21> */
.L_x_4973:
[----:B------:R-:W-:Y:S05]  /*bd70*/  BSYNC B0 ;  /* 0x0000000000007941 */ /* 0x000fea0003800000 */
.L_x_4972:
[----:B------:R-:W-:-:S05]  /*bd80*/  LOP3.LUT R3, R0, R3, RZ, 0xfc, !PT ;  /* 0x0000000300037212 */ /* 0x000fca00078efcff */
[----:B------:R-:W-:Y:S01]  /*bd90*/  STG.E.U8 desc[UR36][R16.64], R3 ;  /* 0x0000000310007986 */ /* 0x000fe2000c101124 */
[----:B------:R-:W-:Y:S05]  /*bda0*/  EXIT ;  /* 0x000000000000794d */ /* 0x000fea0003800000 */
.L_x_4971:
        /* <DEDUP_REMOVED lines=13> */
.L_x_4975:
[----:B------:R-:W-:Y:S01]  /*be80*/  IMAD.MOV.U32 R0, RZ, RZ, 0x7f ;  /* 0x0000007fff007424 */ /* 0x000fe200078e00ff */
[----:B------:R-:W-:-:S04]  /*be90*/  ISETP.GT.U32.AND P0, PT, R2, 0x7f800000, PT ;  /* 0x7f8000000200780c */ /* 0x000fc80003f04070 */
[----:B------:R-:W-:-:S09]  /*bea0*/  SEL R0, R0, 0x7c, P0 ;  /* 0x0000007c00007807 */ /* 0x000fd20000000000 */
.L_x_4976:
[----:B------:R-:W-:Y:S05]  /*beb0*/  BSYNC B0 ;  /* 0x0000000000007941 */ /* 0x000fea0003800000 */
.L_x_4974:
[----:B------:R-:W-:-:S04]  /*bec0*/  LOP3.LUT R2, R5, 0x80000000, RZ, 0xc0, !PT ;  /* 0x8000000005027812 */ /* 0x000fc800078ec0ff */
[----:B------:R-:W-:-:S04]  /*bed0*/  SHF.R.U32.HI R3, RZ, 0x18, R2 ;  /* 0x00000018ff037819 */ /* 0x000fc80000011602 */
[----:B------:R-:W-:-:S05]  /*bee0*/  LOP3.LUT R3, R0, R3, RZ, 0xfc, !PT ;  /* 0x0000000300037212 */ /* 0x000fca00078efcff */
[----:B------:R-:W-:Y:S01]  /*bef0*/  STG.E.U8 desc[UR36][R16.64], R3 ;  /* 0x0000000310007986 */ /* 0x000fe2000c101124 */
[----:B------:R-:W-:Y:S05]  /*bf00*/  EXIT ;  /* 0x000000000000794d */ /* 0x000fea0003800000 */
.L_x_4970:
[----:B------:R-:W0:Y:S02]  /*bf10*/  I2F.S8 R0, R5 ;  /* 0x0000000500007306 */ /* 0x000e240000001400 */
[----:B0-----:R-:W-:-:S05]  /*bf20*/  F2FP.BF16.F32.PACK_AB R0, RZ, R0 ;  /* 0x00000000ff00723e */ /* 0x001fca00000010ff */
[----:B------:R-:W-:Y:S01]  /*bf30*/  STG.E.U16 desc[UR36][R16.64], R0 ;  /* 0x0000000010007986 */ /* 0x000fe2000c101524 */
[----:B------:R-:W-:Y:S05]  /*bf40*/  EXIT ;  /* 0x000000000000794d */ /* 0x000fea0003800000 */
.L_x_4967:
        /* <DEDUP_REMOVED lines=10> */
[----:B------:R-:W-:Y:S01]  /*bff0*/  STG.E.U16 desc[UR36][R16.64], R3 ;  /* 0x0000000310007986 */ /* 0x000fe2000c101524 */
[----:B------:R-:W-:Y:S05]  /*c000*/  EXIT ;  /* 0x000000000000794d */ /* 0x000fea0003800000 */
.L_x_4979:
        /* <DEDUP_REMOVED lines=17> */
.L_x_4982:
[----:B------:R-:W-:-:S04]  /*c120*/  LOP3.LUT R2, R5, 0x80000000, RZ, 0xc0, !PT ;  /* 0x8000000005027812 */ /* 0x000fc800078ec0ff */
[----:B------:R-:W-:-:S04]  /*c130*/  SHF.R.U32.HI R3, RZ, 0x18, R2 ;  /* 0x00000018ff037819 */ /* 0x000fc80000011602 */
[----:B------:R-:W-:-:S04]  /*c140*/  LOP3.LUT R0, R0, R3, RZ, 0xfc, !PT ;  /* 0x0000000300007212 */ /* 0x000fc800078efcff */
[----:B------:R-:W-:-:S07]  /*c150*/  PRMT R8, R0, 0x7610, R8 ;  /* 0x0000761000087816 */ /* 0x000fce0000000008 */
.L_x_4981:
[----:B------:R-:W-:Y:S05]  /*c160*/  BSYNC B0 ;  /* 0x0000000000007941 */ /* 0x000fea0003800000 */
.L_x_4980:
[----:B------:R-:W-:Y:S01]  /*c170*/  STG.E.U8 desc[UR36][R16.64], R8 ;  /* 0x0000000810007986 */ /* 0x000fe2000c101124 */
[----:B------:R-:W-:Y:S05]  /*c180*/  EXIT ;  /* 0x000000000000794d */ /* 0x000fea0003800000 */
.L_x_4978:
        /* <DEDUP_REMOVED lines=17> */
.L_x_4985:
[----:B------:R-:W-:-:S04]  /*c2a0*/  LOP3.LUT R2, R5, 0x80000000, RZ, 0xc0, !PT ;  /* 0x8000000005027812 */ /* 0x000fc800078ec0ff */
[----:B------:R-:W-:-:S04]  /*c2b0*/  SHF.R.U32.HI R3, RZ, 0x18, R2 ;  /* 0x00000018ff037819 */ /* 0x000fc80000011602 */
[----:B------:R-:W-:-:S04]  /*c2c0*/  LOP3.LUT R0, R0, R3, RZ, 0xfc, !PT ;  /* 0x0000000300007212 */ /* 0x000fc800078efcff */
[----:B------:R-:W-:-:S07]  /*c2d0*/  PRMT R8, R0, 0x7610, R8 ;  /* 0x0000761000087816 */ /* 0x000fce0000000008 */
.L_x_4984:
[----:B------:R-:W-:Y:S05]  /*c2e0*/  BSYNC B0 ;  /* 0x0000000000007941 */ /* 0x000fea0003800000 */
.L_x_4983:
[----:B------:R-:W-:Y:S01]  /*c2f0*/  STG.E.U8 desc[UR36][R16.64], R8 ;  /* 0x0000000810007986 */ /* 0x000fe2000c101124 */
[----:B------:R-:W-:Y:S05]  /*c300*/  EXIT ;  /* 0x000000000000794d */ /* 0x000fea0003800000 */
.L_x_4977:
        /* <DEDUP_REMOVED lines=22> */
.L_x_4960:
        /* <DEDUP_REMOVED lines=16> */
.L_x_4988:
[----:B------:R-:W-:Y:S05]  /*c570*/  EXIT ;  /* 0x000000000000794d */ /* 0x000fea0003800000 */
.L_x_4987:
[----:B------:R-:W-:-:S04]  /*c580*/  LOP3.LUT R5, R5, 0xffff, RZ, 0xc0, !PT ;  /* 0x0000ffff05057812 */ /* 0x000fc800078ec0ff */
[----:B------:R-:W-:-:S05]  /*c590*/  PRMT R5, R5, 0x8880, RZ ;  /* 0x0000888005057816 */ /* 0x000fca00000000ff */
[----:B------:R-:W-:-:S05]  /*c5a0*/  IMAD.MOV.U32 R2, RZ, RZ, R5 ;  /* 0x000000ffff027224 */ /* 0x000fca00078e0005 */
[----:B------:R-:W-:-:S05]  /*c5b0*/  SHF.R.S32.HI R3, RZ, 0x1f, R2 ;  /* 0x0000001fff037819 */ /* 0x000fca0000011402 */
[----:B------:R-:W-:Y:S01]  /*c5c0*/  STG.E.64 desc[UR36][R16.64], R2 ;  /* 0x0000000210007986 */ /* 0x000fe2000c101b24 */
[----:B------:R-:W-:Y:S05]  /*c5d0*/  EXIT ;  /* 0x000000000000794d */ /* 0x000fea0003800000 */
.L_x_4986:
[----:B------:R-:W-:-:S05]  /*c5e0*/  PRMT R3, R5, 0x8880, RZ ;  /* 0x0000888005037816 */ /* 0x000fca00000000ff */
[----:B------:R-:W-:Y:S01]  /*c5f0*/  STG.E desc[UR36][R16.64], R3 ;  /* 0x0000000310007986 */ /* 0x000fe2000c101924 */
[----:B------:R-:W-:Y:S05]  /*c600*/  EXIT ;  /* 0x000000000000794d */ /* 0x000fea0003800000 */
.L_x_4989:
        /* <DEDUP_REMOVED lines=15> */
.L_x_5958:


//--------------------- .text._ZN2at6native27unrolled_elementwise_kernelINS0_10AbsFunctorIaEESt5arrayIPcLm2EELi4E23TrivialOffsetCalculatorILi1EjES8_NS0_6memory12LoadWithCastILi1EEENS9_13StoreWithCastILi1EEEEEviT_T0_T2_T3_T4_T5_ --------------------------
	.section	.text._ZN2at6native27unrolled_elementwise_kernelINS0_10AbsFunctorIaEESt5arrayIPcLm2EELi4E23TrivialOffsetCalculatorILi1EjES8_NS0_6memory12LoadWithCastILi1EEENS9_13StoreWithCastILi1EEEEEviT_T0_T2_T3_T4_T5_,"ax",@progbits
	.align	128
        .global         _ZN2at6native27unrolled_elementwise_kernelINS0_10AbsFunctorIaEESt5arrayIPcLm2EELi4E23TrivialOffsetCalculatorILi1EjES8_NS0_6memory12LoadWithCastILi1EEENS9_13StoreWithCastILi1EEEEEviT_T0_T2_T3_T4_T5_
        .type           _ZN2at6native27unrolled_elementwise_kernelINS0_10AbsFunctorIaEESt5arrayIPcLm2EELi4E23TrivialOffsetCalculatorILi1EjES8_NS0_6memory12LoadWithCastILi1EEENS9_13StoreWithCastILi1EEEEEviT_T0_T2_T3_T4_T5_,@function
        .size           _ZN2at6native27unrolled_elementwise_kernelINS0_10AbsFunctorIaEESt5arrayIPcLm2EELi4E23TrivialOffsetCalculatorILi1EjES8_NS0_6memory12LoadWithCastILi1EEENS9_13StoreWithCastILi1EEEEEviT_T0_T2_T3_T4_T5_,(.L_x_5959 - _ZN2at6native27unrolled_elementwise_kernelINS0_10AbsFunctorIaEESt5arrayIPcLm2EELi4E23TrivialOffsetCalculatorILi1EjES8_NS0_6memory12LoadWithCastILi1EEENS9_13StoreWithCastILi1EEEEEviT_T0_T2_T3_T4_T5_)
        .other          _ZN2at6native27unrolled_elementwise_kernelINS0_10AbsFunctorIaEESt5arrayIPcLm2EELi4E23TrivialOffsetCalculatorILi1EjES8_NS0_6memory12LoadWithCastILi1EEENS9_13StoreWithCastILi1EEEEEviT_T0_T2_T3_T4_T5_,@"STO_CUDA_ENTRY STV_DEFAULT"
_ZN2at6native27unrolled_elementwise_kernelINS0_10AbsFunctorIaEESt5arrayIPcLm2EELi4E23TrivialOffsetCalculatorILi1EjES8_NS0_6memory12LoadWithCastILi1EEENS9_13StoreWithCastILi1EEEEEviT_T0_T2_T3_T4_T5_:
.text._ZN2at6native27unrolled_elementwise_kernelINS0_10AbsFunctorIaEESt5arrayIPcLm2EELi4E23TrivialOffsetCalculatorILi1EjES8_NS0_6memory12LoadWithCastILi1EEENS9_13StoreWithCastILi1EEEEEviT_T0_T2_T3_T4_T5_:
        /* <DEDUP_REMOVED lines=31> */
.L_x_4995:
[----:B------:R3:W5:Y:S01]  /*01f0*/  LDG.E.U8 R17, desc[UR36][R2.64] ;  /* 0x0000002402117981 */ /* 0x000762000c1e1100 */
[----:B------:R-:W-:Y:S05]  /*0200*/  BRA `(.L_x_4997) ;  /* 0x0000000c00587947 */ /* 0x000fea0003800000 */
.L_x_4994:
        /* <DEDUP_REMOVED lines=8> */
.L_x_4999:
[----:B------:R1:W5:Y:S01]  /*0290*/  LDG.E.U8 R17, desc[UR36][R2.64] ;  /* 0x0000002402117981 */ /* 0x000362000c1e1100 */
[----:B------:R-:W-:Y:S05]  /*02a0*/  BRA `(.L_x_4997) ;  /* 0x0000000c00307947 */ /* 0x000fea0003800000 */
.L_x_4998:
[----:B------:R2:W5:Y:S01]  /*02b0*/  LDG.E.U16 R17, desc[UR36][R2.64] ;  /* 0x0000002402117981 */ /* 0x000562000c1e1500 */
[----:B------:R-:W-:Y:S05]  /*02c0*/  BRA `(.L_x_4997) ;  /* 0x0000000c00287947 */ /* 0x000fea0003800000 */
.L_x_4993:
        /* <DEDUP_REMOVED lines=9> */
.L_x_5001:
[----:B------:R-:W2:Y:S02]  /*0360*/  LDG.E.U16 R0, desc[UR36][R2.64] ;  /* 0x0000002402007981 */ /* 0x000ea4000c1e1500 */
[----:B--2---:R-:W-:-:S06]  /*0370*/  HADD2.F32 R0, -RZ, R0.H0_H0 ;  /* 0x20000000ff007230 */ /* 0x004fcc0000004100 */
[----:B------:R-:W0:Y:S02]  /*0380*/  F2I.FTZ.TRUNC.NTZ R0, R0 ;  /* 0x0000000000007305 */ /* 0x000e24000021f100 */
[----:B0-----:R-:W-:Y:S01]  /*0390*/  PRMT R17, R0, 0x7610, R17 ;  /* 0x0000761000117816 */ /* 0x001fe20000000011 */
[----:B------:R-:W-:Y:S06]  /*03a0*/  BRA `(.L_x_4997) ;  /* 0x0000000800f07947 */ /* 0x000fec0003800000 */
.L_x_5000:
        /* <DEDUP_REMOVED lines=9> */
.L_x_5003:
[----:B------:R-:W2:Y:S02]  /*0440*/  LDG.E.U16 R2, desc[UR36][R2.64] ;  /* 0x0000002402027981 */ /* 0x000ea4000c1e1500 */
[----:B--2---:R-:W-:-:S06]  /*0450*/  HADD2.F32 R0, -RZ, R2.H0_H0 ;  /* 0x20000002ff007230 */ /* 0x004fcc0000004100 */
[----:B------:R-:W0:Y:S02]  /*0460*/  F2I.FTZ.TRUNC.NTZ R0, R0 ;  /* 0x0000000000007305 */ /* 0x000e24000021f100 */
[----:B0-----:R-:W-:Y:S01]  /*0470*/  PRMT R17, R0, 0x7610, R17 ;  /* 0x0000761000117816 */ /* 0x001fe20000000011 */
[----:B------:R-:W-:Y:S06]  /*0480*/  BRA `(.L_x_4997) ;  /* 0x0000000800b87947 */ /* 0x000fec0003800000 */
.L_x_5002:
[----:B------:R-:W2:Y:S02]  /*0490*/  LDG.E.64 R2, desc[UR36][R2.64] ;  /* 0x0000002402027981 */ /* 0x000ea4000c1e1b00 */
[----:B--2---:R0:W1:Y:S01]  /*04a0*/  F2I.F64.TRUNC R17, R2 ;  /* 0x0000000200117311 */ /* 0x004062000030d100 */
[----:B------:R-:W-:Y:S05]  /*04b0*/  BRA `(.L_x_4997) ;  /* 0x0000000800ac7947 */ /* 0x000fea0003800000 */
.L_x_4992:
        /* <DEDUP_REMOVED lines=12> */
.L_x_5006:
[----:B------:R-:W2:Y:S02]  /*0580*/  LDG.E.64 R2, desc[UR36][R2.64] ;  /* 0x0000002402027981 */ /* 0x000ea4000c1e1b00 */
[----:B--2---:R0:W1:Y:S01]  /*0590*/  F2I.F64.TRUNC R17, R2 ;  /* 0x0000000200117311 */ /* 0x004062000030d100 */
[----:B------:R-:W-:Y:S05]  /*05a0*/  BRA `(.L_x_4997) ;  /* 0x0000000800707947 */ /* 0x000fea0003800000 */
.L_x_5005:
        /* <DEDUP_REMOVED lines=28> */
.L_x_5008:
        /* <DEDUP_REMOVED lines=16> */
.L_x_5007:
[----:B------:R-:W2:Y:S02]  /*0870*/  LDG.E.U16 R0, desc[UR36][R2.64] ;  /* 0x0000002402007981 */ /* 0x000ea4000c1e1500 */
[----:B--2---:R-:W-:-:S06]  /*0880*/  IMAD.U32 R0, R0, 0x10000, RZ ;  /* 0x0001000000007824 */ /* 0x004fcc00078e00ff */
[----:B------:R-:W0:Y:S02]  /*0890*/  F2I.FTZ.TRUNC.NTZ R0, R0 ;  /* 0x0000000000007305 */ /* 0x000e24000021f100 */
[----:B0-----:R-:W-:Y:S01]  /*08a0*/  PRMT R17, R0, 0x7610, R17 ;  /* 0x0000761000117816 */ /* 0x001fe20000000011 */
[----:B------:R-:W-:Y:S06]  /*08b0*/  BRA `(.L_x_4997) ;  /* 0x0000000400ac7947 */ /* 0x000fec0003800000 */
.L_x_5004:
        /* <DEDUP_REMOVED lines=10> */
.L_x_5011:
        /* <DEDUP_REMOVED lines=21> */
.L_x_5015:
[----:B------:R-:W-:Y:S05]  /*0ab0*/  BSYNC B1 ;  /* 0x0000000000017941 */ /* 0x000fea0003800000 */
.L_x_5014:
[----:B------:R-:W-:Y:S01]  /*0ac0*/  LEA R3, R0, 0x3b800000, 0x17 ;  /* 0x3b80000000037811 */ /* 0x000fe200078eb8ff */
[----:B------:R-:W-:-:S05]  /*0ad0*/  IMAD.SHL.U32 R0, R2, 0x100000, RZ ;  /* 0x0010000002007824 */ /* 0x000fca00078e00ff */
[----:B------:R-:W-:-:S07]  /*0ae0*/  LOP3.LUT R0, R3, R0, R4, 0xfe, !PT ;  /* 0x0000000003007212 */ /* 0x000fce00078efe04 */
.L_x_5013:
[----:B------:R-:W-:Y:S05]  /*0af0*/  BSYNC B0 ;  /* 0x0000000000007941 */ /* 0x000fea0003800000 */
.L_x_5012:
[----:B------:R-:W0:Y:S02]  /*0b00*/  F2I.FTZ.TRUNC.NTZ R0, R0 ;  /* 0x0000000000007305 */ /* 0x000e24000021f100 */
[----:B0-----:R-:W-:Y:S01]  /*0b10*/  PRMT R17, R0, 0x7610, R17 ;  /* 0x0000761000117816 */ /* 0x001fe20000000011 */
[----:B------:R-:W-:Y:S06]  /*0b20*/  BRA `(.L_x_4997) ;  /* 0x0000000400107947 */ /* 0x000fec0003800000 */
.L_x_5010:
        /* <DEDUP_REMOVED lines=21> */
.L_x_5019:
[----:B------:R-:W-:Y:S05]  /*0c80*/  BSYNC B1 ;  /* 0x0000000000017941 */ /* 0x000fea0003800000 */
.L_x_5018:
[----:B------:R-:W-:Y:S01]  /*0c90*/  LEA R3, R0, 0x37800000, 0x17 ;  /* 0x3780000000037811 */ /* 0x000fe200078eb8ff */
[----:B------:R-:W-:-:S05]  /*0ca0*/  IMAD.SHL.U32 R0, R2, 0x200000, RZ ;  /* 0x0020000002007824 */ /* 0x000fca00078e00ff */
[----:B------:R-:W-:-:S07]  /*0cb0*/  LOP3.LUT R0, R3, R0, R4, 0xfe, !PT ;  /* 0x0000000003007212 */ /* 0x000fce00078efe04 */
.L_x_5017:
[----:B------:R-:W-:Y:S05]  /*0cc0*/  BSYNC B0 ;  /* 0x0000000000007941 */ /* 0x000fea0003800000 */
.L_x_5016:
[----:B------:R-:W0:Y:S02]  /*0cd0*/  F2I.FTZ.TRUNC.NTZ R0, R0 ;  /* 0x0000000000007305 */ /* 0x000e24000021f100 */
[----:B0-----:R-:W-:Y:S01]  /*0ce0*/  PRMT R17, R0, 0x7610, R17 ;  /* 0x0000761000117816 */ /* 0x001fe20000000011 */
[----:B------:R-:W-:Y:S06]  /*0cf0*/  BRA `(.L_x_4997) ;  /* 0x00000000009c7947 */ /* 0x000fec0003800000 */
.L_x_5009:
        /* <DEDUP_REMOVED lines=14> */
.L_x_5023:
[----:B------:R-:W-:Y:S05]  /*0de0*/  BSYNC B0 ;  /* 0x0000000000007941 */ /* 0x000fea0003800000 */
.L_x_5022:
[----:B------:R-:W0:Y:S02]  /*0df0*/  F2I.FTZ.TRUNC.NTZ R0, R0 ;  /* 0x0000000000007305 */ /* 0x000e24000021f100 */
[----:B0-----:R-:W-:Y:S01]  /*0e00*/  PRMT R17, R0, 0x7610, R17 ;  /* 0x0000761000117816 */ /* 0x001fe20000000011 */
[----:B------:R-:W-:Y:S06]  /*0e10*/  BRA `(.L_x_4997) ;  /* 0x0000000000547947 */ /* 0x000fec0003800000 */
.L_x_4996:
        /* <DEDUP_REMOVED lines=16> */
.L_x_5024:
[----:B------:R-:W-:Y:S01]  /*0f20*/  PRMT R17, RZ, 0x7610, R17 ;  /* 0x00007610ff117816 */ /* 0x000fe20000000011 */
[----:B------:R-:W-:Y:S06]  /*0f30*/  BRA `(.L_x_4997) ;  /* 0x00000000000c7947 */ /* 0x000fec0003800000 */
.L_x_5021:
[----:B------:R0:W5:Y:S01]  /*0f40*/  LDG.E.U8 R17, desc[UR36][R2.64] ;  /* 0x0000002402117981 */ /* 0x000162000c1e1100 */
[----:B------:R-:W-:Y:S05]  /*0f50*/  BRA `(.L_x_4997) ;  /* 0x0000000000047947 */ /* 0x000fea0003800000 */
.L_x_5020:
[----:B------:R0:W5:Y:S02]  /*0f60*/  LDG.E.U8 R17, desc[UR36][R2.64] ;  /* 0x0000002402117981 */ /* 0x000164000c1e1100 */
.L_x_4997:
[----:B------:R-:W2:Y:S02]  /*0f70*/  S2R R24, SR_TID.X ;  /* 0x0000000000187919 */ /* 0x000ea40000002100 */
[----:B--2---:R-:W-:-:S07]  /*0f80*/  VIADD R24, R24, 0x80 ;  /* 0x0000008018187836 */ /* 0x004fce0000000000 */
.L_x_4991:
[----:B------:R-:W-:Y:S05]  /*0f90*/  BSYNC B6 ;  /* 0x0000000000067941 */ /* 0x000fea0003800000 */
.L_x_4990:
        /* <DEDUP_REMOVED lines=23> */
.L_x_5030:
[----:B------:R0:W5:Y:S01]  /*1110*/  LDG.E.U8 R16, desc[UR36][R2.64] ;  /* 0x0000002402107981 */ /* 0x000162000c1e1100 */
[----:B------:R-:W-:Y:S05]  /*1120*/  BRA `(.L_x_5032) ;  /* 0x0000000c00547947 */ /* 0x000fea0003800000 */
.L_x_5029:
        /* <DEDUP_REMOVED lines=8> */
.L_x_5034:
[----:B------:R0:W5:Y:S01]  /*11b0*/  LDG.E.U8 R16, desc[UR36][R2.64] ;  /* 0x0000002402107981 */ /* 0x000162000c1e1100 */
[----:B------:R-:W-:Y:S05]  /*11c0*/  BRA `(.L_x_5032) ;  /* 0x0000000c002c7947 */ /* 0x000fea0003800000 */
.L_x_5033:
[----:B------:R0:W5:Y:S01]  /*11d0*/  LDG.E.U16 R16, desc[UR36][R2.64] ;  /* 0x0000002402107981 */ /* 0x000162000c1e1500 */
[----:B------:R-:W-:Y:S05]  /*11e0*/  BRA `(.L_x_5032) ;  /* 0x0000000c00247947 */ /* 0x000fea0003800000 */
.L_x_5028:
        /* <DEDUP_REMOVED lines=9> */
.L_x_5036:
[----:B------:R-:W2:Y:S02]  /*1280*/  LDG.E.U16 R0, desc[UR36][R2.64] ;  /* 0x0000002402007981 */ /* 0x000ea4000c1e1500 */
[----:B--2---:R-:W-:-:S06]  /*1290*/  HADD2.F32 R0, -RZ, R0.H0_H0 ;  /* 0x20000000ff007230 */ /* 0x004fcc0000004100 */
[----:B------:R-:W0:Y:S02]  /*12a0*/  F2I.FTZ.TRUNC.NTZ R0, R0 ;  /* 0x0000000000007305 */ /* 0x000e24000021f100 */
[----:B0-----:R-:W-:Y:S01]  /*12b0*/  PRMT R16, R0, 0x7610, R16 ;  /* 0x0000761000107816 */ /* 0x001fe20000000010 */
[----:B------:R-:W-:Y:S06]  /*12c0*/  BRA `(.L_x_5032) ;  /* 0x0000000800ec7947 */ /* 0x000fec0003800000 */
.L_x_5035:
        /* <DEDUP_REMOVED lines=9> */
.L_x_5038:
[----:B------:R-:W2:Y:S02]  /*1360*/  LDG.E.U16 R2, desc[UR36][R2.64] ;  /* 0x0000002402027981 */ /* 0x000ea4000c1e1500 */
[----:B--2---:R-:W-:-:S06]  /*1370*/  HADD2.F32 R0, -RZ, R2.H0_H0 ;  /* 0x20000002ff007230 */ /* 0x004fcc0000004100 */
[----:B------:R-:W0:Y:S02]  /*1380*/  F2I.FTZ.TRUNC.NTZ R0, R0 ;  /* 0x0000000000007305 */ /* 0x000e24000021f100 */
[----:B0-----:R-:W-:Y:S01]  /*1390*/  PRMT R16, R0, 0x7610, R16 ;  /* 0x0000761000107816 */ /* 0x001fe20000000010 */
[----:B------:R-:W-:Y:S06]  /*13a0*/  BRA `(.L_x_5032) ;  /* 0x0000000800b47947 */ /* 0x000fec0003800000 */
.L_x_5037:
[----:B------:R-:W2:Y:S02]  /*13b0*/  LDG.E.64 R2, desc[UR36][R2.64] ;  /* 0x0000002402027981 */ /* 0x000ea4000c1e1b00 */
[----:B--2---:R0:W1:Y:S01]  /*13c0*/  F2I.F64.TRUNC R16, R2 ;  /* 0x0000000200107311 */ /* 0x004062000030d100 */
[----:B------:R-:W-:Y:S05]  /*13d0*/  BRA `(.L_x_5032) ;  /* 0x0000000800a87947 */ /* 0x000fea0003800000 */
.L_x_5027:
        /* <DEDUP_REMOVED lines=12> */
.L_x_5041:
[----:B------:R-:W2:Y:S02]  /*14a0*/  LDG.E.64 R2, desc[UR36][R2.64] ;  /* 0x0000002402027981 */ /* 0x000ea4000c1e1b00 */
[----:B--2---:R0:W1:Y:S01]  /*14b0*/  F2I.F64.TRUNC R16, R2 ;  /* 0x0000000200107311 */ /* 0x004062000030d100 */
[----:B------:R-:W-:Y:S05]  /*14c0*/  BRA `(.L_x_5032) ;  /* 0x00000008006c7947 */ /* 0x000fea0003800000 */
.L_x_5040:
        /* <DEDUP_REMOVED lines=28> */
.L_x_5043:
        /* <DEDUP_REMOVED lines=15> */
.L_x_5042:
[----:B------:R-:W2:Y:S02]  /*1780*/  LDG.E.U16 R0, desc[UR36][R2.64] ;  /* 0x0000002402007981 */ /* 0x000ea4000c1e1500 */
[----:B--2---:R-:W-:-:S06]  /*1790*/  IMAD.U32 R0, R0, 0x10000, RZ ;  /* 0x0001000000007824 */ /* 0x004fcc00078e00ff */
[----:B------:R-:W0:Y:S02]  /*17a0*/  F2I.FTZ.TRUNC.NTZ R0, R0 ;  /* 0x0000000000007305 */ /* 0x000e24000021f100 */
[----:B0-----:R-:W-:Y:S01]  /*17b0*/  PRMT R16, R0, 0x7610, R16 ;  /* 0x0000761000107816 */ /* 0x001fe20000000010 */
[----:B------:R-:W-:Y:S06]  /*17c0*/  BRA `(.L_x_5032) ;  /* 0x0000000400ac7947 */ /* 0x000fec0003800000 */
.L_x_5039:
        /* <DEDUP_REMOVED lines=10> */
.L_x_5046:
        /* <DEDUP_REMOVED lines=21> */
.L_x_5050:
[----:B------:R-:W-:Y:S05]  /*19c0*/  BSYNC B1 ;  /* 0x0000000000017941 */ /* 0x000fea0003800000 */
.L_x_5049:
[----:B------:R-:W-:Y:S01]  /*19d0*/  LEA R3, R0, 0x3b800000, 0x17 ;  /* 0x3b80000000037811 */ /* 0x000fe200078eb8ff */
[----:B------:R-:W-:-:S05]  /*19e0*/  IMAD.SHL.U32 R0, R2, 0x100000, RZ ;  /* 0x0010000002007824 */ /* 0x000fca00078e00ff */
[----:B------:R-:W-:-:S07]  /*19f0*/  LOP3.LUT R0, R3, R0, R4, 0xfe, !PT ;  /* 0x0000000003007212 */ /* 0x000fce00078efe04 */
.L_x_5048:
[----:B------:R-:W-:Y:S05]  /*1a00*/  BSYNC B0 ;  /* 0x0000000000007941 */ /* 0x000fea0003800000 */
.L_x_5047:
[----:B------:R-:W0:Y:S02]  /*1a10*/  F2I.FTZ.TRUNC.NTZ R0, R0 ;  /* 0x0000000000007305 */ /* 0x000e24000021f100 */
[----:B0-----:R-:W-:Y:S01]  /*1a20*/  PRMT R16, R0, 0x7610, R16 ;  /* 0x0000761000107816 */ /* 0x001fe20000000010 */
[----:B------:R-:W-:Y:S06]  /*1a30*/  BRA `(.L_x_5032) ;  /* 0x0000000400107947 */ /* 0x000fec0003800000 */
.L_x_5045:
        /* <DEDUP_REMOVED lines=21> */
.L_x_5054:
[----:B------:R-:W-:Y:S05]  /*1b90*/  BSYNC B1 ;  /* 0x0000000000017941 */ /* 0x000fea0003800000 */
.L_x_5053:
[----:B------:R-:W-:Y:S01]  /*1ba0*/  LEA R3, R0, 0x37800000, 0x17 ;  /* 0x3780000000037811 */ /* 0x000fe200078eb8ff */
[----:B------:R-:W-:-:S05]  /*1bb0*/  IMAD.SHL.U32 R0, R2, 0x200000, RZ ;  /* 0x0020000002007824 */ /* 0x000fca00078e00ff */
[----:B------:R-:W-:-:S07]  /*1bc0*/  LOP3.LUT R0, R3, R0, R4, 0xfe, !PT ;  /* 0x0000000003007212 */ /* 0x000fce00078efe04 */
.L_x_5052:
[----:B------:R-:W-:Y:S05]  /*1bd0*/  BSYNC B0 ;  /* 0x0000000000007941 */ /* 0x000fea0003800000 */
.L_x_5051:
[----:B------:R-:W0:Y:S02]  /*1be0*/  F2I.FTZ.TRUNC.NTZ R0, R0 ;  /* 0x0000000000007305 */ /* 0x000e24000021f100 */
[----:B0-----:R-:W-:Y:S01]  /*1bf0*/  PRMT R16, R0, 0x7610, R16 ;  /* 0x0000761000107816 */ /* 0x001fe20000000010 */
[----:B------:R-:W-:Y:S06]  /*1c00*/  BRA `(.L_x_5032) ;  /* 0x00000000009c7947 */ /* 0x000fec0003800000 */
.L_x_5044:
        /* <DEDUP_REMOVED lines=14> */
.L_x_5058:
[----:B------:R-:W-:Y:S05]  /*1cf0*/  BSYNC B0 ;  /* 0x0000000000007941 */ /* 0x000fea0003800000 */
.L_x_5057:
[----:B------:R-:W0:Y:S02]  /*1d00*/  F2I.FTZ.TRUNC.NTZ R0, R0 ;  /* 0x0000000000007305 */ /* 0x000e24000021f100 */
[----:B0-----:R-:W-:Y:S01]  /*1d10*/  PRMT R16, R0, 0x7610, R16 ;  /* 0x0000761000107816 */ /* 0x001fe20000000010 */
[----:B------:R-:W-:Y:S06]  /*1d20*/  BRA `(.L_x_5032) ;  /* 0x0000000000547947 */ /* 0x000fec0003800000 */
.L_x_5031:
        /* <DEDUP_REMOVED lines=16> */
.L_x_5059:
[----:B------:R-:W-:Y:S01]  /*1e30*/  PRMT R16, RZ, 0x7610, R16 ;  /* 0x00007610ff107816 */ /* 0x000fe20000000010 */
[----:B------:R-:W-:Y:S06]  /*1e40*/  BRA `(.L_x_5032) ;  /* 0x00000000000c7947 */ /* 0x000fec0003800000 */
.L_x_5056:
[----:B------:R3:W5:Y:S01]  /*1e50*/  LDG.E.U8 R16, desc[UR36][R2.64] ;  /* 0x0000002402107981 */ /* 0x000762000c1e1100 */
[----:B------:R-:W-:Y:S05]  /*1e60*/  BRA `(.L_x_5032) ;  /* 0x0000000000047947 */ /* 0x000fea0003800000 */
.L_x_5055:
[----:B------:R2:W5:Y:S02]  /*1e70*/  LDG.E.U8 R16, desc[UR36][R2.64] ;  /* 0x0000002402107981 */ /* 0x000564000c1e1100 */
.L_x_5032:
[----:B------:R-:W-:-:S07]  /*1e80*/  VIADD R24, R24, 0x80 ;  /* 0x0000008018187836 */ /* 0x000fce0000000000 */
.L_x_5026:
[----:B------:R-:W-:Y:S05]  /*1e90*/  BSYNC B6 ;  /* 0x0000000000067941 */ /* 0x000fea0003800000 */
.L_x_5025:
        /* <DEDUP_REMOVED lines=25> */
.L_x_5065:
[----:B------:R0:W5:Y:S01]  /*2030*/  LDG.E.U8 R25, desc[UR36][R2.64] ;  /* 0x0000002402197981 */ /* 0x000162000c1e1100 */
[----:B------:R-:W-:Y:S05]  /*2040*/  BRA `(.L_x_5067) ;  /* 0x0000000c00547947 */ /* 0x000fea0003800000 */
.L_x_5064:
        /* <DEDUP_REMOVED lines=8> */
.L_x_5069:
[----:B------:R0:W5:Y:S01]  /*20d0*/  LDG.E.U8 R25, desc[UR36][R2.64] ;  /* 0x0000002402197981 */ /* 0x000162000c1e1100 */
[----:B------:R-:W-:Y:S05]  /*20e0*/  BRA `(.L_x_5067) ;  /* 0x0000000c002c7947 */ /* 0x000fea0003800000 */
.L_x_5068:
[----:B------:R0:W5:Y:S01]  /*20f0*/  LDG.E.U16 R25, desc[UR36][R2.64] ;  /* 0x0000002402197981 */ /* 0x000162000c1e1500 */
[----:B------:R-:W-:Y:S05]  /*2100*/  BRA `(.L_x_5067) ;  /* 0x0000000c00247947 */ /* 0x000fea0003800000 */
.L_x_5063:
        /* <DEDUP_REMOVED lines=9> */
.L_x_5071:
[----:B------:R-:W2:Y:S02]  /*21a0*/  LDG.E.U16 R0, desc[UR36][R2.64] ;  /* 0x0000002402007981 */ /* 0x000ea4000c1e1500 */
[----:B--2---:R-:W-:-:S06]  /*21b0*/  HADD2.F32 R0, -RZ, R0.H0_H0 ;  /* 0x20000000ff007230 */ /* 0x004fcc0000004100 */
[----:B------:R-:W0:Y:S02]  /*21c0*/  F2I.FTZ.TRUNC.NTZ R0, R0 ;  /* 0x0000000000007305 */ /* 0x000e24000021f100 */
[----:B0-----:R-:W-:Y:S01]  /*21d0*/  PRMT R25, R0, 0x7610, R25 ;  /* 0x0000761000197816 */ /* 0x001fe20000000019 */
[----:B------:R-:W-:Y:S06]  /*21e0*/  BRA `(.L_x_5067) ;  /* 0x0000000800ec7947 */ /* 0x000fec0003800000 */
.L_x_5070:
        /* <DEDUP_REMOVED lines=9> */
.L_x_5073:
[----:B------:R-:W2:Y:S02]  /*2280*/  LDG.E.U16 R2, desc[UR36][R2.64] ;  /* 0x0000002402027981 */ /* 0x000ea4000c1e1500 */
[----:B--2---:R-:W-:-:S06]  /*2290*/  HADD2.F32 R0, -RZ, R2.H0_H0 ;  /* 0x20000002ff007230 */ /* 0x004fcc0000004100 */
[----:B------:R-:W0:Y:S02]  /*22a0*/  F2I.FTZ.TRUNC.NTZ R0, R0 ;  /* 0x0000000000007305 */ /* 0x000e24000021f100 */
[----:B0-----:R-:W-:Y:S01]  /*22b0*/  PRMT R25, R0, 0x7610, R25 ;  /* 0x0000761000197816 */ /* 0x001fe20000000019 */
[----:B------:R-:W-:Y:S06]  /*22c0*/  BRA `(.L_x_5067) ;  /* 0x0000000800b47947 */ /* 0x000fec0003800000 */
.L_x_5072:
[----:B------:R-:W2:Y:S02]  /*22d0*/  LDG.E.64 R2, desc[UR36][R2.64] ;  /* 0x0000002402027981 */ /* 0x000ea4000c1e1b00 */
[----:B--2---:R0:W1:Y:S01]  /*22e0*/  F2I.F64.TRUNC R25, R2 ;  /* 0x0000000200197311 */ /* 0x004062000030d100 */
[----:B------:R-:W-:Y:S05]  /*22f0*/  BRA `(.L_x_5067) ;  /* 0x0000000800a87947 */ /* 0x000fea0003800000 */
.L_x_5062:
        /* <DEDUP_REMOVED lines=12> */
.L_x_5076:
[----:B------:R-:W2:Y:S02]  /*23c0*/  LDG.E.64 R2, desc[UR36][R2.64] ;  /* 0x0000002402027981 */ /* 0x000ea4000c1e1b00 */
[----:B--2---:R3:W4:Y:S01]  /*23d0*/  F2I.F64.TRUNC R25, R2 ;  /* 0x0000000200197311 */ /* 0x004722000030d100 */
[----:B------:R-:W-:Y:S05]  /*23e0*/  BRA `(.L_x_5067) ;  /* 0x00000008006c7947 */ /* 0x000fea0003800000 */
.L_x_5075:
        /* <DEDUP_REMOVED lines=28> */
.L_x_5078:
        /* <DEDUP_REMOVED lines=15> */
.L_x_5077:
[----:B------:R-:W2:Y:S02]  /*26a0*/  LDG.E.U16 R0, desc[UR36][R2.64] ;  /* 0x0000002402007981 */ /* 0x000ea4000c1e1500 */
[----:B--2---:R-:W-:-:S06]  /*26b0*/  IMAD.U32 R0, R0, 0x10000, RZ ;  /* 0x0001000000007824 */ /* 0x004fcc00078e00ff */
[----:B------:R-:W0:Y:S02]  /*26c0*/  F2I.FTZ.TRUNC.NTZ R0, R0 ;  /* 0x0000000000007305 */ /* 0x000e24000021f100 */
[----:B0-----:R-:W-:Y:S01]  /*26d0*/  PRMT R25, R0, 0x7610, R25 ;  /* 0x0000761000197816 */ /* 0x001fe20000000019 */
[----:B------:R-:W-:Y:S06]  /*26e0*/  BRA `(.L_x_5067) ;  /* 0x0000000400ac7947 */ /* 0x000fec0003800000 */
.L_x_5074:
        /* <DEDUP_REMOVED lines=10> */
.L_x_5081:
        /* <DEDUP_REMOVED lines=21> */
.L_x_5085:
[----:B------:R-:W-:Y:S05]  /*28e0*/  BSYNC B1 ;  /* 0x0000000000017941 */ /* 0x000fea0003800000 */
.L_x_5084:
[----:B------:R-:W-:Y:S01]  /*28f0*/  LEA R3, R0, 0x3b800000, 0x17 ;  /* 0x3b80000000037811 */ /* 0x000fe200078eb8ff */
[----:B------:R-:W-:-:S05]  /*2900*/  IMAD.SHL.U32 R0, R2, 0x100000, RZ ;  /* 0x0010000002007824 */ /* 0x000fca00078e00ff */
[----:B------:R-:W-:-:S07]  /*2910*/  LOP3.LUT R0, R3, R0, R4, 0xfe, !PT ;  /* 0x0000000003007212 */ /* 0x000fce00078efe04 */
.L_x_5083:
[----:B------:R-:W-:Y:S05]  /*2920*/  BSYNC B0 ;  /* 0x0000000000007941 */ /* 0x000fea0003800000 */
.L_x_5082:
[----:B------:R-:W0:Y:S02]  /*2930*/  F2I.FTZ.TRUNC.NTZ R0, R0 ;  /* 0x0000000000007305 */ /* 0x000e24000021f100 */
[----:B0-----:R-:W-:Y:S01]  /*2940*/  PRMT R25, R0, 0x7610, R25 ;  /* 0x0000761000197816 */ /* 0x001fe20000000019 */
[----:B------:R-:W-:Y:S06]  /*2950*/  BRA `(.L_x_5067) ;  /* 0x0000000400107947 */ /* 0x000fec0003800000 */
.L_x_5080:
        /* <DEDUP_REMOVED lines=21> */
.L_x_5089:
[----:B------:R-:W-:Y:S05]  /*2ab0*/  BSYNC B1 ;  /* 0x0000000000017941 */ /* 0x000fea0003800000 */
.L_x_5088:
[----:B------:R-:W-:Y:S01]  /*2ac0*/  LEA R3, R0, 0x37800000, 0x17 ;  /* 0x3780000000037811 */ /* 0x000fe200078eb8ff */
[----:B------:R-:W-:-:S05]  /*2ad0*/  IMAD.SHL.U32 R0, R2, 0x200000, RZ ;  /* 0x0020000002007824 */ /* 0x000fca00078e00ff */
[----:B------:R-:W-:-:S07]  /*2ae0*/  LOP3.LUT R0, R3, R0, R4, 0xfe, !PT ;  /* 0x0000000003007212 */ /* 0x000fce00078efe04 */
.L_x_5087:
[----:B------:R-:W-:Y:S05]  /*2af0*/  BSYNC B0 ;  /* 0x0000000000007941 */ /* 0x000fea0003800000 */
.L_x_5086:
[----:B------:R-:W0:Y:S02]  /*2b00*/  F2I.FTZ.TRUNC.NTZ R0, R0 ;  /* 0x0000000000007305 */ /* 0x000e24000021f100 */
[----:B0-----:R-:W-:Y:S01]  /*2b10*/  PRMT R25, R0, 0x7610, R25 ;  /* 0x0000761000197816 */ /* 0x001fe20000000019 */
[----:B------:R-:W-:Y:S06]  /*2b20*/  BRA `(.L_x_5067) ;  /* 0x00000000009c7947 */ /* 0x000fec0003800000 */
.L_x_5079:
        /* <DEDUP_REMOVED lines=14> */
.L_x_5093:
[----:B------:R-:W-:Y:S05]  /*2c10*/  BSYNC B0 ;  /* 0x0000000000007941 */ /* 0x000fea0003800000 */
.L_x_5092:
[----:B------:R-:W0:Y:S02]  /*2c20*/  F2I.FTZ.TRUNC.NTZ R0, R0 ;  /* 0x0000000000007305 */ /* 0x000e24000021f100 */
[----:B0-----:R-:W-:Y:S01]  /*2c30*/  PRMT R25, R0, 0x7610, R25 ;  /* 0x0000761000197816 */ /* 0x001fe20000000019 */
[----:B------:R-:W-:Y:S06]  /*2c40*/  BRA `(.L_x_5067) ;  /* 0x0000000000547947 */ /* 0x000fec0003800000 */
.L_x_5066:
        /* <DEDUP_REMOVED lines=16> */
.L_x_5094:
[----:B------:R-:W-:Y:S01]  /*2d50*/  PRMT R25, RZ, 0x7610, R25 ;  /* 0x00007610ff197816 */ /* 0x000fe20000000019 */
[----:B------:R-:W-:Y:S06]  /*2d60*/  BRA `(.L_x_5067) ;  /* 0x00000000000c7947 */ /* 0x000fec0003800000 */
.L_x_5091:
[----:B------:R2:W5:Y:S01]  /*2d70*/  LDG.E.U8 R25, desc[UR36][R2.64] ;  /* 0x0000002402197981 */ /* 0x000562000c1e1100 */
[----:B------:R-:W-:Y:S05]  /*2d80*/  BRA `(.L_x_5067) ;  /* 0x0000000000047947 */ /* 0x000fea0003800000 */
.L_x_5090:
[----:B------:R1:W5:Y:S02]  /*2d90*/  LDG.E.U8 R25, desc[UR36][R2.64] ;  /* 0x0000002402197981 */ /* 0x000364000c1e1100 */
.L_x_5067:
[----:B------:R-:W-:-:S07]  /*2da0*/  VIADD R24, R24, 0x80 ;  /* 0x0000008018187836 */ /* 0x000fce0000000000 */
.L_x_5061:
[----:B------:R-:W-:Y:S05]  /*2db0*/  BSYNC B6 ;  /* 0x0000000000067941 */ /* 0x000fea0003800000 */
.L_x_5060:
        /* <DEDUP_REMOVED lines=22> */
.L_x_5100:
[----:B------:R0:W5:Y:S01]  /*2f20*/  LDG.E.U8 R18, desc[UR36][R2.64] ;  /* 0x0000002402127981 */ /* 0x000162000c1e1100 */
[----:B------:R-:W-:Y:S05]  /*2f30*/  BRA `(.L_x_5096) ;  /* 0x0000000c00507947 */ /* 0x000fea0003800000 */
.L_x_5099:
        /* <DEDUP_REMOVED lines=8> */
.L_x_5103:
[----:B------:R0:W5:Y:S01]  /*2fc0*/  LDG.E.U8 R18, desc[UR36][R2.64] ;  /* 0x0000002402127981 */ /* 0x000162000c1e1100 */
[----:B------:R-:W-:Y:S05]  /*2fd0*/  BRA `(.L_x_5096) ;  /* 0x0000000c00287947 */ /* 0x000fea0003800000 */
.L_x_5102:
[----:B------:R0:W5:Y:S01]  /*2fe0*/  LDG.E.U16 R18, desc[UR36][R2.64] ;  /* 0x0000002402127981 */ /* 0x000162000c1e1500 */
[----:B------:R-:W-:Y:S05]  /*2ff0*/  BRA `(.L_x_5096) ;  /* 0x0000000c00207947 */ /* 0x000fea0003800000 */
.L_x_5098:
        /* <DEDUP_REMOVED lines=9> */
.L_x_5105:
[----:B------:R-:W2:Y:S02]  /*3090*/  LDG.E.U16 R0, desc[UR36][R2.64] ;  /* 0x0000002402007981 */ /* 0x000ea4000c1e1500 */
[----:B--2---:R-:W-:-:S06]  /*30a0*/  HADD2.F32 R0, -RZ, R0.H0_H0 ;  /* 0x20000000ff007230 */ /* 0x004fcc0000004100 */
[----:B------:R-:W0:Y:S02]  /*30b0*/  F2I.FTZ.TRUNC.NTZ R0, R0 ;  /* 0x0000000000007305 */ /* 0x000e24000021f100 */
[----:B0-----:R-:W-:Y:S01]  /*30c0*/  PRMT R18, R0, 0x7610, R18 ;  /* 0x0000761000127816 */ /* 0x001fe20000000012 */
[----:B------:R-:W-:Y:S06]  /*30d0*/  BRA `(.L_x_5096) ;  /* 0x0000000800e87947 */ /* 0x000fec0003800000 */
.L_x_5104:
        /* <DEDUP_REMOVED lines=9> */
.L_x_5107:
[----:B------:R-:W2:Y:S02]  /*3170*/  LDG.E.U16 R2, desc[UR36][R2.64] ;  /* 0x0000002402027981 */ /* 0x000ea4000c1e1500 */
[----:B--2---:R-:W-:-:S06]  /*3180*/  HADD2.F32 R0, -RZ, R2.H0_H0 ;  /* 0x20000002ff007230 */ /* 0x004fcc0000004100 */
[----:B------:R-:W0:Y:S02]  /*3190*/  F2I.FTZ.TRUNC.NTZ R0, R0 ;  /* 0x0000000000007305 */ /* 0x000e24000021f100 */
[----:B0-----:R-:W-:Y:S01]  /*31a0*/  PRMT R18, R0, 0x7610, R18 ;  /* 0x0000761000127816 */ /* 0x001fe20000000012 */
[----:B------:R-:W-:Y:S06]  /*31b0*/  BRA `(.L_x_5096) ;  /* 0x0000000800b07947 */ /* 0x000fec0003800000 */
.L_x_5106:
[----:B------:R-:W2:Y:S02]  /*31c0*/  LDG.E.64 R2, desc[UR36][R2.64] ;  /* 0x0000002402027981 */ /* 0x000ea4000c1e1b00 */
[----:B--2---:R0:W1:Y:S01]  /*31d0*/  F2I.F64.TRUNC R18, R2 ;  /* 0x0000000200127311 */ /* 0x004062000030d100 */
[----:B------:R-:W-:Y:S05]  /*31e0*/  BRA `(.L_x_5096) ;  /* 0x0000000800a47947 */ /* 0x000fea0003800000 */
.L_x_5097:
        /* <DEDUP_REMOVED lines=12> */
.L_x_5110:
[----:B------:R-:W2:Y:S02]  /*32b0*/  LDG.E.64 R2, desc[UR36][R2.64] ;  /* 0x0000002402027981 */ /* 0x000ea4000c1e1b00 */
[----:B--2---:R0:W1:Y:S01]  /*32c0*/  F2I.F64.TRUNC R18, R2 ;  /* 0x0000000200127311 */ /* 0x004062000030d100 */
[----:B------:R-:W-:Y:S05]  /*32d0*/  BRA `(.L_x_5096) ;  /* 0x0000000800687947 */ /* 0x000fea0003800000 */
.L_x_5109:
        /* <DEDUP_REMOVED lines=28> */
.L_x_5112:
        /* <DEDUP_REMOVED lines=15> */
.L_x_5111:
[----:B------:R-:W2:Y:S02]  /*3590*/  LDG.E.U16 R0, desc[UR36][R2.64] ;  /* 0x0000002402007981 */ /* 0x000ea4000c1e1500 */
[----:B--2---:R-:W-:-:S06]  /*35a0*/  IMAD.U32 R0, R0, 0x10000, RZ ;  /* 0x0001000000007824 */ /* 0x004fcc00078e00ff */
[----:B------:R-:W0:Y:S02]  /*35b0*/  F2I.FTZ.TRUNC.NTZ R0, R0 ;  /* 0x0000000000007305 */ /* 0x000e24000021f100 */
[----:B0-----:R-:W-:Y:S01]  /*35c0*/  PRMT R18, R0, 0x7610, R18 ;  /* 0x0000761000127816 */ /* 0x001fe20000000012 */
[----:B------:R-:W-:Y:S06]  /*35d0*/  BRA `(.L_x_5096) ;  /* 0x0000000400a87947 */ /* 0x000fec0003800000 */
.L_x_5108:
        /* <DEDUP_REMOVED lines=10> */
.L_x_5115:
        /* <DEDUP_REMOVED lines=21> */
.L_x_5119:
[----:B------:R-:W-:Y:S05]  /*37d0*/  BSYNC B1 ;  /* 0x0000000000017941 */ /* 0x000fea0003800000 */
.L_x_5118:
[----:B------:R-:W-:Y:S01]  /*37e0*/  LEA R3, R0, 0x3b800000, 0x17 ;  /* 0x3b80000000037811 */ /* 0x000fe200078eb8ff */
[----:B------:R-:W-:-:S05]  /*37f0*/  IMAD.SHL.U32 R0, R2, 0x100000, RZ ;  /* 0x0010000002007824 */ /* 0x000fca00078e00ff */
[----:B------:R-:W-:-:S07]  /*3800*/  LOP3.LUT R0, R3, R0, R4, 0xfe, !PT ;  /* 0x0000000003007212 */ /* 0x000fce00078efe04 */
.L_x_5117:
[----:B------:R-:W-:Y:S05]  /*3810*/  BSYNC B0 ;  /* 0x0000000000007941 */ /* 0x000fea0003800000 */
.L_x_5116:
[----:B------:R-:W0:Y:S02]  /*3820*/  F2I.FTZ.TRUNC.NTZ R0, R0 ;  /* 0x0000000000007305 */ /* 0x000e24000021f100 */
[----:B0-----:R-:W-:Y:S01]  /*3830*/  PRMT R18, R0, 0x7610, R18 ;  /* 0x0000761000127816 */ /* 0x001fe20000000012 */
[----:B------:R-:W-:Y:S06]  /*3840*/  BRA `(.L_x_5096) ;  /* 0x00000004000c7947 */ /* 0x000fec0003800000 */
.L_x_5114:
        /* <DEDUP_REMOVED lines=21> */
.L_x_5123:
[----:B------:R-:W-:Y:S05]  /*39a0*/  BSYNC B1 ;  /* 0x0000000000017941 */ /* 0x000fea0003800000 */
.L_x_5122:
[----:B------:R-:W-:Y:S01]  /*39b0*/  LEA R3, R0, 0x37800000, 0x17 ;  /* 0x3780000000037811 */ /* 0x000fe200078eb8ff */
[----:B------:R-:W-:-:S05]  /*39c0*/  IMAD.SHL.U32 R0, R2, 0x200000, RZ ;  /* 0x0020000002007824 */ /* 0x000fca00078e00ff */
[----:B------:R-:W-:-:S07]  /*39d0*/  LOP3.LUT R0, R3, R0, R4, 0xfe, !PT ;  /* 0x0000000003007212 */ /* 0x000fce00078efe04 */
.L_x_5121:
[----:B------:R-:W-:Y:S05]  /*39e0*/  BSYNC B0 ;  /* 0x0000000000007941 */ /* 0x000fea0003800000 */
.L_x_5120:
[----:B------:R-:W0:Y:S02]  /*39f0*/  F2I.FTZ.TRUNC.NTZ R0, R0 ;  /* 0x0000000000007305 */ /* 0x000e24000021f100 */
[----:B0-----:R-:W-:Y:S01]  /*3a00*/  PRMT R18, R0, 0x7610, R18 ;  /* 0x0000761000127816 */ /* 0x001fe20000000012 */
[----:B------:R-:W-:Y:S06]  /*3a10*/  BRA `(.L_x_5096) ;  /* 0x0000000000987947 */ /* 0x000fec0003800000 */
.L_x_5113:
        /* <DEDUP_REMOVED lines=14> */
.L_x_5127:
[----:B------:R-:W-:Y:S05]  /*3b00*/  BSYNC B0 ;  /* 0x0000000000007941 */ /* 0x000fea0003800000 */
.L_x_5126:
[----:B------:R-:W0:Y:S02]  /*3b10*/  F2I.FTZ.TRUNC.NTZ R0, R0 ;  /* 0x0000000000007305 */ /* 0x000e24000021f100 */
[----:B0-----:R-:W-:Y:S01]  /*3b20*/  PRMT R18, R0, 0x7610, R18 ;  /* 0x0000761000127816 */ /* 0x001fe20000000012 */
[----:B------:R-:W-:Y:S06]  /*3b30*/  BRA `(.L_x_5096) ;  /* 0x0000000000507947 */ /* 0x000fec0003800000 */
.L_x_5101:
        /* <DEDUP_REMOVED lines=16> */
.L_x_5128:
[----:B------:R-:W-:Y:S05]  /*3c40*/  BRA `(.L_x_5096) ;  /* 0x00000000000c7947 */ /* 0x000fea0003800000 */
.L_x_5125:
[----:B------:R0:W5:Y:S01]  /*3c50*/  LDG.E.U8 R18, desc[UR36][R2.64] ;  /* 0x0000002402127981 */ /* 0x000162000c1e1100 */
[----:B------:R-:W-:Y:S05]  /*3c60*/  BRA `(.L_x_5096) ;  /* 0x0000000000047947 */ /* 0x000fea0003800000 */
.L_x_5124:
[----:B------:R0:W5:Y:S02]  /*3c70*/  LDG.E.U8 R18, desc[UR36][R2.64] ;  /* 0x0000002402127981 */ /* 0x000164000c1e1100 */
.L_x_5096:
[----:B------:R-:W-:Y:S05]  /*3c80*/  BSYNC B6 ;  /* 0x0000000000067941 */ /* 0x000fea0003800000 */
.L_x_5095:
[----:B01234-:R-:W0:Y:S01]  /*3c90*/  S2R R2, SR_TID.X ;  /* 0x0000000000027919 */ /* 0x01fe220000002100 */
[----:B------:R-:W1:Y:S01]  /*3ca0*/  LDC.U8 R19, c[0x0][0x234] ;  /* 0x00008d00ff137b82 */ /* 0x000e620000000000 */
[----:B-----5:R-:W-:Y:S01]  /*3cb0*/  LOP3.LUT R17, R17, 0xffff, RZ, 0xc0, !PT ;  /* 0x0000ffff11117812 */ /* 0x020fe200078ec0ff */
[----:B------:R-:W-:Y:S01]  /*3cc0*/  BSSY B6, `(.L_x_5129) ;  /* 0x0000114000067945 */ /* 0x000fe20003800000 */
[----:B------:R-:W-:Y:S02]  /*3cd0*/  LOP3.LUT R16, R16, 0xffff, RZ, 0xc0, !PT ;  /* 0x0000ffff10107812 */ /* 0x000fe400078ec0ff */
[----:B------:R-:W-:Y:S02]  /*3ce0*/  LOP3.LUT R25, R25, 0xffff, RZ, 0xc0, !PT ;  /* 0x0000ffff19197812 */ /* 0x000fe400078ec0ff */
[----:B------:R-:W-:Y:S02]  /*3cf0*/  LOP3.LUT R18, R18, 0xffff, RZ, 0xc0, !PT ;  /* 0x0000ffff12127812 */ /* 0x000fe400078ec0ff */
[----:B------:R-:W-:-:S02]  /*3d00*/  PRMT R0, R17, 0x8880, RZ ;  /* 0x0000888011007816 */ /* 0x000fc400000000ff */
[----:B------:R-:W-:Y:S02]  /*3d10*/  PRMT R4, R16, 0x8880, RZ ;  /* 0x0000888010047816 */ /* 0x000fe400000000ff */
[----:B------:R-:W-:Y:S02]  /*3d20*/  PRMT R6, R25, 0x8880, RZ ;  /* 0x0000888019067816 */ /* 0x000fe400000000ff */
[----:B------:R-:W-:Y:S02]  /*3d30*/  PRMT R7, R18, 0x8880, RZ ;  /* 0x0000888012077816 */ /* 0x000fe400000000ff */
[----:B------:R-:W-:Y:S02]  /*3d40*/  SHF.R.S32.HI R3, RZ, 0x1f, R0 ;  /* 0x0000001fff037819 */ /* 0x000fe40000011400 */
[----:B------:R-:W-:Y:S02]  /*3d50*/  SHF.R.S32.HI R5, RZ, 0x1f, R4 ;  /* 0x0000001fff057819 */ /* 0x000fe40000011404 */
[----:B------:R-:W-:Y:S01]  /*3d60*/  SHF.R.S32.HI R17, RZ, 0x1f, R6 ;  /* 0x0000001fff117819 */ /* 0x000fe20000011406 */
[----:B------:R-:W-:Y:S01]  /*3d70*/  IMAD.IADD R0, R0, 0x1, R3 ;  /* 0x0000000100007824 */ /* 0x000fe200078e0203 */
[----:B------:R-:W-:Y:S01]  /*3d80*/  SHF.R.S32.HI R16, RZ, 0x1f, R7 ;  /* 0x0000001fff107819 */ /* 0x000fe20000011407 */
[----:B------:R-:W-:-:S02]  /*3d90*/  IMAD.IADD R18, R4, 0x1, R5 ;  /* 0x0000000104127824 */ /* 0x000fc400078e0205 */
[----:B------:R-:W-:Y:S01]  /*3da0*/  IMAD.IADD R6, R6, 0x1, R17 ;  /* 0x0000000106067824 */ /* 0x000fe200078e0211 */
[----:B------:R-:W-:Y:S01]  /*3db0*/  LOP3.LUT R3, R0, R3, RZ, 0x3c, !PT ;  /* 0x0000000300037212 */ /* 0x000fe200078e3cff */
[----:B------:R-:W-:Y:S01]  /*3dc0*/  IMAD.IADD R7, R7, 0x1, R16 ;  /* 0x0000000107077824 */ /* 0x000fe200078e0210 */
[----:B------:R-:W-:Y:S02]  /*3dd0*/  LOP3.LUT R18, R18, R5, RZ, 0x3c, !PT ;  /* 0x0000000512127212 */ /* 0x000fe400078e3cff */
[----:B0-----:R-:W-:Y:S02]  /*3de0*/  ISETP.GE.AND P0, PT, R2, R22, PT ;  /* 0x000000160200720c */ /* 0x001fe40003f06270 */
[----:B------:R-:W-:Y:S02]  /*3df0*/  LOP3.LUT R17, R6, R17, RZ, 0x3c, !PT ;  /* 0x0000001106117212 */ /* 0x000fe400078e3cff */
[----:B------:R-:W-:-:S09]  /*3e00*/  LOP3.LUT R16, R7, R16, RZ, 0x3c, !PT ;  /* 0x0000001007107212 */ /* 0x000fd200078e3cff */
        /* <DEDUP_REMOVED lines=22> */
.L_x_5134:
[----:B------:R0:W-:Y:S01]  /*3f70*/  STG.E.U8 desc[UR36][R8.64], R3 ;  /* 0x0000000308007986 */ /* 0x0001e2000c101124 */
[----:B------:R-:W-:Y:S05]  /*3f80*/  BRA `(.L_x_5130) ;  /* 0x0000000c009c7947 */ /* 0x000fea0003800000 */
.L_x_5133:
        /* <DEDUP_REMOVED lines=12> */
.L_x_5137:
[----:B------:R-:W-:-:S04]  /*4050*/  LOP3.LUT R3, R3, 0xffff, RZ, 0xc0, !PT ;  /* 0x0000ffff03037812 */ /* 0x000fc800078ec0ff */
[----:B------:R-:W-:-:S05]  /*4060*/  PRMT R3, R3, 0x8880, RZ ;  /* 0x0000888003037816 */ /* 0x000fca00000000ff */
[----:B------:R0:W-:Y:S01]  /*4070*/  STG.E desc[UR36][R8.64], R3 ;  /* 0x0000000308007986 */ /* 0x0001e2000c101924 */
[----:B------:R-:W-:Y:S05]  /*4080*/  BRA `(.L_x_5130) ;  /* 0x0000000c005c7947 */ /* 0x000fea0003800000 */
.L_x_5136:
[----:B------:R-:W-:-:S04]  /*4090*/  PRMT R3, R3, 0x8880, RZ ;  /* 0x0000888003037816 */ /* 0x000fc800000000ff */
[----:B------:R-:W-:-:S05]  /*40a0*/  PRMT R3, R3, 0x7710, RZ ;  /* 0x0000771003037816 */ /* 0x000fca00000000ff */
[----:B------:R0:W-:Y:S01]  /*40b0*/  STG.E.U16 desc[UR36][R8.64], R3 ;  /* 0x0000000308007986 */ /* 0x0001e2000c101524 */
[----:B------:R-:W-:Y:S05]  /*40c0*/  BRA `(.L_x_5130) ;  /* 0x0000000c004c7947 */ /* 0x000fea0003800000 */
.L_x_5132:
        /* <DEDUP_REMOVED lines=9> */
.L_x_5139:
[----:B------:R-:W0:Y:S02]  /*4160*/  I2F.S8 R0, R3 ;  /* 0x0000000300007306 */ /* 0x000e240000001400 */
[----:B0-----:R-:W-:-:S05]  /*4170*/  F2FP.F16.F32.PACK_AB R0, RZ, R0 ;  /* 0x00000000ff00723e */ /* 0x001fca00000000ff */
[----:B------:R0:W-:Y:S01]  /*4180*/  STG.E.U16 desc[UR36][R8.64], R0 ;  /* 0x0000000008007986 */ /* 0x0001e2000c101524 */
[----:B------:R-:W-:Y:S05]  /*4190*/  BRA `(.L_x_5130) ;  /* 0x0000000c00187947 */ /* 0x000fea0003800000 */
.L_x_5138:
        /* <DEDUP_REMOVED lines=10> */
.L_x_5141:
[----:B------:R-:W0:Y:S02]  /*4240*/  I2F.S8 R3, R3 ;  /* 0x0000000300037306 */ /* 0x000e240000001400 */
[----:B0-----:R-:W-:-:S04]  /*4250*/  F2FP.F16.F32.PACK_AB R3, RZ, R3 ;  /* 0x00000003ff03723e */ /* 0x001fc800000000ff */
[----:B------:R-:W-:-:S05]  /*4260*/  PRMT R3, R3, 0x5410, RZ ;  /* 0x0000541003037816 */ /* 0x000fca00000000ff */
[----:B------:R0:W-:Y:S01]  /*4270*/  STG.E desc[UR36][R8.64], R3 ;  /* 0x0000000308007986 */ /* 0x0001e2000c101924 */
[----:B------:R-:W-:Y:S05]  /*4280*/  BRA `(.L_x_5130) ;  /* 0x0000000800dc7947 */ /* 0x000fea0003800000 */
.L_x_5140:
[----:B------:R-:W-:-:S04]  /*4290*/  PRMT R4, R3, 0x8880, RZ ;  /* 0x0000888003047816 */ /* 0x000fc800000000ff */
[----:B------:R-:W-:-:S06]  /*42a0*/  PRMT R4, R4, 0x7710, RZ ;  /* 0x0000771004047816 */ /* 0x000fcc00000000ff */
[----:B------:R-:W0:Y:S02]  /*42b0*/  I2F.F64.S16 R4, R4 ;  /* 0x0000000400047312 */ /* 0x000e240000101c00 */
[----:B0-----:R0:W-:Y:S01]  /*42c0*/  STG.E.64 desc[UR36][R8.64], R4 ;  /* 0x0000000408007986 */ /* 0x0011e2000c101b24 */
[----:B------:R-:W-:Y:S05]  /*42d0*/  BRA `(.L_x_5130) ;  /* 0x0000000800c87947 */ /* 0x000fea0003800000 */
.L_x_5131:
        /* <DEDUP_REMOVED lines=12> */
.L_x_5144:
[----:B------:R-:W-:Y:S02]  /*43a0*/  PRMT R4, R3, 0x8880, RZ ;  /* 0x0000888003047816 */ /* 0x000fe400000000ff */
[----:B------:R-:W-:Y:S02]  /*43b0*/  CS2R R6, SRZ ;  /* 0x0000000000067805 */ /* 0x000fe4000001ff00 */
[----:B------:R-:W-:-:S06]  /*43c0*/  PRMT R4, R4, 0x7710, RZ ;  /* 0x0000771004047816 */ /* 0x000fcc00000000ff */
[----:B------:R-:W0:Y:S02]  /*43d0*/  I2F.F64.S16 R4, R4 ;  /* 0x0000000400047312 */ /* 0x000e240000101c00 */
[----:B0-----:R0:W-:Y:S01]  /*43e0*/  STG.E.128 desc[UR36][R8.64], R4 ;  /* 0x0000000408007986 */ /* 0x0011e2000c101d24 */
[----:B------:R-:W-:Y:S05]  /*43f0*/  BRA `(.L_x_5130) ;  /* 0x0000000800807947 */ /* 0x000fea0003800000 */
.L_x_5143:
        /* <DEDUP_REMOVED lines=21> */
.L_x_5148:
[----:B------:R-:W-:Y:S05]  /*4550*/  BSYNC B0 ;  /* 0x0000000000007941 */ /* 0x000fea0003800000 */
.L_x_5147:
[----:B------:R-:W-:-:S05]  /*4560*/  LOP3.LUT R5, R0, R5, RZ, 0xfc, !PT ;  /* 0x0000000500057212 */ /* 0x000fca00078efcff */
[----:B------:R0:W-:Y:S01]  /*4570*/  STG.E.U8 desc[UR36][R8.64], R5 ;  /* 0x0000000508007986 */ /* 0x0001e2000c101124 */
[----:B------:R-:W-:Y:S05]  /*4580*/  BRA `(.L_x_5130) ;  /* 0x00000008001c7947 */ /* 0x000fea0003800000 */
.L_x_5146:
        /* <DEDUP_REMOVED lines=13> */
.L_x_5150:
[----:B------:R-:W-:Y:S01]  /*4660*/  IMAD.MOV.U32 R0, RZ, RZ, 0x7f ;  /* 0x0000007fff007424 */ /* 0x000fe200078e00ff */
[----:B------:R-:W-:-:S04]  /*4670*/  ISETP.GT.U32.AND P0, PT, R4, 0x7f800000, PT ;  /* 0x7f8000000400780c */ /* 0x000fc80003f04070 */
[----:B------:R-:W-:-:S09]  /*4680*/  SEL R0, R0, 0x7c, P0 ;  /* 0x0000007c00007807 */ /* 0x000fd20000000000 */
.L_x_5151:
[----:B------:R-:W-:Y:S05]  /*4690*/  BSYNC B0 ;  /* 0x0000000000007941 */ /* 0x000fea0003800000 */
.L_x_5149:
[----:B------:R-:W-:-:S04]  /*46a0*/  LOP3.LUT R3, R5, 0x80000000, RZ, 0xc0, !PT ;  /* 0x8000000005037812 */ /* 0x000fc800078ec0ff */
[----:B------:R-:W-:-:S04]  /*46b0*/  SHF.R.U32.HI R3, RZ, 0x18, R3 ;  /* 0x00000018ff037819 */ /* 0x000fc80000011603 */
[----:B------:R-:W-:-:S05]  /*46c0*/  LOP3.LUT R3, R0, R3, RZ, 0xfc, !PT ;  /* 0x0000000300037212 */ /* 0x000fca00078efcff */
[----:B------:R0:W-:Y:S01]  /*46d0*/  STG.E.U8 desc[UR36][R8.64], R3 ;  /* 0x0000000308007986 */ /* 0x0001e2000c101124 */
[----:B------:R-:W-:Y:S05]  /*46e0*/  BRA `(.L_x_5130) ;  /* 0x0000000400c47947 */ /* 0x000fea0003800000 */
.L_x_5145:
[----:B------:R-:W0:Y:S02]  /*46f0*/  I2F.S8 R0, R3 ;  /* 0x0000000300007306 */ /* 0x000e240000001400 */
[----:B0-----:R-:W-:-:S05]  /*4700*/  F2FP.BF16.F32.PACK_AB R0, RZ, R0 ;  /* 0x00000000ff00723e */ /* 0x001fca00000010ff */
[----:B------:R0:W-:Y:S01]  /*4710*/  STG.E.U16 desc[UR36][R8.64], R0 ;  /* 0x0000000008007986 */ /* 0x0001e2000c101524 */
[----:B------:R-:W-:Y:S05]  /*4720*/  BRA `(.L_x_5130) ;  /* 0x0000000400b47947 */ /* 0x000fea0003800000 */
.L_x_5142:
        /* <DEDUP_REMOVED lines=12> */
.L_x_5154:
        /* <DEDUP_REMOVED lines=17> */
.L_x_5157:
[----:B------:R-:W-:-:S04]  /*4900*/  LOP3.LUT R3, R3, 0x80000000, RZ, 0xc0, !PT ;  /* 0x8000000003037812 */ /* 0x000fc800078ec0ff */
[----:B------:R-:W-:-:S04]  /*4910*/  SHF.R.U32.HI R3, RZ, 0x18, R3 ;  /* 0x00000018ff037819 */ /* 0x000fc80000011603 */
[----:B------:R-:W-:-:S04]  /*4920*/  LOP3.LUT R0, R0, R3, RZ, 0xfc, !PT ;  /* 0x0000000300007212 */ /* 0x000fc800078efcff */
[----:B------:R-:W-:-:S07]  /*4930*/  PRMT R4, R0, 0x7610, R4 ;  /* 0x0000761000047816 */ /* 0x000fce0000000004 */
.L_x_5156:
[----:B------:R-:W-:Y:S05]  /*4940*/  BSYNC B0 ;  /* 0x0000000000007941 */ /* 0x000fea0003800000 */
.L_x_5155:
[----:B------:R4:W-:Y:S01]  /*4950*/  STG.E.U8 desc[UR36][R8.64], R4 ;  /* 0x0000000408007986 */ /* 0x0009e2000c101124 */
[----:B------:R-:W-:Y:S05]  /*4960*/  BRA `(.L_x_5130) ;  /* 0x0000000400247947 */ /* 0x000fea0003800000 */
.L_x_5153:
        /* <DEDUP_REMOVED lines=17> */
.L_x_5160:
[----:B------:R-:W-:-:S04]  /*4a80*/  LOP3.LUT R3, R3, 0x80000000, RZ, 0xc0, !PT ;  /* 0x8000000003037812 */ /* 0x000fc800078ec0ff */
[----:B------:R-:W-:-:S04]  /*4a90*/  SHF.R.U32.HI R3, RZ, 0x18, R3 ;  /* 0x00000018ff037819 */ /* 0x000fc80000011603 */
[----:B------:R-:W-:-:S04]  /*4aa0*/  LOP3.LUT R0, R0, R3, RZ, 0xfc, !PT ;  /* 0x0000000300007212 */ /* 0x000fc800078efcff */
[----:B------:R-:W-:-:S07]  /*4ab0*/  PRMT R4, R0, 0x7610, R4 ;  /* 0x0000761000047816 */ /* 0x000fce0000000004 */
.L_x_5159:
[----:B------:R-:W-:Y:S05]  /*4ac0*/  BSYNC B0 ;  /* 0x0000000000007941 */ /* 0x000fea0003800000 */
.L_x_5158:
[----:B------:R0:W-:Y:S01]  /*4ad0*/  STG.E.U8 desc[UR36][R8.64], R4 ;  /* 0x0000000408007986 */ /* 0x0001e2000c101124 */
[----:B------:R-:W-:Y:S05]  /*4ae0*/  BRA `(.L_x_5130) ;  /* 0x0000000000c47947 */ /* 0x000fea0003800000 */
.L_x_5152:
        /* <DEDUP_REMOVED lines=23> */
.L_x_5135:
        /* <DEDUP_REMOVED lines=16> */
.L_x_5163:
[----:B------:R-:W-:Y:S05]  /*4d60*/  BRA `(.L_x_5130) ;  /* 0x0000000000247947 */ /* 0x000fea0003800000 */
.L_x_5162:
[----:B------:R-:W-:-:S04]  /*4d70*/  LOP3.LUT R3, R3, 0xffff, RZ, 0xc0, !PT ;  /* 0x0000ffff03037812 */ /* 0x000fc800078ec0ff */
[----:B------:R-:W-:-:S05]  /*4d80*/  PRMT R3, R3, 0x8880, RZ ;  /* 0x0000888003037816 */ /* 0x000fca00000000ff */
[----:B------:R-:W-:-:S05]  /*4d90*/  IMAD.MOV.U32 R4, RZ, RZ, R3 ;  /* 0x000000ffff047224 */ /* 0x000fca00078e0003 */
[----:B------:R-:W-:-:S05]  /*4da0*/  SHF.R.S32.HI R5, RZ, 0x1f, R4 ;  /* 0x0000001fff057819 */ /* 0x000fca0000011404 */
[----:B------:R3:W-:Y:S01]  /*4db0*/  STG.E.64 desc[UR36][R8.64], R4 ;  /* 0x0000000408007986 */ /* 0x0007e2000c101b24 */
[----:B------:R-:W-:Y:S05]  /*4dc0*/  BRA `(.L_x_5130) ;  /* 0x00000000000c7947 */ /* 0x000fea0003800000 */
.L_x_5161:
[----:B------:R-:W-:-:S04]  /*4dd0*/  LOP3.LUT R3, R3, 0xffff, RZ, 0xc0, !PT ;  /* 0x0000ffff03037812 */ /* 0x000fc800078ec0ff */
[----:B------:R-:W-:-:S05]  /*4de0*/  PRMT R3, R3, 0x8880, RZ ;  /* 0x0000888003037816 */ /* 0x000fca00000000ff */
[----:B------:R0:W-:Y:S02]  /*4df0*/  STG.E desc[UR36][R8.64], R3 ;  /* 0x0000000308007986 */ /* 0x0001e4000c101924 */
.L_x_5130:
[----:B------:R-:W-:Y:S05]  /*4e00*/  BSYNC B6 ;  /* 0x0000000000067941 */ /* 0x000fea0003800000 */
.L_x_5129:
        /* <DEDUP_REMOVED lines=23> */
.L_x_5169:
[----:B------:R0:W-:Y:S01]  /*4f80*/  STG.E.U8 desc[UR36][R8.64], R18 ;  /* 0x0000001208007986 */ /* 0x0001e2000c101124 */
[----:B------:R-:W-:Y:S05]  /*4f90*/  BRA `(.L_x_5171) ;  /* 0x0000000c00987947 */ /* 0x000fea0003800000 */
.L_x_5168:
        /* <DEDUP_REMOVED lines=12> */
.L_x_5173:
[----:B------:R-:W-:-:S04]  /*5060*/  LOP3.LUT R18, R18, 0xffff, RZ, 0xc0, !PT ;  /* 0x0000ffff12127812 */ /* 0x000fc800078ec0ff */
[----:B------:R-:W-:-:S05]  /*5070*/  PRMT R3, R18, 0x8880, RZ ;  /* 0x0000888012037816 */ /* 0x000fca00000000ff */
[----:B------:R0:W-:Y:S01]  /*5080*/  STG.E desc[UR36][R8.64], R3 ;  /* 0x0000000308007986 */ /* 0x0001e2000c101924 */
[----:B------:R-:W-:Y:S05]  /*5090*/  BRA `(.L_x_5171) ;  /* 0x0000000c00587947 */ /* 0x000fea0003800000 */
.L_x_5172:
[----:B------:R-:W-:-:S04]  /*50a0*/  PRMT R3, R18, 0x8880, RZ ;  /* 0x0000888012037816 */ /* 0x000fc800000000ff */
[----:B------:R-:W-:-:S05]  /*50b0*/  PRMT R3, R3, 0x7710, RZ ;  /* 0x0000771003037816 */ /* 0x000fca00000000ff */
[----:B------:R0:W-:Y:S01]  /*50c0*/  STG.E.U16 desc[UR36][R8.64], R3 ;  /* 0x0000000308007986 */ /* 0x0001e2000c101524 */
[----:B------:R-:W-:Y:S05]  /*50d0*/  BRA `(.L_x_5171) ;  /* 0x0000000c00487947 */ /* 0x000fea0003800000 */
.L_x_5167:
        /* <DEDUP_REMOVED lines=9> */
.L_x_5175:
[----:B------:R-:W0:Y:S02]  /*5170*/  I2F.S8 R0, R18 ;  /* 0x0000001200007306 */ /* 0x000e240000001400 */
[----:B0-----:R-:W-:-:S05]  /*5180*/  F2FP.F16.F32.PACK_AB R0, RZ, R0 ;  /* 0x00000000ff00723e */ /* 0x001fca00000000ff */
[----:B------:R0:W-:Y:S01]  /*5190*/  STG.E.U16 desc[UR36][R8.64], R0 ;  /* 0x0000000008007986 */ /* 0x0001e2000c101524 */
[----:B------:R-:W-:Y:S05]  /*51a0*/  BRA `(.L_x_5171) ;  /* 0x0000000c00147947 */ /* 0x000fea0003800000 */
.L_x_5174:
        /* <DEDUP_REMOVED lines=10> */
.L_x_5177:
[----:B------:R-:W0:Y:S02]  /*5250*/  I2F.S8 R18, R18 ;  /* 0x0000001200127306 */ /* 0x000e240000001400 */
[----:B0-----:R-:W-:-:S04]  /*5260*/  F2FP.F16.F32.PACK_AB R3, RZ, R18 ;  /* 0x00000012ff03723e */ /* 0x001fc800000000ff */
[----:B------:R-:W-:-:S05]  /*5270*/  PRMT R3, R3, 0x5410, RZ ;  /* 0x0000541003037816 */ /* 0x000fca00000000ff */
[----:B------:R0:W-:Y:S01]  /*5280*/  STG.E desc[UR36][R8.64], R3 ;  /* 0x0000000308007986 */ /* 0x0001e2000c101924 */
[----:B------:R-:W-:Y:S05]  /*5290*/  BRA `(.L_x_5171) ;  /* 0x0000000800d87947 */ /* 0x000fea0003800000 */
.L_x_5176:
[----:B------:R-:W-:-:S04]  /*52a0*/  PRMT R4, R18, 0x8880, RZ ;  /* 0x0000888012047816 */ /* 0x000fc800000000ff */
[----:B------:R-:W-:-:S06]  /*52b0*/  PRMT R4, R4, 0x7710, RZ ;  /* 0x0000771004047816 */ /* 0x000fcc00000000ff */
[----:B------:R-:W0:Y:S02]  /*52c0*/  I2F.F64.S16 R4, R4 ;  /* 0x0000000400047312 */ /* 0x000e240000101c00 */
[----:B0-----:R0:W-:Y:S01]  /*52d0*/  STG.E.64 desc[UR36][R8.64], R4 ;  /* 0x0000000408007986 */ /* 0x0011e2000c101b24 */
[----:B------:R-:W-:Y:S05]  /*52e0*/  BRA `(.L_x_5171) ;  /* 0x0000000800c47947 */ /* 0x000fea0003800000 */
.L_x_5166:
        /* <DEDUP_REMOVED lines=12> */
.L_x_5180:
[----:B------:R-:W-:Y:S02]  /*53b0*/  PRMT R4, R18, 0x8880, RZ ;  /* 0x0000888012047816 */ /* 0x000fe400000000ff */
[----:B------:R-:W-:Y:S02]  /*53c0*/  CS2R R6, SRZ ;  /* 0x0000000000067805 */ /* 0x000fe4000001ff00 */
[----:B------:R-:W-:-:S06]  /*53d0*/  PRMT R4, R4, 0x7710, RZ ;  /* 0x0000771004047816 */ /* 0x000fcc00000000ff */
[----:B------:R-:W0:Y:S02]  /*53e0*/  I2F.F64.S16 R4, R4 ;  /* 0x0000000400047312 */ /* 0x000e240000101c00 */
[----:B0-----:R0:W-:Y:S01]  /*53f0*/  STG.E.128 desc[UR36][R8.64], R4 ;  /* 0x0000000408007986 */ /* 0x0011e2000c101d24 */
[----:B------:R-:W-:Y:S05]  /*5400*/  BRA `(.L_x_5171) ;  /* 0x00000008007c7947 */ /* 0x000fea0003800000 */
.L_x_5179:
        /* <DEDUP_REMOVED lines=21> */
.L_x_5184:
[----:B------:R-:W-:Y:S05]  /*5560*/  BSYNC B0 ;  /* 0x0000000000007941 */ /* 0x000fea0003800000 */
.L_x_5183:
[----:B------:R-:W-:-:S05]  /*5570*/  LOP3.LUT R5, R0, R5, RZ, 0xfc, !PT ;  /* 0x0000000500057212 */ /* 0x000fca00078efcff */
[----:B------:R0:W-:Y:S01]  /*5580*/  STG.E.U8 desc[UR36][R8.64], R5 ;  /* 0x0000000508007986 */ /* 0x0001e2000c101124 */
[----:B------:R-:W-:Y:S05]  /*5590*/  BRA `(.L_x_5171) ;  /* 0x0000000800187947 */ /* 0x000fea0003800000 */
.L_x_5182:
        /* <DEDUP_REMOVED lines=13> */
.L_x_5186:
[----:B------:R-:W-:Y:S01]  /*5670*/  IMAD.MOV.U32 R0, RZ, RZ, 0x7f ;  /* 0x0000007fff007424 */ /* 0x000fe200078e00ff */
[----:B------:R-:W-:-:S04]  /*5680*/  ISETP.GT.U32.AND P0, PT, R3, 0x7f800000, PT ;  /* 0x7f8000000300780c */ /* 0x000fc80003f04070 */
[----:B------:R-:W-:-:S09]  /*5690*/  SEL R0, R0, 0x7c, P0 ;  /* 0x0000007c00007807 */ /* 0x000fd20000000000 */
.L_x_5187:
[----:B------:R-:W-:Y:S05]  /*56a0*/  BSYNC B0 ;  /* 0x0000000000007941 */ /* 0x000fea0003800000 */
.L_x_5185:
[----:B------:R-:W-:-:S04]  /*56b0*/  LOP3.LUT R3, R5, 0x80000000, RZ, 0xc0, !PT ;  /* 0x8000000005037812 */ /* 0x000fc800078ec0ff */
[----:B------:R-:W-:-:S04]  /*56c0*/  SHF.R.U32.HI R3, RZ, 0x18, R3 ;  /* 0x00000018ff037819 */ /* 0x000fc80000011603 */
[----:B------:R-:W-:-:S05]  /*56d0*/  LOP3.LUT R3, R0, R3, RZ, 0xfc, !PT ;  /* 0x0000000300037212 */ /* 0x000fca00078efcff */
[----:B------:R0:W-:Y:S01]  /*56e0*/  STG.E.U8 desc[UR36][R8.64], R3 ;  /* 0x0000000308007986 */ /* 0x0001e2000c101124 */
[----:B------:R-:W-:Y:S05]  /*56f0*/  BRA `(.L_x_5171) ;  /* 0x0000000400c07947 */ /* 0x000fea0003800000 */
.L_x_5181:
[----:B------:R-:W0:Y:S02]  /*5700*/  I2F.S8 R0, R18 ;  /* 0x0000001200007306 */ /* 0x000e240000001400 */
[----:B0-----:R-:W-:-:S05]  /*5710*/  F2FP.BF16.F32.PACK_AB R0, RZ, R0 ;  /* 0x00000000ff00723e */ /* 0x001fca00000010ff */
[----:B------:R0:W-:Y:S01]  /*5720*/  STG.E.U16 desc[UR36][R8.64], R0 ;  /* 0x0000000008007986 */ /* 0x0001e2000c101524 */
[----:B------:R-:W-:Y:S05]  /*5730*/  BRA `(.L_x_5171) ;  /* 0x0000000400b07947 */ /* 0x000fea0003800000 */
.L_x_5178:
        /* <DEDUP_REMOVED lines=12> */
.L_x_5190:
        /* <DEDUP_REMOVED lines=17> */
.L_x_5193:
[----:B------:R-:W-:-:S04]  /*5910*/  LOP3.LUT R3, R5, 0x80000000, RZ, 0xc0, !PT ;  /* 0x8000000005037812 */ /* 0x000fc800078ec0ff */
[----:B------:R-:W-:-:S04]  /*5920*/  SHF.R.U32.HI R3, RZ, 0x18, R3 ;  /* 0x00000018ff037819 */ /* 0x000fc80000011603 */
[----:B------:R-:W-:-:S04]  /*5930*/  LOP3.LUT R0, R0, R3, RZ, 0xfc, !PT ;  /* 0x0000000300007212 */ /* 0x000fc800078efcff */
[----:B------:R-:W-:-:S07]  /*5940*/  PRMT R4, R0, 0x7610, R4 ;  /* 0x0000761000047816 */ /* 0x000fce0000000004 */
.L_x_5192:
[----:B------:R-:W-:Y:S05]  /*5950*/  BSYNC B0 ;  /* 0x0000000000007941 */ /* 0x000fea0003800000 */
.L_x_5191:
[----:B------:R3:W-:Y:S01]  /*5960*/  STG.E.U8 desc[UR36][R8.64], R4 ;  /* 0x0000000408007986 */ /* 0x0007e2000c101124 */
[----:B------:R-:W-:Y:S05]  /*5970*/  BRA `(.L_x_5171) ;  /* 0x0000000400207947 */ /* 0x000fea0003800000 */
.L_x_5189:
        /* <DEDUP_REMOVED lines=17> */
.L_x_5196:
[----:B------:R-:W-:-:S04]  /*5a90*/  LOP3.LUT R3, R5, 0x80000000, RZ, 0xc0, !PT ;  /* 0x8000000005037812 */ /* 0x000fc800078ec0ff */
[----:B------:R-:W-:-:S04]  /*5aa0*/  SHF.R.U32.HI R3, RZ, 0x18, R3 ;  /* 0x00000018ff037819 */ /* 0x000fc80000011603 */
[----:B------:R-:W-:-:S04]  /*5ab0*/  LOP3.LUT R0, R0, R3, RZ, 0xfc, !PT ;  /* 0x0000000300007212 */ /* 0x000fc800078efcff */
[----:B------:R-:W-:-:S07]  /*5ac0*/  PRMT R4, R0, 0x7610, R4 ;  /* 0x0000761000047816 */ /* 0x000fce0000000004 */
.L_x_5195:
[----:B------:R-:W-:Y:S05]  /*5ad0*/  BSYNC B0 ;  /* 0x0000000000007941 */ /* 0x000fea0003800000 */
.L_x_5194:
[----:B------:R0:W-:Y:S01]  /*5ae0*/  STG.E.U8 desc[UR36][R8.64], R4 ;  /* 0x0000000408007986 */ /* 0x0001e2000c101124 */
[----:B------:R-:W-:Y:S05]  /*5af0*/  BRA `(.L_x_5171) ;  /* 0x0000000000c07947 */ /* 0x000fea0003800000 */
.L_x_5188:
        /* <DEDUP_REMOVED lines=22> */
.L_x_5170:
        /* <DEDUP_REMOVED lines=16> */
.L_x_5199:
[----:B------:R-:W-:Y:S05]  /*5d60*/  BRA `(.L_x_5171) ;  /* 0x0000000000247947 */ /* 0x000fea0003800000 */
.L_x_5198:
[----:B------:R-:W-:-:S04]  /*5d70*/  LOP3.LUT R18, R18, 0xffff, RZ, 0xc0, !PT ;  /* 0x0000ffff12127812 */ /* 0x000fc800078ec0ff */
[----:B------:R-:W-:-:S05]  /*5d80*/  PRMT R18, R18, 0x8880, RZ ;  /* 0x0000888012127816 */ /* 0x000fca00000000ff */
[----:B------:R-:W-:-:S05]  /*5d90*/  IMAD.MOV.U32 R4, RZ, RZ, R18 ;  /* 0x000000ffff047224 */ /* 0x000fca00078e0012 */
[----:B------:R-:W-:-:S05]  /*5da0*/  SHF.R.S32.HI R5, RZ, 0x1f, R4 ;  /* 0x0000001fff057819 */ /* 0x000fca0000011404 */
[----:B------:R2:W-:Y:S01]  /*5db0*/  STG.E.64 desc[UR36][R8.64], R4 ;  /* 0x0000000408007986 */ /* 0x0005e2000c101b24 */
[----:B------:R-:W-:Y:S05]  /*5dc0*/  BRA `(.L_x_5171) ;  /* 0x00000000000c7947 */ /* 0x000fea0003800000 */
.L_x_5197:
[----:B------:R-:W-:-:S04]  /*5dd0*/  LOP3.LUT R18, R18, 0xffff, RZ, 0xc0, !PT ;  /* 0x0000ffff12127812 */ /* 0x000fc800078ec0ff */
[----:B------:R-:W-:-:S05]  /*5de0*/  PRMT R3, R18, 0x8880, RZ ;  /* 0x0000888012037816 */ /* 0x000fca00000000ff */
[----:B------:R0:W-:Y:S02]  /*5df0*/  STG.E desc[UR36][R8.64], R3 ;  /* 0x0000000308007986 */ /* 0x0001e4000c101924 */
.L_x_5171:
        /* <DEDUP_REMOVED lines=23> */
.L_x_5203:
[----:B------:R3:W-:Y:S01]  /*5f70*/  STG.E.U8 desc[UR36][R8.64], R17 ;  /* 0x0000001108007986 */ /* 0x0007e2000c101124 */
[----:B------:R-:W-:Y:S05]  /*5f80*/  BRA `(.L_x_5205) ;  /* 0x0000000c00987947 */ /* 0x000fea0003800000 */
.L_x_5202:
        /* <DEDUP_REMOVED lines=12> */
.L_x_5207:
[----:B------:R-:W-:-:S04]  /*6050*/  LOP3.LUT R17, R17, 0xffff, RZ, 0xc0, !PT ;  /* 0x0000ffff11117812 */ /* 0x000fc800078ec0ff */
[----:B------:R-:W-:-:S05]  /*6060*/  PRMT R3, R17, 0x8880, RZ ;  /* 0x0000888011037816 */ /* 0x000fca00000000ff */
[----:B------:R2:W-:Y:S01]  /*6070*/  STG.E desc[UR36][R8.64], R3 ;  /* 0x0000000308007986 */ /* 0x0005e2000c101924 */
[----:B------:R-:W-:Y:S05]  /*6080*/  BRA `(.L_x_5205) ;  /* 0x0000000c00587947 */ /* 0x000fea0003800000 */
.L_x_5206:
[----:B------:R-:W-:-:S04]  /*6090*/  PRMT R3, R17, 0x8880, RZ ;  /* 0x0000888011037816 */ /* 0x000fc800000000ff */
[----:B------:R-:W-:-:S05]  /*60a0*/  PRMT R3, R3, 0x7710, RZ ;  /* 0x0000771003037816 */ /* 0x000fca00000000ff */
[----:B------:R0:W-:Y:S01]  /*60b0*/  STG.E.U16 desc[UR36][R8.64], R3 ;  /* 0x0000000308007986 */ /* 0x0001e2000c101524 */
[----:B------:R-:W-:Y:S05]  /*60c0*/  BRA `(.L_x_5205) ;  /* 0x0000000c00487947 */ /* 0x000fea0003800000 */
.L_x_5201:
        /* <DEDUP_REMOVED lines=9> */
.L_x_5209:
[----:B------:R-:W0:Y:S02]  /*6160*/  I2F.S8 R0, R17 ;  /* 0x0000001100007306 */ /* 0x000e240000001400 */
[----:B0-----:R-:W-:-:S05]  /*6170*/  F2FP.F16.F32.PACK_AB R0, RZ, R0 ;  /* 0x00000000ff00723e */ /* 0x001fca00000000ff */
[----:B------:R0:W-:Y:S01]  /*6180*/  STG.E.U16 desc[UR36][R8.64], R0 ;  /* 0x0000000008007986 */ /* 0x0001e2000c101524 */
[----:B------:R-:W-:Y:S05]  /*6190*/  BRA `(.L_x_5205) ;  /* 0x0000000c00147947 */ /* 0x000fea0003800000 */
.L_x_5208:
        /* <DEDUP_REMOVED lines=10> */
.L_x_5211:
[----:B------:R-:W0:Y:S02]  /*6240*/  I2F.S8 R17, R17 ;  /* 0x0000001100117306 */ /* 0x000e240000001400 */
[----:B0-----:R-:W-:-:S04]  /*6250*/  F2FP.F16.F32.PACK_AB R3, RZ, R17 ;  /* 0x00000011ff03723e */ /* 0x001fc800000000ff */
[----:B------:R-:W-:-:S05]  /*6260*/  PRMT R3, R3, 0x5410, RZ ;  /* 0x0000541003037816 */ /* 0x000fca00000000ff */
[----:B------:R0:W-:Y:S01]  /*6270*/  STG.E desc[UR36][R8.64], R3 ;  /* 0x0000000308007986 */ /* 0x0001e2000c101924 */
[----:B------:R-:W-:Y:S05]  /*6280*/  BRA `(.L_x_5205) ;  /* 0x0000000800d87947 */ /* 0x000fea0003800000 */
.L_x_5210:
[----:B------:R-:W-:-:S04]  /*6290*/  PRMT R4, R17, 0x8880, RZ ;  /* 0x0000888011047816 */ /* 0x000fc800000000ff */
[----:B------:R-:W-:-:S06]  /*62a0*/  PRMT R4, R4, 0x7710, RZ ;  /* 0x0000771004047816 */ /* 0x000fcc00000000ff */
[----:B------:R-:W0:Y:S02]  /*62b0*/  I2F.F64.S16 R4, R4 ;  /* 0x0000000400047312 */ /* 0x000e240000101c00 */
[----:B0-----:R0:W-:Y:S01]  /*62c0*/  STG.E.64 desc[UR36][R8.64], R4 ;  /* 0x0000000408007986 */ /* 0x0011e2000c101b24 */
[----:B------:R-:W-:Y:S05]  /*62d0*/  BRA `(.L_x_5205) ;  /* 0x0000000800c47947 */ /* 0x000fea0003800000 */
.L_x_5200:
        /* <DEDUP_REMOVED lines=12> */
.L_x_5214:
[----:B------:R-:W-:Y:S02]  /*63a0*/  PRMT R4, R17, 0x8880, RZ ;  /* 0x0000888011047816 */ /* 0x000fe400000000ff */
[----:B------:R-:W-:Y:S02]  /*63b0*/  CS2R R6, SRZ ;  /* 0x0000000000067805 */ /* 0x000fe4000001ff00 */
[----:B------:R-:W-:-:S06]  /*63c0*/  PRMT R4, R4, 0x7710, RZ ;  /* 0x0000771004047816 */ /* 0x000fcc00000000ff */
[----:B------:R-:W0:Y:S02]  /*63d0*/  I2F.F64.S16 R4, R4 ;  /* 0x0000000400047312 */ /* 0x000e240000101c00 */
[----:B0-----:R0:W-:Y:S01]  /*63e0*/  STG.E.128 desc[UR36][R8.64], R4 ;  /* 0x0000000408007986 */ /* 0x0011e2000c101d24 */
[----:B------:R-:W-:Y:S05]  /*63f0*/  BRA `(.L_x_5205) ;  /* 0x00000008007c7947 */ /* 0x000fea0003800000 */
.L_x_5213:
        /* <DEDUP_REMOVED lines=21> */
.L_x_5218:
[----:B------:R-:W-:Y:S05]  /*6550*/  BSYNC B0 ;  /* 0x0000000000007941 */ /* 0x000fea0003800000 */
.L_x_5217:
[----:B------:R-:W-:-:S05]  /*6560*/  LOP3.LUT R5, R0, R5, RZ, 0xfc, !PT ;  /* 0x0000000500057212 */ /* 0x000fca00078efcff */
[----:B------:R0:W-:Y:S01]  /*6570*/  STG.E.U8 desc[UR36][R8.64], R5 ;  /* 0x0000000508007986 */ /* 0x0001e2000c101124 */
[----:B------:R-:W-:Y:S05]  /*6580*/  BRA `(.L_x_5205) ;  /* 0x0000000800187947 */ /* 0x000fea0003800000 */
.L_x_5216:
        /* <DEDUP_REMOVED lines=13> */
.L_x_5220:
[----:B------:R-:W-:Y:S01]  /*6660*/  IMAD.MOV.U32 R0, RZ, RZ, 0x7f ;  /* 0x0000007fff007424 */ /* 0x000fe200078e00ff */
[----:B------:R-:W-:-:S04]  /*6670*/  ISETP.GT.U32.AND P0, PT, R3, 0x7f800000, PT ;  /* 0x7f8000000300780c */ /* 0x000fc80003f04070 */
[----:B------:R-:W-:-:S09]  /*6680*/  SEL R0, R0, 0x7c, P0 ;  /* 0x0000007c00007807 */ /* 0x000fd20000000000 */
.L_x_5221:
[----:B------:R-:W-:Y:S05]  /*6690*/  BSYNC B0 ;  /* 0x0000000000007941 */ /* 0x000fea0003800000 */
.L_x_5219:
[----:B------:R-:W-:-:S04]  /*66a0*/  LOP3.LUT R3, R17, 0x80000000, RZ, 0xc0, !PT ;  /* 0x8000000011037812 */ /* 0x000fc800078ec0ff */
[----:B------:R-:W-:-:S04]  /*66b0*/  SHF.R.U32.HI R3, RZ, 0x18, R3 ;  /* 0x00000018ff037819 */ /* 0x000fc80000011603 */
[----:B------:R-:W-:-:S05]  /*66c0*/  LOP3.LUT R3, R0, R3, RZ, 0xfc, !PT ;  /* 0x0000000300037212 */ /* 0x000fca00078efcff */
[----:B------:R0:W-:Y:S01]  /*66d0*/  STG.E.U8 desc[UR36][R8.64], R3 ;  /* 0x0000000308007986 */ /* 0x0001e2000c101124 */
[----:B------:R-:W-:Y:S05]  /*66e0*/  BRA `(.L_x_5205) ;  /* 0x0000000400c07947 */ /* 0x000fea0003800000 */
.L_x_5215:
[----:B------:R-:W0:Y:S02]  /*66f0*/  I2F.S8 R0, R17 ;  /* 0x0000001100007306 */ /* 0x000e240000001400 */
[----:B0-----:R-:W-:-:S05]  /*6700*/  F2FP.BF16.F32.PACK_AB R0, RZ, R0 ;  /* 0x00000000ff00723e */ /* 0x001fca00000010ff */
[----:B------:R0:W-:Y:S01]  /*6710*/  STG.E.U16 desc[UR36][R8.64], R0 ;  /* 0x0000000008007986 */ /* 0x0001e2000c101524 */
[----:B------:R-:W-:Y:S05]  /*6720*/  BRA `(.L_x_5205) ;  /* 0x0000000400b07947 */ /* 0x000fea0003800000 */
.L_x_5212:
        /* <DEDUP_REMOVED lines=12> */
.L_x_5224:
        /* <DEDUP_REMOVED lines=17> */
.L_x_5227:
[----:B------:R-:W-:-:S04]  /*6900*/  LOP3.LUT R3, R17, 0x80000000, RZ, 0xc0, !PT ;  /* 0x8000000011037812 */ /* 0x000fc800078ec0ff */
[----:B------:R-:W-:-:S04]  /*6910*/  SHF.R.U32.HI R3, RZ, 0x18, R3 ;  /* 0x00000018ff037819 */ /* 0x000fc80000011603 */
[----:B------:R-:W-:-:S04]  /*6920*/  LOP3.LUT R0, R0, R3, RZ, 0xfc, !PT ;  /* 0x0000000300007212 */ /* 0x000fc800078efcff */
[----:B------:R-:W-:-:S07]  /*6930*/  PRMT R4, R0, 0x7610, R4 ;  /* 0x0000761000047816 */ /* 0x000fce0000000004 */
.L_x_5226:
[----:B------:R-:W-:Y:S05]  /*6940*/  BSYNC B0 ;  /* 0x0000000000007941 */ /* 0x000fea0003800000 */
.L_x_5225:
[----:B------:R0:W-:Y:S01]  /*6950*/  STG.E.U8 desc[UR36][R8.64], R4 ;  /* 0x0000000408007986 */ /* 0x0001e2000c101124 */
[----:B------:R-:W-:Y:S05]  /*6960*/  BRA `(.L_x_5205) ;  /* 0x0000000400207947 */ /* 0x000fea0003800000 */
.L_x_5223:
        /* <DEDUP_REMOVED lines=17> */
.L_x_5230:
[----:B------:R-:W-:-:S04]  /*6a80*/  LOP3.LUT R3, R17, 0x80000000, RZ, 0xc0, !PT ;  /* 0x8000000011037812 */ /* 0x000fc800078ec0ff */
[----:B------:R-:W-:-:S04]  /*6a90*/  SHF.R.U32.HI R3, RZ, 0x18, R3 ;  /* 0x00000018ff037819 */ /* 0x000fc80000011603 */
[----:B------:R-:W-:-:S04]  /*6aa0*/  LOP3.LUT R0, R0, R3, RZ, 0xfc, !PT ;  /* 0x0000000300007212 */ /* 0x000fc800078efcff */
[----:B------:R-:W-:-:S07]  /*6ab0*/  PRMT R4, R0, 0x7610, R4 ;  /* 0x0000761000047816 */ /* 0x000fce0000000004 */
.L_x_5229:
[----:B------:R-:W-:Y:S05]  /*6ac0*/  BSYNC B0 ;  /* 0x0000000000007941 */ /* 0x000fea0003800000 */
.L_x_5228:
[----:B------:R0:W-:Y:S01]  /*6ad0*/  STG.E.U8 desc[UR36][R8.64], R4 ;  /* 0x0000000408007986 */ /* 0x0001e2000c101124 */
[----:B------:R-:W-:Y:S05]  /*6ae0*/  BRA `(.L_x_5205) ;  /* 0x0000000000c07947 */ /* 0x000fea0003800000 */
.L_x_5222:
        /* <DEDUP_REMOVED lines=22> */
.L_x_5204:
        /* <DEDUP_REMOVED lines=16> */
.L_x_5233:
[----:B------:R-:W-:Y:S05]  /*6d50*/  BRA `(.L_x_5205) ;  /* 0x0000000000247947 */ /* 0x000fea0003800000 */
.L_x_5232:
[----:B------:R-:W-:-:S04]  /*6d60*/  LOP3.LUT R17, R17, 0xffff, RZ, 0xc0, !PT ;  /* 0x0000ffff11117812 */ /* 0x000fc800078ec0ff */
[----:B------:R-:W-:-:S05]  /*6d70*/  PRMT R17, R17, 0x8880, RZ ;  /* 0x0000888011117816 */ /* 0x000fca00000000ff */
[----:B------:R-:W-:-:S05]  /*6d80*/  IMAD.MOV.U32 R4, RZ, RZ, R17 ;  /* 0x000000ffff047224 */ /* 0x000fca00078e0011 */
[----:B------:R-:W-:-:S05]  /*6d90*/  SHF.R.S32.HI R5, RZ, 0x1f, R4 ;  /* 0x0000001fff057819 */ /* 0x000fca0000011404 */
[----:B------:R0:W-:Y:S01]  /*6da0*/  STG.E.64 desc[UR36][R8.64], R4 ;  /* 0x0000000408007986 */ /* 0x0001e2000c101b24 */
[----:B------:R-:W-:Y:S05]  /*6db0*/  BRA `(.L_x_5205) ;  /* 0x00000000000c7947 */ /* 0x000fea0003800000 */
.L_x_5231:
[----:B------:R-:W-:-:S04]  /*6dc0*/  LOP3.LUT R17, R17, 0xffff, RZ, 0xc0, !PT ;  /* 0x0000ffff11117812 */ /* 0x000fc800078ec0ff */
[----:B------:R-:W-:-:S05]  /*6dd0*/  PRMT R3, R17, 0x8880, RZ ;  /* 0x0000888011037816 */ /* 0x000fca00000000ff */
[----:B------:R0:W-:Y:S02]  /*6de0*/  STG.E desc[UR36][R8.64], R3 ;  /* 0x0000000308007986 */ /* 0x0001e4000c101924 */
.L_x_5205:
[----:B------:R-:W-:-:S07]  /*6df0*/  VIADD R2, R2, 0x80 ;  /* 0x0000008002027836 */ /* 0x000fce0000000000 */
.L_x_5165:
[----:B------:R-:W-:Y:S05]  /*6e00*/  BSYNC B6 ;  /* 0x0000000000067941 */ /* 0x000fea0003800000 */
.L_x_5164:
        /* <DEDUP_REMOVED lines=21> */
.L_x_5237:
[----:B------:R-:W-:Y:S01]  /*6f60*/  STG.E.U8 desc[UR36][R2.64], R16 ;  /* 0x0000001002007986 */ /* 0x000fe2000c101124 */
[----:B------:R-:W-:Y:S05]  /*6f70*/  EXIT ;  /* 0x000000000000794d */ /* 0x000fea0003800000 */
.L_x_5236:
        /* <DEDUP_REMOVED lines=12> */
.L_x_5240:
[----:B------:R-:W-:-:S04]  /*7040*/  LOP3.LUT R16, R16, 0xffff, RZ, 0xc0, !PT ;  /* 0x0000ffff10107812 */ /* 0x000fc800078ec0ff */
[----:B------:R-:W-:-:S05]  /*7050*/  PRMT R5, R16, 0x8880, RZ ;  /* 0x0000888010057816 */ /* 0x000fca00000000ff */
[----:B------:R-:W-:Y:S01]  /*7060*/  STG.E desc[UR36][R2.64], R5 ;  /* 0x0000000502007986 */ /* 0x000fe2000c101924 */
[----:B------:R-:W-:Y:S05]  /*7070*/  EXIT ;  /* 0x000000000000794d */ /* 0x000fea0003800000 */
.L_x_5239:
[----:B------:R-:W-:-:S04]  /*7080*/  PRMT R5, R16, 0x8880, RZ ;  /* 0x0000888010057816 */ /* 0x000fc800000000ff */
[----:B------:R-:W-:-:S05]  /*7090*/  PRMT R5, R5, 0x7710, RZ ;  /* 0x0000771005057816 */ /* 0x000fca00000000ff */
[----:B------:R-:W-:Y:S01]  /*70a0*/  STG.E.U16 desc[UR36][R2.64], R5 ;  /* 0x0000000502007986 */ /* 0x000fe2000c101524 */
[----:B------:R-:W-:Y:S05]  /*70b0*/  EXIT ;  /* 0x000000000000794d */ /* 0x000fea0003800000 */
.L_x_5235:
        /* <DEDUP_REMOVED lines=9> */
.L_x_5242:
[----:B------:R-:W0:Y:S02]  /*7150*/  I2F.S8 R0, R16 ;  /* 0x0000001000007306 */ /* 0x000e240000001400 */
[----:B0-----:R-:W-:-:S05]  /*7160*/  F2FP.F16.F32.PACK_AB R0, RZ, R0 ;  /* 0x00000000ff00723e */ /* 0x001fca00000000ff */
[----:B------:R-:W-:Y:S01]  /*7170*/  STG.E.U16 desc[UR36][R2.64], R0 ;  /* 0x0000000002007986 */ /* 0x000fe2000c101524 */
[----:B------:R-:W-:Y:S05]  /*7180*/  EXIT ;  /* 0x000000000000794d */ /* 0x000fea0003800000 */
.L_x_5241:
        /* <DEDUP_REMOVED lines=10> */
.L_x_5244:
[----:B------:R-:W0:Y:S02]  /*7230*/  I2F.S8 R16, R16 ;  /* 0x0000001000107306 */ /* 0x000e240000001400 */
[----:B0-----:R-:W-:-:S04]  /*7240*/  F2FP.F16.F32.PACK_AB R5, RZ, R16 ;  /* 0x00000010ff05723e */ /* 0x001fc800000000ff */
[----:B------:R-:W-:-:S05]  /*7250*/  PRMT R5, R5, 0x5410, RZ ;  /* 0x0000541005057816 */ /* 0x000fca00000000ff */
[----:B------:R-:W-:Y:S01]  /*7260*/  STG.E desc[UR36][R2.64], R5 ;  /* 0x0000000502007986 */ /* 0x000fe2000c101924 */
[----:B------:R-:W-:Y:S05]  /*7270*/  EXIT ;  /* 0x000000000000794d */ /* 0x000fea0003800000 */
.L_x_5243:
[----:B------:R-:W-:-:S04]  /*7280*/  PRMT R4, R16, 0x8880, RZ ;  /* 0x0000888010047816 */ /* 0x000fc800000000ff */
[----:B------:R-:W-:-:S06]  /*7290*/  PRMT R4, R4, 0x7710, RZ ;  /* 0x0000771004047816 */ /* 0x000fcc00000000ff */
[----:B------:R-:W0:Y:S02]  /*72a0*/  I2F.F64.S16 R4, R4 ;  /* 0x0000000400047312 */ /* 0x000e240000101c00 */
[----:B0-----:R-:W-:Y:S01]  /*72b0*/  STG.E.64 desc[UR36][R2.64], R4 ;  /* 0x0000000402007986 */ /* 0x001fe2000c101b24 */
[----:B------:R-:W-:Y:S05]  /*72c0*/  EXIT ;  /* 0x000000000000794d */ /* 0x000fea0003800000 */
.L_x_5234:
        /* <DEDUP_REMOVED lines=12> */
.L_x_5247:
[----:B------:R-:W-:Y:S02]  /*7390*/  PRMT R4, R16, 0x8880, RZ ;  /* 0x0000888010047816 */ /* 0x000fe400000000ff */
[----:B------:R-:W-:Y:S02]  /*73a0*/  CS2R R6, SRZ ;  /* 0x0000000000067805 */ /* 0x000fe4000001ff00 */
[----:B------:R-:W-:-:S06]  /*73b0*/  PRMT R4, R4, 0x7710, RZ ;  /* 0x0000771004047816 */ /* 0x000fcc00000000ff */
[----:B------:R-:W0:Y:S02]  /*73c0*/  I2F.F64.S16 R4, R4 ;  /* 0x0000000400047312 */ /* 0x000e240000101c00 */
[----:B0-----:R-:W-:Y:S01]  /*73d0*/  STG.E.128 desc[UR36][R2.64], R4 ;  /* 0x0000000402007986 */ /* 0x001fe2000c101d24 */
[----:B------:R-:W-:Y:S05]  /*73e0*/  EXIT ;  /* 0x000000000000794d */ /* 0x000fea0003800000 */
.L_x_5246:
        /* <DEDUP_REMOVED lines=21> */
.L_x_5251:
[----:B------:R-:W-:Y:S05]  /*7540*/  BSYNC B0 ;  /* 0x0000000000007941 */ /* 0x000fea0003800000 */
.L_x_5250:
[----:B------:R-:W-:-:S05]  /*7550*/  LOP3.LUT R5, R0, R5, RZ, 0xfc, !PT ;  /* 0x0000000500057212 */ /* 0x000fca00078efcff */
[----:B------:R-:W-:Y:S01]  /*7560*/  STG.E.U8 desc[UR36][R2.64], R5 ;  /* 0x0000000502007986 */ /* 0x000fe2000c101124 */
[----:B------:R-:W-:Y:S05]  /*7570*/  EXIT ;  /* 0x000000000000794d */ /* 0x000fea0003800000 */
.L_x_5249:
        /* <DEDUP_REMOVED lines=13> */
.L_x_5253:
[----:B------:R-:W-:Y:S01]  /*7650*/  IMAD.MOV.U32 R0, RZ, RZ, 0x7f ;  /* 0x0000007fff007424 */ /* 0x000fe200078e00ff */
[----:B------:R-:W-:-:S04]  /*7660*/  ISETP.GT.U32.AND P0, PT, R4, 0x7f800000, PT ;  /* 0x7f8000000400780c */ /* 0x000fc80003f04070 */
[----:B------:R-:W-:-:S09]  /*7670*/  SEL R0, R0, 0x7c, P0 ;  /* 0x0000007c00007807 */ /* 0x000fd20000000000 */
.L_x_5254:
[----:B------:R-:W-:Y:S05]  /*7680*/  BSYNC B0 ;  /* 0x0000000000007941 */ /* 0x000fea0003800000 */
.L_x_5252:
[----:B------:R-:W-:-:S04]  /*7690*/  LOP3.LUT R4, R5, 0x80000000, RZ, 0xc0, !PT ;  /* 0x8000000005047812 */ /* 0x000fc800078ec0ff */
[----:B------:R-:W-:-:S04]  /*76a0*/  SHF.R.U32.HI R5, RZ, 0x18, R4 ;  /* 0x00000018ff057819 */ /* 0x000fc80000011604 */
[----:B------:R-:W-:-:S05]  /*76b0*/  LOP3.LUT R5, R0, R5, RZ, 0xfc, !PT ;  /* 0x0000000500057212 */ /* 0x000fca00078efcff */
[----:B------:R-:W-:Y:S01]  /*76c0*/  STG.E.U8 desc[UR36][R2.64], R5 ;  /* 0x0000000502007986 */ /* 0x000fe2000c101124 */
[----:B------:R-:W-:Y:S05]  /*76d0*/  EXIT ;  /* 0x000000000000794d */ /* 0x000fea0003800000 */
.L_x_5248:
[----:B------:R-:W0:Y:S02]  /*76e0*/  I2F.S8 R0, R16 ;  /* 0x0000001000007306 */ /* 0x000e240000001400 */
[----:B0-----:R-:W-:-:S05]  /*76f0*/  F2FP.BF16.F32.PACK_AB R0, RZ, R0 ;  /* 0x00000000ff00723e */ /* 0x001fca00000010ff */
[----:B------:R-:W-:Y:S01]  /*7700*/  STG.E.U16 desc[UR36][R2.64], R0 ;  /* 0x0000000002007986 */ /* 0x000fe2000c101524 */
[----:B------:R-:W-:Y:S05]  /*7710*/  EXIT ;  /* 0x000000000000794d */ /* 0x000fea0003800000 */
.L_x_5245:
        /* <DEDUP_REMOVED lines=12> */
.L_x_5257:
        /* <DEDUP_REMOVED lines=17> */
.L_x_5260:
[----:B------:R-:W-:-:S04]  /*78f0*/  LOP3.LUT R0, R7, 0x80000000, RZ, 0xc0, !PT ;  /* 0x8000000007007812 */ /* 0x000fc800078ec0ff */
[----:B------:R-:W-:-:S04]  /*7900*/  SHF.R.U32.HI R5, RZ, 0x18, R0 ;  /* 0x00000018ff057819 */ /* 0x000fc80000011600 */
[----:B------:R-:W-:-:S04]  /*7910*/  LOP3.LUT R4, R4, R5, RZ, 0xfc, !PT ;  /* 0x0000000504047212 */ /* 0x000fc800078efcff */
[----:B------:R-:W-:-:S07]  /*7920*/  PRMT R0, R4, 0x7610, R0 ;  /* 0x0000761004007816 */ /* 0x000fce0000000000 */
.L_x_5259:
[----:B------:R-:W-:Y:S05]  /*7930*/  BSYNC B0 ;  /* 0x0000000000007941 */ /* 0x000fea0003800000 */
.L_x_5258:
[----:B------:R-:W-:Y:S01]  /*7940*/  STG.E.U8 desc[UR36][R2.64], R0 ;  /* 0x0000000002007986 */ /* 0x000fe2000c101124 */
[----:B------:R-:W-:Y:S05]  /*7950*/  EXIT ;  /* 0x000000000000794d */ /* 0x000fea0003800000 */
.L_x_5256:
        /* <DEDUP_REMOVED lines=17> */
.L_x_5263:
[----:B------:R-:W-:-:S04]  /*7a70*/  LOP3.LUT R0, R7, 0x80000000, RZ, 0xc0, !PT ;  /* 0x8000000007007812 */ /* 0x000fc800078ec0ff */
[----:B------:R-:W-:-:S04]  /*7a80*/  SHF.R.U32.HI R5, RZ, 0x18, R0 ;  /* 0x00000018ff057819 */ /* 0x000fc80000011600 */
[----:B------:R-:W-:-:S04]  /*7a90*/  LOP3.LUT R4, R4, R5, RZ, 0xfc, !PT ;  /* 0x0000000504047212 */ /* 0x000fc800078efcff */
[----:B------:R-:W-:-:S07]  /*7aa0*/  PRMT R0, R4, 0x7610, R0 ;  /* 0x0000761004007816 */ /* 0x000fce0000000000 */
.L_x_5262:
[----:B------:R-:W-:Y:S05]  /*7ab0*/  BSYNC B0 ;  /* 0x0000000000007941 */ /* 0x000fea0003800000 */
.L_x_5261:
[----:B------:R-:W-:Y:S01]  /*7ac0*/  STG.E.U8 desc[UR36][R2.64], R0 ;  /* 0x0000000002007986 */ /* 0x000fe2000c101124 */
[----:B------:R-:W-:Y:S05]  /*7ad0*/  EXIT ;  /* 0x000000000000794d */ /* 0x000fea0003800000 */
.L_x_5255:
        /* <DEDUP_REMOVED lines=22> */
.L_x_5238:
        /* <DEDUP_REMOVED lines=16> */
.L_x_5266:
[----:B------:R-:W-:Y:S05]  /*7d40*/  EXIT ;  /* 0x000000000000794d */ /* 0x000fea0003800000 */
.L_x_5265:
[----:B------:R-:W-:-:S04]  /*7d50*/  LOP3.LUT R16, R16, 0xffff, RZ, 0xc0, !PT ;  /* 0x0000ffff10107812 */ /* 0x000fc800078ec0ff */
[----:B------:R-:W-:-:S05]  /*7d60*/  PRMT R16, R16, 0x8880, RZ ;  /* 0x0000888010107816 */ /* 0x000fca00000000ff */
[----:B------:R-:W-:-:S05]  /*7d70*/  IMAD.MOV.U32 R4, RZ, RZ, R16 ;  /* 0x000000ffff047224 */ /* 0x000fca00078e0010 */
[----:B------:R-:W-:-:S05]  /*7d80*/  SHF.R.S32.HI R5, RZ, 0x1f, R4 ;  /* 0x0000001fff057819 */ /* 0x000fca0000011404 */
[----:B------:R-:W-:Y:S01]  /*7d90*/  STG.E.64 desc[UR36][R2.64], R4 ;  /* 0x0000000402007986 */ /* 0x000fe2000c101b24 */
[----:B------:R-:W-:Y:S05]  /*7da0*/  EXIT ;  /* 0x000000000000794d */ /* 0x000fea0003800000 */
.L_x_5264:
[----:B------:R-:W-:-:S04]  /*7db0*/  LOP3.LUT R16, R16, 0xffff, RZ, 0xc0, !PT ;  /* 0x0000ffff10107812 */ /* 0x000fc800078ec0ff */
[----:B------:R-:W-:-:S05]  /*7dc0*/  PRMT R5, R16, 0x8880, RZ ;  /* 0x0000888010057816 */ /* 0x000fca00000000ff */
[----:B------:R-:W-:Y:S01]  /*7dd0*/  STG.E desc[UR36][R2.64], R5 ;  /* 0x0000000502007986 */ /* 0x000fe2000c101924 */
[----:B------:R-:W-:Y:S05]  /*7de0*/  EXIT ;  /* 0x000000000000794d */ /* 0x000fea0003800000 */
.L_x_5267:
        /* <DEDUP_REMOVED lines=9> */
.L_x_5959:


//--------------------- .text._ZN2at6native18elementwise_kernelILi128ELi4EZNS0_22gpu_kernel_impl_nocastINS0_10AbsFunctorIaEEEEvRNS_18TensorIteratorBaseERKT_EUliE_EEviT1_ --------------------------
	.section	.text._ZN2at6native18elementwise_kernelILi128ELi4EZNS0_22gpu_kernel_impl_nocastINS0_10AbsFunctorIaEEEEvRNS_18TensorIteratorBaseERKT_EUliE_EEviT1_,"ax",@progbits
	.align	128
        .global         _ZN2at6native18elementwise_kernelILi128ELi4EZNS0_22gpu_kernel_impl_nocastINS0_10AbsFunctorIaEEEEvRNS_18TensorIteratorBaseERKT_EUliE_EEviT1_
        .type           _ZN2at6native18elementwise_kernelILi128ELi4EZNS0_22gpu_kernel_impl_nocastINS0_10AbsFunctorIaEEEEvRNS_18TensorIteratorBaseERKT_EUliE_EEviT1_,@function
        .size           _ZN2at6native18elementwise_kernelILi128ELi4EZNS0_22gpu_kernel_impl_nocastINS0_10AbsFunctorIaEEEEvRNS_18TensorIteratorBaseERKT_EUliE_EEviT1_,(.L_x_5960 - _ZN2at6native18elementwise_kernelILi128ELi4EZNS0_22gpu_kernel_impl_nocastINS0_10AbsFunctorIaEEEEvRNS_18TensorIteratorBaseERKT_EUliE_EEviT1_)
        .other          _ZN2at6native18elementwise_kernelILi128ELi4EZNS0_22gpu_kernel_impl_nocastINS0_10AbsFunctorIaEEEEvRNS_18TensorIteratorBaseERKT_EUliE_EEviT1_,@"STO_CUDA_ENTRY STV_DEFAULT"
_ZN2at6native18elementwise_kernelILi128ELi4EZNS0_22gpu_kernel_impl_nocastINS0_10AbsFunctorIaEEEEvRNS_18TensorIteratorBaseERKT_EUliE_EEviT1_:
.text._ZN2at6native18elementwise_kernelILi128ELi4EZNS0_22gpu_kernel_impl_nocastINS0_10AbsFunctorIaEEEEvRNS_18TensorIteratorBaseERKT_EUliE_EEviT1_:
        /* <DEDUP_REMOVED lines=311> */
.L_x_5270:
[----:B------:R-:W-:Y:S02]  /*1370*/  ULDC.64 UR8, c[0x0][0x418] ;  /* 0x0001060000087ab9 */ /* 0x000fe40000000a00 */
[----:B------:R-:W-:-:S04]  /*1380*/  IADD3 R4, P0, R2, UR8, RZ ;  /* 0x0000000802047c10 */ /* 0x000fc8000ff1e0ff */
[----:B------:R-:W-:Y:S01]  /*1390*/  IADD3.X R5, RZ, UR9, RZ, P0, !PT ;  /* 0x00000009ff057c10 */ /* 0x000fe200087fe4ff */
[----:B------:R-:W-:-:S04]  /*13a0*/  ULDC.64 UR8, c[0x0][0x410] ;  /* 0x0001040000087ab9 */ /* 0x000fc80000000a00 */
[----:B------:R-:W2:Y:S01]  /*13b0*/  LDG.E.S8 R4, desc[UR4][R4.64] ;  /* 0x0000000404047981 */ /* 0x000ea2000c1e1300 */
[----:B------:R-:W-:Y:S02]  /*13c0*/  IADD3 R2, P0, R3, UR8, RZ ;  /* 0x0000000803027c10 */ /* 0x000fe4000ff1e0ff */
[----:B------:R-:W-:Y:S02]  /*13d0*/  IADD3 R0, R0, 0x80, RZ ;  /* 0x0000008000007810 */ /* 0x000fe40007ffe0ff */
[----:B------:R-:W-:Y:S02]  /*13e0*/  IADD3.X R3, RZ, UR9, RZ, P0, !PT ;  /* 0x00000009ff037c10 */ /* 0x000fe400087fe4ff */
[----:B--2---:R-:W-:-:S05]  /*13f0*/  IABS R7, R4 ;  /* 0x0000000400077213 */ /* 0x004fca0000000000 */
[----:B------:R0:W-:Y:S02]  /*1400*/  STG.E.U8 desc[UR4][R2.64], R7 ;  /* 0x0000000702007986 */ /* 0x0001e4000c101104 */
.L_x_5269:
[----:B------:R-:W-:Y:S05]  /*1410*/  BSYNC B0 ;  /* 0x0000000000007941 */ /* 0x000fea0003800000 */
.L_x_5268:
        /* <DEDUP_REMOVED lines=305> */
.L_x_5273:
        /* <DEDUP_REMOVED lines=8> */
[----:B------:R-:W-:Y:S02]  /*27b0*/  ISETP.GE.AND P0, PT, R0, UR6, PT ;  /* 0x0000000600007c0c */ /* 0x000fe4000bf06270 */
[----:B--2---:R-:W-:-:S05]  /*27c0*/  IABS R7, R4 ;  /* 0x0000000400077213 */ /* 0x004fca0000000000 */
[----:B------:R1:W-:Y:S06]  /*27d0*/  STG.E.U8 desc[UR4][R2.64], R7 ;  /* 0x0000000702007986 */ /* 0x0003ec000c101104 */
        /* <DEDUP_REMOVED lines=303> */
.L_x_5274:
        /* <DEDUP_REMOVED lines=10> */
.L_x_5272:
[----:B------:R-:W-:Y:S05]  /*3b70*/  BSYNC B0 ;  /* 0x0000000000007941 */ /* 0x000fea0003800000 */
.L_x_5271:
        /* <DEDUP_REMOVED lines=304> */
.L_x_5275:
[----:B------:R-:W-:Y:S02]  /*4e80*/  ULDC.64 UR6, c[0x0][0x418] ;  /* 0x0001060000067ab9 */ /* 0x000fe40000000a00 */
[----:B------:R-:W-:-:S04]  /*4e90*/  IADD3 R4, P0, R2, UR6, RZ ;  /* 0x0000000602047c10 */ /* 0x000fc8000ff1e0ff */
[----:B------:R-:W-:Y:S01]  /*4ea0*/  IADD3.X R5, RZ, UR7, RZ, P0, !PT ;  /* 0x00000007ff057c10 */ /* 0x000fe200087fe4ff */
[----:B------:R-:W-:-:S04]  /*4eb0*/  ULDC.64 UR6, c[0x0][0x410] ;  /* 0x0001040000067ab9 */ /* 0x000fc80000000a00 */
[----:B------:R-:W2:Y:S01]  /*4ec0*/  LDG.E.S8 R4, desc[UR4][R4.64] ;  /* 0x0000000404047981 */ /* 0x000ea2000c1e1300 */
[----:B------:R-:W-:-:S04]  /*4ed0*/  IADD3 R2, P0, R3, UR6, RZ ;  /* 0x0000000603027c10 */ /* 0x000fc8000ff1e0ff */
[----:B------:R-:W-:Y:S02]  /*4ee0*/  IADD3.X R3, RZ, UR7, RZ, P0, !PT ;  /* 0x00000007ff037c10 */ /* 0x000fe400087fe4ff */
[----:B--2---:R-:W-:-:S05]  /*4ef0*/  IABS R7, R4 ;  /* 0x0000000400077213 */ /* 0x004fca0000000000 */
[----:B------:R-:W-:Y:S01]  /*4f00*/  STG.E.U8 desc[UR4][R2.64], R7 ;  /* 0x0000000702007986 */ /* 0x000fe2000c101104 */
[----:B------:R-:W-:Y:S05]  /*4f10*/  EXIT ;  /* 0x000000000000794d */ /* 0x000fea0003800000 */
.L_x_5276:
        /* <DEDUP_REMOVED lines=14> */
.L_x_5960:


//--------------------- .text._ZN2at6native27unrolled_elementwise_kernelINS0_10AbsFunctorIaEESt5arrayIPcLm2EELi4E23TrivialOffsetCalculatorILi1EjES8_NS0_6memory15LoadWithoutCastENS9_16StoreWithoutCastEEEviT_T0_T2_T3_T4_T5_ --------------------------
	.section	.text._ZN2at6native27unrolled_elementwise_kernelINS0_10AbsFunctorIaEESt5arrayIPcLm2EELi4E23TrivialOffsetCalculatorILi1EjES8_NS0_6memory15LoadWithoutCastENS9_16StoreWithoutCastEEEviT_T0_T2_T3_T4_T5_,"ax",@progbits
	.align	128
        .global         _ZN2at6native27unrolled_elementwise_kernelINS0_10AbsFunctorIaEESt5arrayIPcLm2EELi4E23TrivialOffsetCalculatorILi1EjES8_NS0_6memory15LoadWithoutCastENS9_16StoreWithoutCastEEEviT_T0_T2_T3_T4_T5_
        .type           _ZN2at6native27unrolled_elementwise_kernelINS0_10AbsFunctorIaEESt5arrayIPcLm2EELi4E23TrivialOffsetCalculatorILi1EjES8_NS0_6memory15LoadWithoutCastENS9_16StoreWithoutCastEEEviT_T0_T2_T3_T4_T5_,@function
        .size           _ZN2at6native27unrolled_elementwise_kernelINS0_10AbsFunctorIaEESt5arrayIPcLm2EELi4E23TrivialOffsetCalculatorILi1EjES8_NS0_6memory15LoadWithoutCastENS9_16StoreWithoutCastEEEviT_T0_T2_T3_T4_T5_,(.L_x_5961 - _ZN2at6native27unrolled_elementwise_kernelINS0_10AbsFunctorIaEESt5arrayIPcLm2EELi4E23TrivialOffsetCalculatorILi1EjES8_NS0_6memory15LoadWithoutCastENS9_16StoreWithoutCastEEEviT_T0_T2_T3_T4_T5_)
        .other          _ZN2at6native27unrolled_elementwise_kernelINS0_10AbsFunctorIaEESt5arrayIPcLm2EELi4E23TrivialOffsetCalculatorILi1EjES8_NS0_6memory15LoadWithoutCastENS9_16StoreWithoutCastEEEviT_T0_T2_T3_T4_T5_,@"STO_CUDA_ENTRY STV_DEFAULT"
_ZN2at6native27unrolled_elementwise_kernelINS0_10AbsFunctorIaEESt5arrayIPcLm2EELi4E23TrivialOffsetCalculatorILi1EjES8_NS0_6memory15LoadWithoutCastENS9_16StoreWithoutCastEEEviT_T0_T2_T3_T4_T5_:
.text._ZN2at6native27unrolled_elementwise_kernelINS0_10AbsFunctorIaEESt5arrayIPcLm2EELi4E23TrivialOffsetCalculatorILi1EjES8_NS0_6memory15LoadWithoutCastENS9_16StoreWithoutCastEEEviT_T0_T2_T3_T4_T5_:
[----:B------:R-:W-:Y:S01]  /*0000*/  LDC R1, c[0x0][0x28] ;  /* 0x00000a00ff017b82 */ /* 0x000fe20000000800 */
[----:B------:R-:W0:Y:S07]  /*0010*/  S2R R3, SR_CTAID.X ;  /* 0x0000000000037919 */ /* 0x000e2e0000002500 */
[----:B------:R-:W0:Y:S01]  /*0020*/  LDC R2, c[0x0][0x210] ;  /* 0x00008400ff027b82 */ /* 0x000e220000000800 */
[----:B------:R-:W-:Y:S01]  /*0030*/  IMAD.MOV.U32 R4, RZ, RZ, RZ ;  /* 0x000000ffff047224 */ /* 0x000fe200078e00ff */
[----:B------:R-:W-:Y:S01]  /*0040*/  ULDC.64 UR4, c[0x0][0x208] ;  /* 0x0000820000047ab9 */ /* 0x000fe20000000a00 */
[----:B------:R-:W1:Y:S01]  /*0050*/  S2R R0, SR_TID.X ;  /* 0x0000000000007919 */ /* 0x000e620000002100 */
[----:B0-----:R-:W-:-:S02]  /*0060*/  IMAD R5, R3, -0x200, R2 ;  /* 0xfffffe0003057824 */ /* 0x001fc400078e0202 */
[----:B-1----:R-:W-:-:S03]  /*0070*/  IMAD.MOV.U32 R2, RZ, RZ, R0 ;  /* 0x000000ffff027224 */ /* 0x002fc600078e0000 */
[----:B------:R-:W-:-:S13]  /*0080*/  ISETP.GE.AND P0, PT, R0, R5, PT ;  /* 0x000000050000720c */ /* 0x000fda0003f06270 */
[----:B------:R-:W0:Y:S01]  /*0090*/  @!P0 LDC.64 R8, c[0x0][0x220] ;  /* 0x00008800ff088b82 */ /* 0x000e220000000a00 */
[----:B------:R-:W-:Y:S02]  /*00a0*/  @!P0 IMAD R7, R3, 0x200, R2 ;  /* 0x0000020003078824 */ /* 0x000fe400078e0202 */
[----:B------:R-:W-:-:S05]  /*00b0*/  @!P0 VIADD R2, R2, 0x80 ;  /* 0x0000008002028836 */ /* 0x000fca0000000000 */
[----:B------:R-:W-:-:S13]  /*00c0*/  ISETP.GE.AND P2, PT, R2, R5, PT ;  /* 0x000000050200720c */ /* 0x000fda0003f46270 */
[----:B------:R-:W-:Y:S02]  /*00d0*/  @!P2 IMAD R11, R3, 0x200, R2 ;  /* 0x00000200030ba824 */ /* 0x000fe400078e0202 */
[----:B------:R-:W-:Y:S01]  /*00e0*/  @!P2 VIADD R2, R2, 0x80 ;  /* 0x000000800202a836 */ /* 0x000fe20000000000 */
[----:B0-----:R-:W-:-:S04]  /*00f0*/  @!P0 IADD3 R6, P4, R7, R8, RZ ;  /* 0x0000000807068210 */ /* 0x001fc80007f9e0ff */
[----:B------:R-:W-:Y:S01]  /*0100*/  ISETP.GE.AND P1, PT, R2, R5, PT ;  /* 0x000000050200720c */ /* 0x000fe20003f26270 */
[----:B------:R-:W-:-:S05]  /*0110*/  @!P0 IMAD.X R7, RZ, RZ, R9, P4 ;  /* 0x000000ffff078224 */ /* 0x000fca00020e0609 */
[----:B------:R0:W2:Y:S07]  /*0120*/  @!P0 LDG.E.S8 R4, desc[UR4][R6.64] ;  /* 0x0000000406048981 */ /* 0x0000ae000c1e1300 */
[----:B------:R-:W-:Y:S01]  /*0130*/  @!P1 IMAD R15, R3, 0x200, R2 ;  /* 0x00000200030f9824 */ /* 0x000fe200078e0202 */
[----:B------:R-:W-:Y:S01]  /*0140*/  @!P1 IADD3 R2, R2, 0x80, RZ ;  /* 0x0000008002029810 */ /* 0x000fe20007ffe0ff */
[----:B------:R-:W1:Y:S03]  /*0150*/  @!P1 LDC.64 R16, c[0x0][0x220] ;  /* 0x00008800ff109b82 */ /* 0x000e660000000a00 */
[----:B------:R-:W-:-:S13]  /*0160*/  ISETP.GE.AND P3, PT, R2, R5, PT ;  /* 0x000000050200720c */ /* 0x000fda0003f66270 */
[----:B------:R-:W3:Y:S01]  /*0170*/  @!P3 LDC.64 R12, c[0x0][0x220] ;  /* 0x00008800ff0cbb82 */ /* 0x000ee20000000a00 */
[----:B------:R-:W-:Y:S01]  /*0180*/  @!P3 IMAD R9, R3, 0x200, R2 ;  /* 0x000002000309b824 */ /* 0x000fe200078e0202 */
[----:B------:R-:W-:-:S04]  /*0190*/  HFMA2.MMA R2, -RZ, RZ, 0, 0 ;  /* 0x00000000ff027435 */ /* 0x000fc800000001ff */
[----:B---3--:R-:W-:-:S05]  /*01a0*/  @!P3 IADD3 R8, P4, R9, R12, RZ ;  /* 0x0000000c0908b210 */ /* 0x008fca0007f9e0ff */
[----:B------:R-:W-:Y:S02]  /*01b0*/  @!P3 IMAD.X R9, RZ, RZ, R13, P4 ;  /* 0x000000ffff09b224 */ /* 0x000fe400020e060d */
[----:B------:R-:W3:Y:S03]  /*01c0*/  @!P2 LDC.64 R12, c[0x0][0x220] ;  /* 0x00008800ff0cab82 */ /* 0x000ee60000000a00 */
[----:B------:R2:W5:Y:S01]  /*01d0*/  @!P3 LDG.E.S8 R2, desc[UR4][R8.64] ;  /* 0x000000040802b981 */ /* 0x000562000c1e1300 */
[----:B---3--:R-:W-:Y:S02]  /*01e0*/  @!P2 IADD3 R10, P3, R11, R12, RZ ;  /* 0x0000000c0b0aa210 */ /* 0x008fe40007f7e0ff */
[----:B-1----:R-:W-:-:S03]  /*01f0*/  @!P1 IADD3 R12, P4, R15, R16, RZ ;  /* 0x000000100f0c9210 */ /* 0x002fc60007f9e0ff */
[----:B------:R-:W-:Y:S02]  /*0200*/  @!P2 IMAD.X R11, RZ, RZ, R13, P3 ;  /* 0x000000ffff0ba224 */ /* 0x000fe400018e060d */
[----:B------:R-:W-:Y:S02]  /*0210*/  @!P1 IMAD.X R13, RZ, RZ, R17, P4 ;  /* 0x000000ffff0d9224 */ /* 0x000fe400020e0611 */
[----:B------:R-:W1:Y:S01]  /*0220*/  @!P0 LDC.64 R16, c[0x0][0x218] ;  /* 0x00008600ff108b82 */ /* 0x000e620000000a00 */
[----:B------:R-:W-:Y:S01]  /*0230*/  CS2R R14, SRZ ;  /* 0x00000000000e7805 */ /* 0x000fe2000001ff00 */
[----:B0-----:R-:W-:-:S05]  /*0240*/  @!P0 IMAD R7, R3, 0x200, R0 ;  /* 0x0000020003078824 */ /* 0x001fca00078e0200 */
[----:B------:R0:W5:Y:S01]  /*0250*/  @!P2 LDG.E.S8 R14, desc[UR4][R10.64] ;  /* 0x000000040a0ea981 */ /* 0x000162000c1e1300 */
[----:B------:R-:W-:-:S03]  /*0260*/  @!P0 VIADD R0, R0, 0x80 ;  /* 0x0000008000008836 */ /* 0x000fc60000000000 */
[----:B------:R0:W5:Y:S01]  /*0270*/  @!P1 LDG.E.S8 R15, desc[UR4][R12.64] ;  /* 0x000000040c0f9981 */ /* 0x000162000c1e1300 */
[----:B-1----:R-:W-:-:S04]  /*0280*/  @!P0 IADD3 R6, P2, R7, R16, RZ ;  /* 0x0000001007068210 */ /* 0x002fc80007f5e0ff */
[----:B------:R-:W-:Y:S02]  /*0290*/  @!P0 IADD3.X R7, RZ, R17, RZ, P2, !PT ;  /* 0x00000011ff078210 */ /* 0x000fe400017fe4ff */
[----:B------:R-:W-:Y:S01]  /*02a0*/  ISETP.GE.AND P1, PT, R0, R5, PT ;  /* 0x000000050000720c */ /* 0x000fe20003f26270 */
[----:B------:R-:W-:Y:S01]  /*02b0*/  BSSY B0, `(.L_x_5277) ;  /* 0x0000012000007945 */ /* 0x000fe20003800000 */
[----:B--2---:R-:W-:-:S05]  /*02c0*/  @!P0 IABS R9, R4 ;  /* 0x0000000400098213 */ /* 0x004fca0000000000 */
[----:B------:R0:W-:Y:S06]  /*02d0*/  @!P0 STG.E.U8 desc[UR4][R6.64], R9 ;  /* 0x0000000906008986 */ /* 0x0001ec000c101104 */
[----:B------:R-:W-:Y:S05]  /*02e0*/  @P1 BRA `(.L_x_5278) ;  /* 0x0000000000381947 */ /* 0x000fea0003800000 */
[----:B0-----:R-:W-:Y:S01]  /*02f0*/  IMAD R6, R3, 0x200, R0 ;  /* 0x0000020003067824 */ /* 0x001fe200078e0200 */
[----:B------:R-:W-:Y:S01]  /*0300*/  ULDC.64 UR6, c[0x0][0x218] ;  /* 0x0000860000067ab9 */ /* 0x000fe20000000a00 */
[----:B------:R-:W-:Y:S01]  /*0310*/  VIADD R0, R0, 0x80 ;  /* 0x0000008000007836 */ /* 0x000fe20000000000 */
[----:B-----5:R-:W-:Y:S02]  /*0320*/  IABS R11, R14 ;  /* 0x0000000e000b7213 */ /* 0x020fe40000000000 */
[----:B------:R-:W-:Y:S02]  /*0330*/  IADD3 R6, P0, R6, UR6, RZ ;  /* 0x0000000606067c10 */ /* 0x000fe4000ff1e0ff */
[----:B------:R-:W-:-:S03]  /*0340*/  ISETP.GE.AND P1, PT, R0, R5, PT ;  /* 0x000000050000720c */ /* 0x000fc60003f26270 */
[----:B------:R-:W-:-:S05]  /*0350*/  IMAD.X R7, RZ, RZ, UR7, P0 ;  /* 0x00000007ff077e24 */ /* 0x000fca00080e06ff */
[----:B------:R1:W-:Y:S05]  /*0360*/  STG.E.U8 desc[UR4][R6.64], R11 ;  /* 0x0000000b06007986 */ /* 0x0003ea000c101104 */
[----:B------:R-:W-:Y:S01]  /*0370*/  @!P1 IMAD R8, R3, 0x200, R0 ;  /* 0x0000020003089824 */ /* 0x000fe200078e0200 */
[----:B------:R-:W-:Y:S01]  /*0380*/  @!P1 IABS R13, R15 ;  /* 0x0000000f000d9213 */ /* 0x000fe20000000000 */
[----:B------:R-:W-:-:S03]  /*0390*/  @!P1 VIADD R0, R0, 0x80 ;  /* 0x0000008000009836 */ /* 0x000fc60000000000 */
[----:B------:R-:W-:-:S04]  /*03a0*/  @!P1 IADD3 R8, P2, R8, UR6, RZ ;  /* 0x0000000608089c10 */ /* 0x000fc8000ff5e0ff */
[----:B------:R-:W-:-:S05]  /*03b0*/  @!P1 IADD3.X R9, RZ, UR7, RZ, P2, !PT ;  /* 0x00000007ff099c10 */ /* 0x000fca00097fe4ff */
[----:B------:R1:W-:Y:S04]  /*03c0*/  @!P1 STG.E.U8 desc[UR4][R8.64], R13 ;  /* 0x0000000d08009986 */ /* 0x0003e8000c101104 */
.L_x_5278:
[----:B------:R-:W-:Y:S05]  /*03d0*/  BSYNC B0 ;  /* 0x0000000000007941 */ /* 0x000fea0003800000 */
.L_x_5277:
[----:B------:R-:W-:-:S13]  /*03e0*/  ISETP.GE.AND P0, PT, R0, R5, PT ;  /* 0x000000050000720c */ /* 0x000fda0003f06270 */
[----:B------:R-:W-:Y:S05]  /*03f0*/  @P0 EXIT ;  /* 0x000000000000094d */ /* 0x000fea0003800000 */
[----:B------:R-:W-:Y:S01]  /*0400*/  IMAD R0, R3, 0x200, R0 ;  /* 0x0000020003007824 */ /* 0x000fe200078e0200 */
[----:B------:R-:W-:Y:S01]  /*0410*/  ULDC.64 UR6, c[0x0][0x218] ;  /* 0x0000860000067ab9 */ /* 0x000fe20000000a00 */
[----:B-----5:R-:W-:-:S03]  /*0420*/  IABS R3, R2 ;  /* 0x0000000200037213 */ /* 0x020fc60000000000 */
[----:B------:R-:W-:-:S05]  /*0430*/  IADD3 R4, P0, R0, UR6, RZ ;  /* 0x0000000600047c10 */ /* 0x000fca000ff1e0ff */
[----:B------:R-:W-:-:S05]  /*0440*/  IMAD.X R5, RZ, RZ, UR7, P0 ;  /* 0x00000007ff057e24 */ /* 0x000fca00080e06ff */
[----:B------:R-:W-:Y:S01]  /*0450*/  STG.E.U8 desc[UR4][R4.64], R3 ;  /* 0x0000000304007986 */ /* 0x000fe2000c101104 */
[----:B------:R-:W-:Y:S05]  /*0460*/  EXIT ;  /* 0x000000000000794d */ /* 0x000fea0003800000 */
.L_x_5279:
        /* <DEDUP_REMOVED lines=9> */
.L_x_5961:


//--------------------- .text._ZN2at6native29vectorized_elementwise_kernelILi2ENS0_10AbsFunctorIaEESt5arrayIPcLm2EEEEviT0_T1_ --------------------------
	.section	.text._ZN2at6native29vectorized_elementwise_kernelILi2ENS0_10AbsFunctorIaEESt5arrayIPcLm2EEEEviT0_T1_,"ax",@progbits
	.align	128
        .global         _ZN2at6native29vectorized_elementwise_kernelILi2ENS0_10AbsFunctorIaEESt5arrayIPcLm2EEEEviT0_T1_
        .type           _ZN2at6native29vectorized_elementwise_kernelILi2ENS0_10AbsFunctorIaEESt5arrayIPcLm2EEEEviT0_T1_,@function
        .size           _ZN2at6native29vectorized_elementwise_kernelILi2ENS0_10AbsFunctorIaEESt5arrayIPcLm2EEEEviT0_T1_,(.L_x_5962 - _ZN2at6native29vectorized_elementwise_kernelILi2ENS0_10AbsFunctorIaEESt5arrayIPcLm2EEEEviT0_T1_)
        .other          _ZN2at6native29vectorized_elementwise_kernelILi2ENS0_10AbsFunctorIaEESt5arrayIPcLm2EEEEviT0_T1_,@"STO_CUDA_ENTRY STV_DEFAULT"
_ZN2at6native29vectorized_elementwise_kernelILi2ENS0_10AbsFunctorIaEESt5arrayIPcLm2EEEEviT0_T1_:
.text._ZN2at6native29vectorized_elementwise_kernelILi2ENS0_10AbsFunctorIaEESt5arrayIPcLm2EEEEviT0_T1_:
        /* <DEDUP_REMOVED lines=27> */
[C---:B---3--:R-:W-:Y:S01]  /*01b0*/  PRMT R11, R8.reuse, 0x8880, RZ ;  /* 0x00008880080b7816 */ /* 0x048fe200000000ff */
[----:B------:R-:W-:Y:S01]  /*01c0*/  IMAD.MOV.U32 R0, RZ, RZ, R9 ;  /* 0x000000ffff007224 */ /* 0x000fe200078e0009 */
[----:B------:R-:W-:Y:S01]  /*01d0*/  PRMT R12, R8, 0x9991, RZ ;  /* 0x00009991080c7816 */ /* 0x000fe200000000ff */
[----:B0-----:R-:W-:-:S02]  /*01e0*/  IMAD.MOV.U32 R6, RZ, RZ, R10 ;  /* 0x000000ffff067224 */ /* 0x001fc400078e000a */
[----:B------:R-:W-:Y:S01]  /*01f0*/  IMAD.MOV.U32 R8, RZ, RZ, R11 ;  /* 0x000000ffff087224 */ /* 0x000fe200078e000b */
[----:B------:R-:W-:Y:S01]  /*0200*/  SHF.R.S32.HI R7, RZ, 0x1f, R0 ;  /* 0x0000001fff077819 */ /* 0x000fe20000011400 */
[----:B------:R-:W-:Y:S01]  /*0210*/  IMAD.MOV.U32 R10, RZ, RZ, R12 ;  /* 0x000000ffff0a7224 */ /* 0x000fe200078e000c */
[----:B------:R-:W-:Y:S02]  /*0220*/  SHF.R.S32.HI R9, RZ, 0x1f, R6 ;  /* 0x0000001fff097819 */ /* 0x000fe40000011406 */
[----:B------:R-:W-:Y:S01]  /*0230*/  SHF.R.S32.HI R11, RZ, 0x1f, R8 ;  /* 0x0000001fff0b7819 */ /* 0x000fe20000011408 */
[----:B------:R-:W-:Y:S01]  /*0240*/  IMAD.IADD R0, R0, 0x1, R7 ;  /* 0x0000000100007824 */ /* 0x000fe200078e0207 */
[----:B------:R-:W-:Y:S01]  /*0250*/  SHF.R.S32.HI R13, RZ, 0x1f, R10 ;  /* 0x0000001fff0d7819 */ /* 0x000fe2000001140a */
[----:B------:R-:W-:Y:S01]  /*0260*/  IMAD.IADD R6, R6, 0x1, R9 ;  /* 0x0000000106067824 */ /* 0x000fe200078e0209 */
[----:B-----5:R-:W-:Y:S01]  /*0270*/  PRMT R12, R5, 0x9991, RZ ;  /* 0x00009991050c7816 */ /* 0x020fe200000000ff */
[----:B------:R-:W-:Y:S01]  /*0280*/  IMAD.IADD R8, R8, 0x1, R11 ;  /* 0x0000000108087824 */ /* 0x000fe200078e020b */
[----:B------:R-:W-:Y:S01]  /*0290*/  LOP3.LUT R0, R0, R7, RZ, 0x3c, !PT ;  /* 0x0000000700007212 */ /* 0x000fe200078e3cff */
[----:B------:R-:W-:Y:S01]  /*02a0*/  IMAD.IADD R10, R10, 0x1, R13 ;  /* 0x000000010a0a7824 */ /* 0x000fe200078e020d */
[----:B------:R-:W-:-:S02]  /*02b0*/  LOP3.LUT R7, R6, R9, RZ, 0x3c, !PT ;  /* 0x0000000906077212 */ /* 0x000fc400078e3cff */
[----:B------:R-:W-:Y:S02]  /*02c0*/  LOP3.LUT R6, R8, R11, RZ, 0x3c, !PT ;  /* 0x0000000b08067212 */ /* 0x000fe400078e3cff */
[C---:B----4-:R-:W-:Y:S02]  /*02d0*/  PRMT R8, R4.reuse, 0x8880, RZ ;  /* 0x0000888004087816 */ /* 0x050fe400000000ff */
[----:B------:R-:W-:Y:S02]  /*02e0*/  PRMT R9, R4, 0x9991, RZ ;  /* 0x0000999104097816 */ /* 0x000fe400000000ff */
[----:B------:R-:W-:Y:S01]  /*02f0*/  LOP3.LUT R15, R10, R13, RZ, 0x3c, !PT ;  /* 0x0000000d0a0f7212 */ /* 0x000fe200078e3cff */
[----:B------:R-:W-:Y:S01]  /*0300*/  IMAD.MOV.U32 R4, RZ, RZ, R8 ;  /* 0x000000ffff047224 */ /* 0x000fe200078e0008 */
[----:B------:R-:W-:Y:S01]  /*0310*/  PRMT R10, R5, 0x8880, RZ ;  /* 0x00008880050a7816 */ /* 0x000fe200000000ff */
[----:B------:R-:W-:Y:S01]  /*0320*/  IMAD.MOV.U32 R8, RZ, RZ, R9 ;  /* 0x000000ffff087224 */ /* 0x000fe200078e0009 */
[----:B------:R-:W-:-:S02]  /*0330*/  SHF.R.S32.HI R13, RZ, 0x1f, R12 ;  /* 0x0000001fff0d7819 */ /* 0x000fc4000001140c */
        /* <DEDUP_REMOVED lines=10> */
[----:B------:R-:W-:Y:S01]  /*03e0*/  STG.E.U16 desc[UR8][R2.64], R7 ;  /* 0x0000000702007986 */ /* 0x000fe2000c101508 */
[----:B------:R-:W-:-:S02]  /*03f0*/  LOP3.LUT R8, R8, R9, RZ, 0x3c, !PT ;  /* 0x0000000908087212 */ /* 0x000fc400078e3cff */
[----:B------:R-:W-:Y:S02]  /*0400*/  LOP3.LUT R11, R10, R11, RZ, 0x3c, !PT ;  /* 0x0000000b0a0b7212 */ /* 0x000fe400078e3cff */
[----:B------:R-:W-:Y:S02]  /*0410*/  PRMT R15, R15, 0x7604, R6 ;  /* 0x000076040f0f7816 */ /* 0x000fe40000000006 */
[----:B------:R-:W-:Y:S02]  /*0420*/  PRMT R5, R8, 0x7604, R5 ;  /* 0x0000760408057816 */ /* 0x000fe40000000005 */
[----:B------:R-:W-:Y:S01]  /*0430*/  PRMT R11, R12, 0x7604, R11 ;  /* 0x000076040c0b7816 */ /* 0x000fe2000000000b */
[----:B------:R-:W-:Y:S04]  /*0440*/  STG.E.U16 desc[UR8][R2.64+0x100], R15 ;  /* 0x0001000f02007986 */ /* 0x000fe8000c101508 */
[----:B------:R-:W-:Y:S04]  /*0450*/  STG.E.U16 desc[UR8][R2.64+0x200], R5 ;  /* 0x0002000502007986 */ /* 0x000fe8000c101508 */
[----:B------:R-:W-:Y:S01]  /*0460*/  STG.E.U16 desc[UR8][R2.64+0x300], R11 ;  /* 0x0003000b02007986 */ /* 0x000fe2000c101508 */
[----:B------:R-:W-:Y:S05]  /*0470*/  EXIT ;  /* 0x000000000000794d */ /* 0x000fea0003800000 */
.L_x_5280:
[----:B------:R-:W0:Y:S01]  /*0480*/  S2R R13, SR_TID.X ;  /* 0x00000000000d7919 */ /* 0x000e220000002100 */
[----:B------:R-:W-:Y:S01]  /*0490*/  IMAD.MOV.U32 R12, RZ, RZ, RZ ;  /* 0x000000ffff0c7224 */ /* 0x000fe200078e00ff */
[----:B0-----:R-:W-:Y:S02]  /*04a0*/  ISETP.GE.AND P0, PT, R13, R0, PT ;  /* 0x000000000d00720c */ /* 0x001fe40003f06270 */
[----:B------:R-:W-:Y:S01]  /*04b0*/  CS2R R14, SRZ ;  /* 0x00000000000e7805 */ /* 0x000fe2000001ff00 */
[----:B------:R-:W-:-:S10]  /*04c0*/  IMAD.MOV.U32 R21, RZ, RZ, R13 ;  /* 0x000000ffff157224 */ /* 0x000fd400078e000d */
[----:B------:R-:W0:Y:S01]  /*04d0*/  @!P0 LDC.64 R2, c[0x0][0x220] ;  /* 0x00008800ff028b82 */ /* 0x000e220000000a00 */
[C---:B------:R-:W-:Y:S02]  /*04e0*/  @!P0 VIADD R17, R13.reuse, UR4 ;  /* 0x000000040d118c36 */ /* 0x040fe40008000000 */
[----:B------:R-:W-:-:S05]  /*04f0*/  @!P0 VIADD R21, R13, 0x80 ;  /* 0x000000800d158836 */ /* 0x000fca0000000000 */
[----:B------:R-:W-:-:S13]  /*0500*/  ISETP.GE.AND P6, PT, R21, R0, PT ;  /* 0x000000001500720c */ /* 0x000fda0003fc6270 */
[C---:B------:R-:W-:Y:S01]  /*0510*/  @!P6 VIADD R7, R21.reuse, UR4 ;  /* 0x000000041507ec36 */ /* 0x040fe20008000000 */
[----:B------:R-:W1:Y:S01]  /*0520*/  @!P6 LDC.64 R4, c[0x0][0x220] ;  /* 0x00008800ff04eb82 */ /* 0x000e620000000a00 */
[----:B------:R-:W-:Y:S01]  /*0530*/  @!P6 VIADD R21, R21, 0x80 ;  /* 0x000000801515e836 */ /* 0x000fe20000000000 */
[----:B0-----:R-:W-:-:S04]  /*0540*/  @!P0 IADD3 R16, P5, R17, R2, RZ ;  /* 0x0000000211108210 */ /* 0x001fc80007fbe0ff */
[----:B------:R-:W-:Y:S01]  /*0550*/  ISETP.GE.AND P1, PT, R21, R0, PT ;  /* 0x000000001500720c */ /* 0x000fe20003f26270 */
[----:B------:R-:W-:-:S05]  /*0560*/  @!P0 IMAD.X R17, RZ, RZ, R3, P5 ;  /* 0x000000ffff118224 */ /* 0x000fca00028e0603 */
[----:B------:R-:W2:Y:S07]  /*0570*/  @!P0 LDG.E.S8 R15, desc[UR8][R16.64] ;  /* 0x00000008100f8981 */ /* 0x000eae000c1e1300 */
[C---:B------:R-:W-:Y:S01]  /*0580*/  @!P1 IADD3 R9, R21.reuse, UR4, RZ ;  /* 0x0000000415099c10 */ /* 0x040fe2000fffe0ff */
[----:B------:R-:W-:Y:S01]  /*0590*/  @!P1 VIADD R21, R21, 0x80 ;  /* 0x0000008015159836 */ /* 0x000fe20000000000 */
[----:B------:R-:W0:Y:S01]  /*05a0*/  @!P1 LDC.64 R18, c[0x0][0x220] ;  /* 0x00008800ff129b82 */ /* 0x000e220000000a00 */
[----:B-1----:R-:W-:-:S03]  /*05b0*/  @!P6 IADD3 R6, P5, R7, R4, RZ ;  /* 0x000000040706e210 */ /* 0x002fc60007fbe0ff */
[----:B------:R-:W-:Y:S02]  /*05c0*/  ISETP.GE.AND P2, PT, R21, R0, PT ;  /* 0x000000001500720c */ /* 0x000fe40003f46270 */
[----:B------:R-:W-:-:S05]  /*05d0*/  @!P6 IMAD.X R7, RZ, RZ, R5, P5 ;  /* 0x000000ffff07e224 */ /* 0x000fca00028e0605 */
[----:B------:R-:W5:Y:S06]  /*05e0*/  @!P6 LDG.E.S8 R12, desc[UR8][R6.64] ;  /* 0x00000008060ce981 */ /* 0x000f6c000c1e1300 */
[C---:B------:R-:W-:Y:S01]  /*05f0*/  @!P2 VIADD R29, R21.reuse, UR4 ;  /* 0x00000004151dac36 */ /* 0x040fe20008000000 */
[----:B------:R-:W1:Y:S01]  /*0600*/  @!P2 LDC.64 R10, c[0x0][0x220] ;  /* 0x00008800ff0aab82 */ /* 0x000e620000000a00 */
[----:B------:R-:W-:-:S05]  /*0610*/  @!P2 VIADD R21, R21, 0x80 ;  /* 0x000000801515a836 */ /* 0x000fca0000000000 */
[----:B------:R-:W-:-:S13]  /*0620*/  ISETP.GE.AND P3, PT, R21, R0, PT ;  /* 0x000000001500720c */ /* 0x000fda0003f66270 */
[C---:B------:R-:W-:Y:S02]  /*0630*/  @!P3 VIADD R27, R21.reuse, UR4 ;  /* 0x00000004151bbc36 */ /* 0x040fe40008000000 */
[----:B------:R-:W-:-:S05]  /*0640*/  @!P3 VIADD R21, R21, 0x80 ;  /* 0x000000801515b836 */ /* 0x000fca0000000000 */
[----:B------:R-:W-:-:S13]  /*0650*/  ISETP.GE.AND P4, PT, R21, R0, PT ;  /* 0x000000001500720c */ /* 0x000fda0003f86270 */
[----:B------:R-:W-:Y:S01]  /*0660*/  @!P4 VIADD R25, R21, UR4 ;  /* 0x000000041519cc36 */ /* 0x000fe20008000000 */
[----:B0-----:R-:W-:Y:S01]  /*0670*/  @!P1 IADD3 R18, P6, R9, R18, RZ ;  /* 0x0000001209129210 */ /* 0x001fe20007fde0ff */
[----:B------:R-:W-:Y:S01]  /*0680*/  @!P4 VIADD R21, R21, 0x80 ;  /* 0x000000801515c836 */ /* 0x000fe20000000000 */
[----:B------:R-:W0:Y:S04]  /*0690*/  @!P3 LDC.64 R8, c[0x0][0x220] ;  /* 0x00008800ff08bb82 */ /* 0x000e280000000a00 */
[----:B------:R-:W-:Y:S01]  /*06a0*/  ISETP.GE.AND P5, PT, R21, R0, PT ;  /* 0x000000001500720c */ /* 0x000fe20003fa6270 */
[----:B------:R-:W-:-:S03]  /*06b0*/  @!P1 IMAD.X R19, RZ, RZ, R19, P6 ;  /* 0x000000ffff139224 */ /* 0x000fc600030e0613 */
[----:B------:R-:W3:Y:S02]  /*06c0*/  @!P4 LDC.64 R2, c[0x0][0x220] ;  /* 0x00008800ff02cb82 */ /* 0x000ee40000000a00 */
[----:B------:R4:W5:Y:S07]  /*06d0*/  @!P1 LDG.E.S8 R14, desc[UR8][R18.64] ;  /* 0x00000008120e9981 */ /* 0x00096e000c1e1300 */
[C---:B------:R-:W-:Y:S01]  /*06e0*/  @!P5 VIADD R23, R21.reuse, UR4 ;  /* 0x000000041517dc36 */ /* 0x040fe20008000000 */
[----:B------:R-:W3:Y:S01]  /*06f0*/  @!P5 LDC.64 R4, c[0x0][0x220] ;  /* 0x00008800ff04db82 */ /* 0x000ee20000000a00 */
[----:B------:R-:W-:-:S05]  /*0700*/  @!P5 VIADD R21, R21, 0x80 ;  /* 0x000000801515d836 */ /* 0x000fca0000000000 */
[----:B------:R-:W-:Y:S02]  /*0710*/  ISETP.GE.AND P6, PT, R21, R0, PT ;  /* 0x000000001500720c */ /* 0x000fe40003fc6270 */
[----:B----4-:R-:W4:Y:S01]  /*0720*/  @!P0 LDC.64 R18, c[0x0][0x218] ;  /* 0x00008600ff128b82 */ /* 0x010f220000000a00 */
[----:B-1----:R-:W-:-:S10]  /*0730*/  @!P2 IADD3 R10, P1, R29, R10, RZ ;  /* 0x0000000a1d0aa210 */ /* 0x002fd40007f3e0ff */
[----:B------:R-:W1:Y:S01]  /*0740*/  @!P6 LDC.64 R6, c[0x0][0x220] ;  /* 0x00008800ff06eb82 */ /* 0x000e620000000a00 */
[----:B------:R-:W-:Y:S01]  /*0750*/  @!P2 IMAD.X R11, RZ, RZ, R11, P1 ;  /* 0x000000ffff0ba224 */ /* 0x000fe200008e060b */
[----:B0-----:R-:W-:Y:S01]  /*0760*/  @!P3 IADD3 R8, P1, R27, R8, RZ ;  /* 0x000000081b08b210 */ /* 0x001fe20007f3e0ff */
[----:B------:R-:W-:-:S03]  /*0770*/  IMAD.MOV.U32 R22, RZ, RZ, RZ ;  /* 0x000000ffff167224 */ /* 0x000fc600078e00ff */
[----:B------:R-:W-:Y:S01]  /*0780*/  @!P3 IADD3.X R9, RZ, R9, RZ, P1, !PT ;  /* 0x00000009ff09b210 */ /* 0x000fe20000ffe4ff */
[----:B------:R-:W-:Y:S01]  /*0790*/  IMAD.MOV.U32 R20, RZ, RZ, RZ ;  /* 0x000000ffff147224 */ /* 0x000fe200078e00ff */
[----:B---3--:R-:W-:Y:S01]  /*07a0*/  @!P5 IADD3 R4, P1, R23, R4, RZ ;  /* 0x000000041704d210 */ /* 0x008fe20007f3e0ff */
[----:B------:R-:W-:Y:S02]  /*07b0*/  @!P6 VIADD R21, R21, UR4 ;  /* 0x000000041515ec36 */ /* 0x000fe40008000000 */
[----:B------:R0:W5:Y:S02]  /*07c0*/  @!P3 LDG.E.S8 R22, desc[UR8][R8.64] ;  /* 0x000000080816b981 */ /* 0x000164000c1e1300 */
[----:B------:R-:W-:Y:S02]  /*07d0*/  @!P5 IMAD.X R5, RZ, RZ, R5, P1 ;  /* 0x000000ffff05d224 */ /* 0x000fe400008e0605 */
[----:B------:R3:W5:Y:S01]  /*07e0*/  @!P2 LDG.E.S8 R20, desc[UR8][R10.64] ;  /* 0x000000080a14a981 */ /* 0x000762000c1e1300 */
[----:B------:R-:W-:Y:S01]  /*07f0*/  @!P4 IADD3 R2, P2, R25, R2, RZ ;  /* 0x000000021902c210 */ /* 0x000fe20007f5e0ff */
[----:B0-----:R-:W-:Y:S01]  /*0800*/  @!P0 VIADD R9, R13, UR4 ;  /* 0x000000040d098c36 */ /* 0x001fe20008000000 */
[----:B-1----:R-:W-:-:S04]  /*0810*/  @!P6 IADD3 R6, P3, R21, R6, RZ ;  /* 0x000000061506e210 */ /* 0x002fc80007f7e0ff */
[----:B----4-:R-:W-:Y:S01]  /*0820*/  @!P0 IADD3 R8, P1, R9, R18, RZ ;  /* 0x0000001209088210 */ /* 0x010fe20007f3e0ff */
[----:B------:R-:W-:Y:S01]  /*0830*/  IMAD.MOV.U32 R16, RZ, RZ, RZ ;  /* 0x000000ffff107224 */ /* 0x000fe200078e00ff */
[----:B---3--:R-:W-:Y:S01]  /*0840*/  CS2R R10, SRZ ;  /* 0x00000000000a7805 */ /* 0x008fe2000001ff00 */
[----:B------:R-:W-:Y:S02]  /*0850*/  @!P4 IMAD.X R3, RZ, RZ, R3, P2 ;  /* 0x000000ffff03c224 */ /* 0x000fe400010e0603 */
[----:B------:R-:W-:Y:S02]  /*0860*/  @!P6 IMAD.X R7, RZ, RZ, R7, P3 ;  /* 0x000000ffff07e224 */ /* 0x000fe400018e0607 */
[----:B------:R-:W-:Y:S01]  /*0870*/  @!P0 IMAD.X R9, RZ, RZ, R19, P1 ;  /* 0x000000ffff098224 */ /* 0x000fe200008e0613 */
[----:B------:R0:W5:Y:S01]  /*0880*/  @!P4 LDG.E.S8 R16, desc[UR8][R2.64] ;  /* 0x000000080210c981 */ /* 0x000162000c1e1300 */
[----:B------:R-:W-:-:S03]  /*0890*/  @!P0 VIADD R13, R13, 0x80 ;  /* 0x000000800d0d8836 */ /* 0x000fc60000000000 */
[----:B------:R0:W5:Y:S04]  /*08a0*/  @!P5 LDG.E.S8 R11, desc[UR8][R4.64] ;  /* 0x00000008040bd981 */ /* 0x000168000c1e1300 */
[----:B------:R0:W5:Y:S01]  /*08b0*/  @!P6 LDG.E.S8 R10, desc[UR8][R6.64] ;  /* 0x00000008060ae981 */ /* 0x000162000c1e1300 */
[----:B------:R-:W-:Y:S04]  /*08c0*/  BSSY B0, `(.L_x_5281) ;  /* 0x000003c000007945 */ /* 0x000fe80003800000 */
[----:B------:R-:W-:Y:S01]  /*08d0*/  BSSY B1, `(.L_x_5282) ;  /* 0x0000031000017945 */ /* 0x000fe20003800000 */
[----:B--2---:R-:W-:-:S05]  /*08e0*/  @!P0 IABS R15, R15 ;  /* 0x0000000f000f8213 */ /* 0x004fca0000000000 */
[----:B------:R0:W-:Y:S01]  /*08f0*/  @!P0 STG.E.U8 desc[UR8][R8.64], R15 ;  /* 0x0000000f08008986 */ /* 0x0001e2000c101108 */
[----:B------:R-:W-:-:S13]  /*0900*/  ISETP.GE.AND P0, PT, R13, R0, PT ;  /* 0x000000000d00720c */ /* 0x000fda0003f06270 */
[----:B0-----:R-:W-:Y:S05]  /*0910*/  @P0 BRA `(.L_x_5283) ;  /* 0x0000000000400947 */ /* 0x001fea0003800000 */
[C---:B------:R-:W-:Y:S01]  /*0920*/  VIADD R2, R13.reuse, UR4 ;  /* 0x000000040d027c36 */ /* 0x040fe20008000000 */
[----:B------:R-:W-:Y:S01]  /*0930*/  ULDC.64 UR6, c[0x0][0x218] ;  /* 0x0000860000067ab9 */ /* 0x000fe20000000a00 */
[----:B-----5:R-:W-:Y:S01]  /*0940*/  IABS R5, R12 ;  /* 0x0000000c00057213 */ /* 0x020fe20000000000 */
[----:B------:R-:W-:Y:S02]  /*0950*/  VIADD R13, R13, 0x80 ;  /* 0x000000800d0d7836 */ /* 0x000fe40000000000 */
[----:B------:R-:W-:-:S05]  /*0960*/  IADD3 R2, P0, R2, UR6, RZ ;  /* 0x0000000602027c10 */ /* 0x000fca000ff1e0ff */
[----:B------:R-:W-:Y:S01]  /*0970*/  IMAD.X R3, RZ, RZ, UR7, P0 ;  /* 0x00000007ff037e24 */ /* 0x000fe200080e06ff */
[----:B------:R-:W-:-:S04]  /*0980*/  ISETP.GE.AND P0, PT, R13, R0, PT ;  /* 0x000000000d00720c */ /* 0x000fc80003f06270 */
[----:B------:R0:W-:Y:S09]  /*0990*/  STG.E.U8 desc[UR8][R2.64], R5 ;  /* 0x0000000502007986 */ /* 0x0001f2000c101108 */
[----:B------:R-:W-:Y:S05]  /*09a0*/  @P0 BRA `(.L_x_5284) ;  /* 0x0000000000400947 */ /* 0x000fea0003800000 */
[C---:B0-----:R-:W-:Y:S01]  /*09b0*/  VIADD R2, R13.reuse, UR4 ;  /* 0x000000040d027c36 */ /* 0x041fe20008000000 */
[----:B------:R-:W-:Y:S01]  /*09c0*/  ULDC.64 UR6, c[0x0][0x218] ;  /* 0x0000860000067ab9 */ /* 0x000fe20000000a00 */
[----:B------:R-:W-:Y:S01]  /*09d0*/  IABS R5, R14 ;  /* 0x0000000e00057213 */ /* 0x000fe20000000000 */
[----:B------:R-:W-:Y:S02]  /*09e0*/  VIADD R13, R13, 0x80 ;  /* 0x000000800d0d7836 */ /* 0x000fe40000000000 */
[----:B------:R-:W-:-:S05]  /*09f0*/  IADD3 R2, P0, R2, UR6, RZ ;  /* 0x0000000602027c10 */ /* 0x000fca000ff1e0ff */
[----:B------:R-:W-:-:S05]  /*0a00*/  IMAD.X R3, RZ, RZ, UR7, P0 ;  /* 0x00000007ff037e24 */ /* 0x000fca00080e06ff */
[----:B------:R0:W-:Y:S03]  /*0a10*/  STG.E.U8 desc[UR8][R2.64], R5 ;  /* 0x0000000502007986 */ /* 0x0001e6000c101108 */
.L_x_5283:
[----:B------:R-:W-:-:S13]  /*0a20*/  ISETP.GE.AND P0, PT, R13, R0, PT ;  /* 0x000000000d00720c */ /* 0x000fda0003f06270 */
[----:B------:R-:W-:Y:S05]  /*0a30*/  @P0 BRA `(.L_x_5285) ;  /* 0x0000000000400947 */ /* 0x000fea0003800000 */
[C---:B0-----:R-:W-:Y:S01]  /*0a40*/  IADD3 R2, R13.reuse, UR4, RZ ;  /* 0x000000040d027c10 */ /* 0x041fe2000fffe0ff */
[----:B------:R-:W-:Y:S01]  /*0a50*/  ULDC.64 UR6, c[0x0][0x218] ;  /* 0x0000860000067ab9 */ /* 0x000fe20000000a00 */
[----:B-----5:R-:W-:Y:S01]  /*0a60*/  IABS R5, R20 ;  /* 0x0000001400057213 */ /* 0x020fe20000000000 */
[----:B------:R-:W-:Y:S01]  /*0a70*/  VIADD R13, R13, 0x80 ;  /* 0x000000800d0d7836 */ /* 0x000fe20000000000 */
[----:B------:R-:W-:-:S05]  /*0a80*/  IADD3 R2, P0, R2, UR6, RZ ;  /* 0x0000000602027c10 */ /* 0x000fca000ff1e0ff */
[----:B------:R-:W-:-:S05]  /*0a90*/  IMAD.X R3, RZ, RZ, UR7, P0 ;  /* 0x00000007ff037e24 */ /* 0x000fca00080e06ff */
[----:B------:R1:W-:Y:S03]  /*0aa0*/  STG.E.U8 desc[UR8][R2.64], R5 ;  /* 0x0000000502007986 */ /* 0x0003e6000c101108 */
.L_x_5284:
[----:B------:R-:W-:-:S13]  /*0ab0*/  ISETP.GE.AND P0, PT, R13, R0, PT ;  /* 0x000000000d00720c */ /* 0x000fda0003f06270 */
[----:B------:R-:W-:Y:S05]  /*0ac0*/  @P0 BRA `(.L_x_5286) ;  /* 0x0000000000440947 */ /* 0x000fea0003800000 */
[C---:B01----:R-:W-:Y:S01]  /*0ad0*/  VIADD R2, R13.reuse, UR4 ;  /* 0x000000040d027c36 */ /* 0x043fe20008000000 */
[----:B------:R-:W-:Y:S01]  /*0ae0*/  ULDC.64 UR6, c[0x0][0x218] ;  /* 0x0000860000067ab9 */ /* 0x000fe20000000a00 */
[----:B------:R-:W-:Y:S01]  /*0af0*/  IABS R5, R22 ;  /* 0x0000001600057213 */ /* 0x000fe20000000000 */
[----:B------:R-:W-:Y:S02]  /*0b00*/  VIADD R13, R13, 0x80 ;  /* 0x000000800d0d7836 */ /* 0x000fe40000000000 */
[----:B------:R-:W-:-:S05]  /*0b10*/  IADD3 R2, P0, R2, UR6, RZ ;  /* 0x0000000602027c10 */ /* 0x000fca000ff1e0ff */
[----:B------:R-:W-:-:S05]  /*0b20*/  IMAD.X R3, RZ, RZ, UR7, P0 ;  /* 0x00000007ff037e24 */ /* 0x000fca00080e06ff */
[----:B------:R1:W-:Y:S03]  /*0b30*/  STG.E.U8 desc[UR8][R2.64], R5 ;  /* 0x0000000502007986 */ /* 0x0003e6000c101108 */
.L_x_5285:
[----:B------:R-:W-:-:S13]  /*0b40*/  ISETP.GE.AND P0, PT, R13, R0, PT ;  /* 0x000000000d00720c */ /* 0x000fda0003f06270 */
[----:B------:R-:W-:Y:S05]  /*0b50*/  @P0 BREAK B1 ;  /* 0x0000000000010942 */ /* 0x000fea0003800000 */
[----:B------:R-:W-:Y:S05]  /*0b60*/  @P0 BRA `(.L_x_5287) ;  /* 0x0000000000440947 */ /* 0x000fea0003800000 */
[C---:B01----:R-:W-:Y:S01]  /*0b70*/  VIADD R2, R13.reuse, UR4 ;  /* 0x000000040d027c36 */ /* 0x043fe20008000000 */
[----:B------:R-:W-:Y:S01]  /*0b80*/  ULDC.64 UR6, c[0x0][0x218] ;  /* 0x0000860000067ab9 */ /* 0x000fe20000000a00 */
[----:B-----5:R-:W-:Y:S01]  /*0b90*/  IABS R5, R16 ;  /* 0x0000001000057213 */ /* 0x020fe20000000000 */
[----:B------:R-:W-:Y:S02]  /*0ba0*/  VIADD R13, R13, 0x80 ;  /* 0x000000800d0d7836 */ /* 0x000fe40000000000 */
[----:B------:R-:W-:-:S05]  /*0bb0*/  IADD3 R2, P0, R2, UR6, RZ ;  /* 0x0000000602027c10 */ /* 0x000fca000ff1e0ff */
[----:B------:R-:W-:-:S05]  /*0bc0*/  IMAD.X R3, RZ, RZ, UR7, P0 ;  /* 0x00000007ff037e24 */ /* 0x000fca00080e06ff */
[----:B------:R2:W-:Y:S03]  /*0bd0*/  STG.E.U8 desc[UR8][R2.64], R5 ;  /* 0x0000000502007986 */ /* 0x0005e6000c101108 */
.L_x_5286:
[----:B------:R-:W-:Y:S05]  /*0be0*/  BSYNC B1 ;  /* 0x0000000000017941 */ /* 0x000fea0003800000 */
.L_x_5282:
[----:B------:R-:W-:-:S13]  /*0bf0*/  ISETP.GE.AND P0, PT, R13, R0, PT ;  /* 0x000000000d00720c */ /* 0x000fda0003f06270 */
[----:B012---:R-:W0:Y:S01]  /*0c00*/  @!P0 LDC.64 R4, c[0x0][0x218] ;  /* 0x00008600ff048b82 */ /* 0x007e220000000a00 */
[C---:B------:R-:W-:Y:S01]  /*0c10*/  @!P0 VIADD R3, R13.reuse, UR4 ;  /* 0x000000040d038c36 */ /* 0x040fe20008000000 */
[----:B------:R-:W-:Y:S01]  /*0c20*/  @!P0 IABS R11, R11 ;  /* 0x0000000b000b8213 */ /* 0x000fe20000000000 */
[----:B------:R-:W-:-:S03]  /*0c30*/  @!P0 VIADD R13, R13, 0x80 ;  /* 0x000000800d0d8836 */ /* 0x000fc60000000000 */
[----:B0-----:R-:W-:-:S05]  /*0c40*/  @!P0 IADD3 R2, P1, R3, R4, RZ ;  /* 0x0000000403028210 */ /* 0x001fca0007f3e0ff */
[----:B------:R-:W-:Y:S02]  /*0c50*/  @!P0 IMAD.X R3, RZ, RZ, R5, P1 ;  /* 0x000000ffff038224 */ /* 0x000fe400008e0605 */
[----:B------:R-:W-:-:S05]  /*0c60*/  @!P0 IMAD.MOV.U32 R5, RZ, RZ, R11 ;  /* 0x000000ffff058224 */ /* 0x000fca00078e000b */
[----:B------:R2:W-:Y:S02]  /*0c70*/  @!P0 STG.E.U8 desc[UR8][R2.64], R5 ;  /* 0x0000000502008986 */ /* 0x0005e4000c101108 */
.L_x_5287:
[----:B------:R-:W-:Y:S05]  /*0c80*/  BSYNC B0 ;  /* 0x0000000000007941 */ /* 0x000fea0003800000 */
.L_x_5281:
[----:B------:R-:W-:Y:S05]  /*0c90*/  WARPSYNC.ALL ;  /* 0x0000000000007948 */ /* 0x000fea0003800000 */
[----:B------:R-:W-:-:S13]  /*0ca0*/  ISETP.GE.AND P0, PT, R13, R0, PT ;  /* 0x000000000d00720c */ /* 0x000fda0003f06270 */
[----:B------:R-:W-:Y:S05]  /*0cb0*/  @P0 EXIT ;  /* 0x000000000000094d */ /* 0x000fea0003800000 */
[----:B012---:R-:W-:Y:S01]  /*0cc0*/  VIADD R2, R13, UR4 ;  /* 0x000000040d027c36 */ /* 0x007fe20008000000 */
[----:B------:R-:W-:Y:S01]  /*0cd0*/  ULDC.64 UR6, c[0x0][0x218] ;  /* 0x0000860000067ab9 */ /* 0x000fe20000000a00 */
[----:B-----5:R-:W-:-:S03]  /*0ce0*/  IABS R5, R10 ;  /* 0x0000000a00057213 */ /* 0x020fc60000000000 */
[----:B------:R-:W-:-:S05]  /*0cf0*/  IADD3 R2, P0, R2, UR6, RZ ;  /* 0x0000000602027c10 */ /* 0x000fca000ff1e0ff */
[----:B------:R-:W-:-:S05]  /*0d00*/  IMAD.X R3, RZ, RZ, UR7, P0 ;  /* 0x00000007ff037e24 */ /* 0x000fca00080e06ff */
[----:B------:R-:W-:Y:S01]  /*0d10*/  STG.E.U8 desc[UR8][R2.64], R5 ;  /* 0x0000000502007986 */ /* 0x000fe2000c101108 */
[----:B------:R-:W-:Y:S05]  /*0d20*/  EXIT ;  /* 0x000000000000794d */ /* 0x000fea0003800000 */
.L_x_5288:
        /* <DEDUP_REMOVED lines=13> */
.L_x_5962:


//--------------------- .text._ZN2at6native29vectorized_elementwise_kernelILi4ENS0_10AbsFunctorIaEESt5arrayIPcLm2EEEEviT0_T1_ --------------------------
	.section	.text._ZN2at6native29vectorized_elementwise_kernelILi4ENS0_10AbsFunctorIaEESt5arrayIPcLm2EEEEviT0_T1_,"ax",@progbits
	.align	128
        .global         _ZN2at6native29vectorized_elementwise_kernelILi4ENS0_10AbsFunctorIaEESt5arrayIPcLm2EEEEviT0_T1_
        .type           _ZN2at6native29vectorized_elementwise_kernelILi4ENS0_10AbsFunctorIaEESt5arrayIPcLm2EEEEviT0_T1_,@function
        .size           _ZN2at6native29vectorized_elementwise_kernelILi4ENS0_10AbsFunctorIaEESt5arrayIPcLm2EEEEviT0_T1_,(.L_x_5963 - _ZN2at6native29vectorized_elementwise_kernelILi4ENS0_10AbsFunctorIaEESt5arrayIPcLm2EEEEviT0_T1_)
        .other          _ZN2at6native29vectorized_elementwise_kernelILi4ENS0_10AbsFunctorIaEESt5arrayIPcLm2EEEEviT0_T1_,@"STO_CUDA_ENTRY STV_DEFAULT"
_ZN2at6native29vectorized_elementwise_kernelILi4ENS0_10AbsFunctorIaEESt5arrayIPcLm2EEEEviT0_T1_:
.text._ZN2at6native29vectorized_elementwise_kernelILi4ENS0_10AbsFunctorIaEESt5arrayIPcLm2EEEEviT0_T1_:
        /* <DEDUP_REMOVED lines=22> */
[----:B------:R-:W-:Y:S02]  /*0160*/  SHF.R.S32.HI R7, RZ, 0x1f, R6 ;  /* 0x0000001fff077819 */ /* 0x000fe40000011406 */
[----:B------:R-:W-:Y:S02]  /*0170*/  PRMT R8, R2, 0x9991, RZ ;  /* 0x0000999102087816 */ /* 0x000fe400000000ff */
[C---:B---3--:R-:W-:Y:S01]  /*0180*/  PRMT R12, R3.reuse, 0xaaa2, RZ ;  /* 0x0000aaa2030c7816 */ /* 0x048fe200000000ff */
[----:B------:R-:W-:Y:S01]  /*0190*/  IMAD.IADD R6, R6, 0x1, R7 ;  /* 0x0000000106067824 */ /* 0x000fe200078e0207 */
[----:B------:R-:W-:-:S02]  /*01a0*/  PRMT R10, R3, 0x9991, RZ ;  /* 0x00009991030a7816 */ /* 0x000fc400000000ff */
[----:B------:R-:W-:Y:S02]  /*01b0*/  PRMT R2, R2, 0xbbb3, RZ ;  /* 0x0000bbb302027816 */ /* 0x000fe400000000ff */
[----:B------:R-:W-:Y:S01]  /*01c0*/  LOP3.LUT R11, R6, R7, RZ, 0x3c, !PT ;  /* 0x00000007060b7212 */ /* 0x000fe200078e3cff */
[----:B------:R-:W-:Y:S01]  /*01d0*/  IMAD.MOV.U32 R6, RZ, RZ, R9 ;  /* 0x000000ffff067224 */ /* 0x000fe200078e0009 */
[----:B------:R-:W-:Y:S02]  /*01e0*/  SHF.R.S32.HI R7, RZ, 0x1f, R8 ;  /* 0x0000001fff077819 */ /* 0x000fe40000011408 */
[C---:B------:R-:W-:Y:S02]  /*01f0*/  PRMT R9, R3.reuse, 0x8880, RZ ;  /* 0x0000888003097816 */ /* 0x040fe400000000ff */
[----:B------:R-:W-:Y:S01]  /*0200*/  SHF.R.S32.HI R5, RZ, 0x1f, R6 ;  /* 0x0000001fff057819 */ /* 0x000fe20000011406 */
[----:B------:R-:W-:Y:S01]  /*0210*/  IMAD.IADD R8, R8, 0x1, R7 ;  /* 0x0000000108087824 */ /* 0x000fe200078e0207 */
[----:B------:R-:W-:-:S03]  /*0220*/  PRMT R3, R3, 0xbbb3, RZ ;  /* 0x0000bbb303037816 */ /* 0x000fc600000000ff */
[----:B------:R-:W-:Y:S01]  /*0230*/  IMAD.IADD R4, R6, 0x1, R5 ;  /* 0x0000000106047824 */ /* 0x000fe200078e0205 */
[----:B------:R-:W-:Y:S02]  /*0240*/  SHF.R.S32.HI R6, RZ, 0x1f, R9 ;  /* 0x0000001fff067819 */ /* 0x000fe40000011409 */
[----:B------:R-:W-:Y:S02]  /*0250*/  LOP3.LUT R8, R8, R7, RZ, 0x3c, !PT ;  /* 0x0000000708087212 */ /* 0x000fe400078e3cff */
[----:B------:R-:W-:Y:S01]  /*0260*/  LOP3.LUT R4, R4, R5, RZ, 0x3c, !PT ;  /* 0x0000000504047212 */ /* 0x000fe200078e3cff */
[----:B------:R-:W-:Y:S01]  /*0270*/  IMAD.IADD R9, R9, 0x1, R6 ;  /* 0x0000000109097824 */ /* 0x000fe200078e0206 */
[----:B------:R-:W-:Y:S01]  /*0280*/  PRMT R13, R8, 0x7604, R11 ;  /* 0x00007604080d7816 */ /* 0x000fe2000000000b */
[----:B------:R-:W-:Y:S01]  /*0290*/  IMAD.MOV.U32 R5, RZ, RZ, R12 ;  /* 0x000000ffff057224 */ /* 0x000fe200078e000c */
[----:B------:R-:W-:Y:S02]  /*02a0*/  SHF.R.S32.HI R7, RZ, 0x1f, R10 ;  /* 0x0000001fff077819 */ /* 0x000fe4000001140a */
[----:B------:R-:W-:-:S02]  /*02b0*/  LOP3.LUT R11, R9, R6, RZ, 0x3c, !PT ;  /* 0x00000006090b7212 */ /* 0x000fc400078e3cff */
[----:B------:R-:W-:Y:S01]  /*02c0*/  SHF.R.S32.HI R6, RZ, 0x1f, R5 ;  /* 0x0000001fff067819 */ /* 0x000fe20000011405 */
[----:B------:R-:W-:Y:S01]  /*02d0*/  IMAD.IADD R10, R10, 0x1, R7 ;  /* 0x000000010a0a7824 */ /* 0x000fe200078e0207 */
[----:B------:R-:W-:Y:S02]  /*02e0*/  SHF.R.S32.HI R8, RZ, 0x1f, R3 ;  /* 0x0000001fff087819 */ /* 0x000fe40000011403 */
[----:B------:R-:W-:Y:S01]  /*02f0*/  PRMT R13, R4, 0x7054, R13 ;  /* 0x00007054040d7816 */ /* 0x000fe2000000000d */
[----:B------:R-:W-:Y:S01]  /*0300*/  IMAD.IADD R5, R5, 0x1, R6 ;  /* 0x0000000105057824 */ /* 0x000fe200078e0206 */
[----:B------:R-:W-:Y:S01]  /*0310*/  LOP3.LUT R10, R10, R7, RZ, 0x3c, !PT ;  /* 0x000000070a0a7212 */ /* 0x000fe200078e3cff */
[----:B------:R-:W-:Y:S02]  /*0320*/  IMAD.IADD R7, R3, 0x1, R8 ;  /* 0x0000000103077824 */ /* 0x000fe400078e0208 */
[----:B------:R-:W-:Y:S01]  /*0330*/  IMAD.U32 R3, RZ, RZ, UR6 ;  /* 0x00000006ff037e24 */ /* 0x000fe2000f8e00ff */
[----:B------:R-:W-:-:S02]  /*0340*/  LOP3.LUT R9, R5, R6, RZ, 0x3c, !PT ;  /* 0x0000000605097212 */ /* 0x000fc400078e3cff */
[----:B------:R-:W-:Y:S02]  /*0350*/  SHF.R.S32.HI R5, RZ, 0x1f, R2 ;  /* 0x0000001fff057819 */ /* 0x000fe40000011402 */
[----:B------:R-:W-:Y:S02]  /*0360*/  PRMT R10, R10, 0x7604, R11 ;  /* 0x000076040a0a7816 */ /* 0x000fe4000000000b */
[----:B------:R-:W-:Y:S01]  /*0370*/  LOP3.LUT R7, R7, R8, RZ, 0x3c, !PT ;  /* 0x0000000807077212 */ /* 0x000fe200078e3cff */
[----:B------:R-:W-:Y:S01]  /*0380*/  IMAD.IADD R6, R2, 0x1, R5 ;  /* 0x0000000102067824 */ /* 0x000fe200078e0205 */
[----:B------:R-:W-:Y:S01]  /*0390*/  PRMT R10, R9, 0x7054, R10 ;  /* 0x00007054090a7816 */ /* 0x000fe2000000000a */
[----:B------:R-:W-:-:S03]  /*03a0*/  IMAD.U32 R2, RZ, RZ, UR5 ;  /* 0x00000005ff027e24 */ /* 0x000fc6000f8e00ff */
[----:B------:R-:W-:Y:S01]  /*03b0*/  LOP3.LUT R6, R6, R5, RZ, 0x3c, !PT ;  /* 0x0000000506067212 */ /* 0x000fe200078e3cff */
[----:B------:R-:W-:Y:S01]  /*03c0*/  IMAD.WIDE R2, R0, 0x4, R2 ;  /* 0x0000000400027825 */ /* 0x000fe200078e0202 */
[----:B------:R-:W-:Y:S02]  /*03d0*/  PRMT R7, R7, 0x654, R10 ;  /* 0x0000065407077816 */ /* 0x000fe4000000000a */
[----:B------:R-:W-:-:S03]  /*03e0*/  PRMT R13, R6, 0x654, R13 ;  /* 0x00000654060d7816 */ /* 0x000fc6000000000d */
[----:B------:R-:W-:Y:S04]  /*03f0*/  STG.E desc[UR8][R2.64+0x200], R7 ;  /* 0x0002000702007986 */ /* 0x000fe8000c101908 */
[----:B------:R-:W-:Y:S01]  /*0400*/  STG.E desc[UR8][R2.64], R13 ;  /* 0x0000000d02007986 */ /* 0x000fe2000c101908 */
[----:B------:R-:W-:Y:S05]  /*0410*/  EXIT ;  /* 0x000000000000794d */ /* 0x000fea0003800000 */
.L_x_5289:
        /* <DEDUP_REMOVED lines=16> */
[C---:B------:R-:W-:Y:S01]  /*0520*/  @!P1 VIADD R9, R21.reuse, UR4 ;  /* 0x0000000415099c36 */ /* 0x040fe20008000000 */
[----:B------:R-:W0:Y:S01]  /*0530*/  @!P1 LDC.64 R18, c[0x0][0x220] ;  /* 0x00008800ff129b82 */ /* 0x000e220000000a00 */
[----:B------:R-:W-:Y:S01]  /*0540*/  @!P1 VIADD R21, R21, 0x80 ;  /* 0x0000008015159836 */ /* 0x000fe20000000000 */
[----:B-1----:R-:W-:-:S04]  /*0550*/  @!P6 IADD3 R6, P5, R7, R4, RZ ;  /* 0x000000040706e210 */ /* 0x002fc80007fbe0ff */
[----:B------:R-:W-:Y:S01]  /*0560*/  ISETP.GE.AND P2, PT, R21, R0, PT ;  /* 0x000000001500720c */ /* 0x000fe20003f46270 */
[----:B------:R-:W-:-:S05]  /*0570*/  @!P6 IMAD.X R7, RZ, RZ, R5, P5 ;  /* 0x000000ffff07e224 */ /* 0x000fca00028e0605 */
[----:B------:R-:W5:Y:S07]  /*0580*/  @!P6 LDG.E.S8 R12, desc[UR8][R6.64] ;  /* 0x00000008060ce981 */ /* 0x000f6e000c1e1300 */
        /* <DEDUP_REMOVED lines=24> */
[----:B------:R-:W-:-:S04]  /*0710*/  IMAD.MOV.U32 R22, RZ, RZ, RZ ;  /* 0x000000ffff167224 */ /* 0x000fc800078e00ff */
[----:B------:R-:W-:Y:S02]  /*0720*/  @!P3 IMAD.X R9, RZ, RZ, R9, P1 ;  /* 0x000000ffff09b224 */ /* 0x000fe400008e0609 */
[----:B------:R-:W-:Y:S01]  /*0730*/  IMAD.MOV.U32 R20, RZ, RZ, RZ ;  /* 0x000000ffff147224 */ /* 0x000fe200078e00ff */
[----:B---3--:R-:W-:Y:S01]  /*0740*/  @!P5 IADD3 R4, P1, R23, R4, RZ ;  /* 0x000000041704d210 */ /* 0x008fe20007f3e0ff */
[----:B------:R-:W-:Y:S01]  /*0750*/  @!P6 VIADD R21, R21, UR4 ;  /* 0x000000041515ec36 */ /* 0x000fe20008000000 */
[----:B------:R0:W5:Y:S03]  /*0760*/  @!P3 LDG.E.S8 R22, desc[UR8][R8.64] ;  /* 0x000000080816b981 */ /* 0x000166000c1e1300 */
[----:B------:R-:W-:Y:S01]  /*0770*/  @!P5 IMAD.X R5, RZ, RZ, R5, P1 ;  /* 0x000000ffff05d224 */ /* 0x000fe200008e0605 */
        /* <DEDUP_REMOVED lines=36> */
.L_x_5292:
[----:B------:R-:W-:-:S13]  /*09c0*/  ISETP.GE.AND P0, PT, R13, R0, PT ;  /* 0x000000000d00720c */ /* 0x000fda0003f06270 */
[----:B------:R-:W-:Y:S05]  /*09d0*/  @P0 BRA `(.L_x_5294) ;  /* 0x0000000000400947 */ /* 0x000fea0003800000 */
[C---:B0-----:R-:W-:Y:S01]  /*09e0*/  VIADD R2, R13.reuse, UR4 ;  /* 0x000000040d027c36 */ /* 0x041fe20008000000 */
[----:B------:R-:W-:Y:S01]  /*09f0*/  ULDC.64 UR6, c[0x0][0x218] ;  /* 0x0000860000067ab9 */ /* 0x000fe20000000a00 */
[----:B-----5:R-:W-:Y:S01]  /*0a00*/  IABS R5, R20 ;  /* 0x0000001400057213 */ /* 0x020fe20000000000 */
[----:B------:R-:W-:Y:S02]  /*0a10*/  VIADD R13, R13, 0x80 ;  /* 0x000000800d0d7836 */ /* 0x000fe40000000000 */
[----:B------:R-:W-:-:S05]  /*0a20*/  IADD3 R2, P0, R2, UR6, RZ ;  /* 0x0000000602027c10 */ /* 0x000fca000ff1e0ff */
[----:B------:R-:W-:-:S05]  /*0a30*/  IMAD.X R3, RZ, RZ, UR7, P0 ;  /* 0x00000007ff037e24 */ /* 0x000fca00080e06ff */
[----:B------:R1:W-:Y:S03]  /*0a40*/  STG.E.U8 desc[UR8][R2.64], R5 ;  /* 0x0000000502007986 */ /* 0x0003e6000c101108 */
.L_x_5293:
        /* <DEDUP_REMOVED lines=9> */
.L_x_5294:
        /* <DEDUP_REMOVED lines=10> */
.L_x_5295:
[----:B------:R-:W-:Y:S05]  /*0b80*/  BSYNC B1 ;  /* 0x0000000000017941 */ /* 0x000fea0003800000 */
.L_x_5291:
        /* <DEDUP_REMOVED lines=9> */
.L_x_5296:
[----:B------:R-:W-:Y:S05]  /*0c20*/  BSYNC B0 ;  /* 0x0000000000007941 */ /* 0x000fea0003800000 */
.L_x_5290:
        /* <DEDUP_REMOVED lines=10> */
.L_x_5297:
        /* <DEDUP_REMOVED lines=11> */
.L_x_5963:


//--------------------- .text._ZN2at6native29vectorized_elementwise_kernelILi8ENS0_10AbsFunctorIaEESt5arrayIPcLm2EEEEviT0_T1_ --------------------------
	.section	.text._ZN2at6native29vectorized_elementwise_kernelILi8ENS0_10AbsFunctorIaEESt5arrayIPcLm2EEEEviT0_T1_,"ax",@progbits
	.align	128
        .global         _ZN2at6native29vectorized_elementwise_kernelILi8ENS0_10AbsFunctorIaEESt5arrayIPcLm2EEEEviT0_T1_
        .type           _ZN2at6native29vectorized_elementwise_kernelILi8ENS0_10AbsFunctorIaEESt5arrayIPcLm2EEEEviT0_T1_,@function
        .size           _ZN2at6native29vectorized_elementwise_kernelILi8ENS0_10AbsFunctorIaEESt5arrayIPcLm2EEEEviT0_T1_,(.L_x_5964 - _ZN2at6native29vectorized_elementwise_kernelILi8ENS0_10AbsFunctorIaEESt5arrayIPcLm2EEEEviT0_T1_)
        .other          _ZN2at6native29vectorized_elementwise_kernelILi8ENS0_10AbsFunctorIaEESt5arrayIPcLm2EEEEviT0_T1_,@"STO_CUDA_ENTRY STV_DEFAULT"
_ZN2at6native29vectorized_elementwise_kernelILi8ENS0_10AbsFunctorIaEESt5arrayIPcLm2EEEEviT0_T1_:
.text._ZN2at6native29vectorized_elementwise_kernelILi8ENS0_10AbsFunctorIaEESt5arrayIPcLm2EEEEviT0_T1_:
        /* <DEDUP_REMOVED lines=20> */
[----:B------:R-:W-:Y:S02]  /*0140*/  PRMT R11, R2, 0x7732, RZ ;  /* 0x00007732020b7816 */ /* 0x000fe400000000ff */
[----:B------:R-:W-:Y:S02]  /*0150*/  PRMT R4, R10, 0x8880, RZ ;  /* 0x000088800a047816 */ /* 0x000fe400000000ff */
[C---:B------:R-:W-:Y:S02]  /*0160*/  PRMT R13, R3.reuse, 0x7732, RZ ;  /* 0x00007732030d7816 */ /* 0x040fe400000000ff */
[----:B------:R-:W-:Y:S02]  /*0170*/  LOP3.LUT R12, R3, 0xffff, RZ, 0xc0, !PT ;  /* 0x0000ffff030c7812 */ /* 0x000fe400078ec0ff */
[----:B------:R-:W-:-:S02]  /*0180*/  SHF.R.S32.HI R5, RZ, 0x1f, R4 ;  /* 0x0000001fff057819 */ /* 0x000fc40000011404 */
[----:B------:R-:W-:Y:S02]  /*0190*/  PRMT R3, R11, 0x8880, RZ ;  /* 0x000088800b037816 */ /* 0x000fe400000000ff */
[----:B------:R-:W-:Y:S01]  /*01a0*/  PRMT R8, R13, 0x8880, RZ ;  /* 0x000088800d087816 */ /* 0x000fe200000000ff */
[----:B------:R-:W-:Y:S01]  /*01b0*/  IMAD.IADD R2, R4, 0x1, R5 ;  /* 0x0000000104027824 */ /* 0x000fe200078e0205 */
[----:B------:R-:W-:Y:S02]  /*01c0*/  PRMT R6, R12, 0x8880, RZ ;  /* 0x000088800c067816 */ /* 0x000fe400000000ff */
[----:B------:R-:W-:Y:S02]  /*01d0*/  SHF.R.S32.HI R4, RZ, 0x1f, R3 ;  /* 0x0000001fff047819 */ /* 0x000fe40000011403 */
[----:B------:R-:W-:Y:S02]  /*01e0*/  SHF.R.S32.HI R9, RZ, 0x1f, R8 ;  /* 0x0000001fff097819 */ /* 0x000fe40000011408 */
[----:B------:R-:W-:-:S02]  /*01f0*/  SHF.R.S32.HI R7, RZ, 0x1f, R6 ;  /* 0x0000001fff077819 */ /* 0x000fc40000011406 */
[----:B------:R-:W-:Y:S01]  /*0200*/  LOP3.LUT R2, R2, 0xff, R5, 0x48, !PT ;  /* 0x000000ff02027812 */ /* 0x000fe200078e4805 */
[--C-:B------:R-:W-:Y:S02]  /*0210*/  IMAD.IADD R5, R3, 0x1, R4.reuse ;  /* 0x0000000103057824 */ /* 0x100fe400078e0204 */
[----:B------:R-:W-:Y:S02]  /*0220*/  IMAD.IADD R8, R8, 0x1, R9 ;  /* 0x0000000108087824 */ /* 0x000fe400078e0209 */
[----:B------:R-:W-:Y:S01]  /*0230*/  IMAD.IADD R6, R6, 0x1, R7 ;  /* 0x0000000106067824 */ /* 0x000fe200078e0207 */
[----:B------:R-:W-:Y:S02]  /*0240*/  LOP3.LUT R4, R5, 0xff, R4, 0x48, !PT ;  /* 0x000000ff05047812 */ /* 0x000fe400078e4804 */
[----:B------:R-:W-:Y:S02]  /*0250*/  LOP3.LUT R5, R8, 0xff, R9, 0x48, !PT ;  /* 0x000000ff08057812 */ /* 0x000fe400078e4809 */
[----:B------:R-:W-:-:S02]  /*0260*/  LOP3.LUT R3, R6, 0xff, R7, 0x48, !PT ;  /* 0x000000ff06037812 */ /* 0x000fc400078e4807 */
[----:B------:R-:W-:Y:S02]  /*0270*/  SHF.R.U32.HI R8, RZ, 0x8, R12 ;  /* 0x00000008ff087819 */ /* 0x000fe4000001160c */
[----:B------:R-:W-:Y:S02]  /*0280*/  SHF.R.U32.HI R6, RZ, 0x8, R10 ;  /* 0x00000008ff067819 */ /* 0x000fe4000001160a */
[----:B------:R-:W-:Y:S02]  /*0290*/  SHF.R.U32.HI R7, RZ, 0x8, R11 ;  /* 0x00000008ff077819 */ /* 0x000fe4000001160b */
[----:B------:R-:W-:Y:S02]  /*02a0*/  SHF.R.U32.HI R9, RZ, 0x8, R13 ;  /* 0x00000008ff097819 */ /* 0x000fe4000001160d */
[----:B------:R-:W-:Y:S02]  /*02b0*/  LOP3.LUT R8, R8, 0xffff, RZ, 0xc0, !PT ;  /* 0x0000ffff08087812 */ /* 0x000fe400078ec0ff */
[----:B------:R-:W-:-:S02]  /*02c0*/  LOP3.LUT R6, R6, 0xffff, RZ, 0xc0, !PT ;  /* 0x0000ffff06067812 */ /* 0x000fc400078ec0ff */
[----:B------:R-:W-:Y:S02]  /*02d0*/  LOP3.LUT R7, R7, 0xffff, RZ, 0xc0, !PT ;  /* 0x0000ffff07077812 */ /* 0x000fe400078ec0ff */
[----:B------:R-:W-:Y:S02]  /*02e0*/  LOP3.LUT R9, R9, 0xffff, RZ, 0xc0, !PT ;  /* 0x0000ffff09097812 */ /* 0x000fe400078ec0ff */
[----:B------:R-:W-:Y:S02]  /*02f0*/  PRMT R10, R8, 0x8880, RZ ;  /* 0x00008880080a7816 */ /* 0x000fe400000000ff */
[----:B------:R-:W-:Y:S02]  /*0300*/  PRMT R6, R6, 0x8880, RZ ;  /* 0x0000888006067816 */ /* 0x000fe400000000ff */
[----:B------:R-:W-:Y:S02]  /*0310*/  PRMT R8, R7, 0x8880, RZ ;  /* 0x0000888007087816 */ /* 0x000fe400000000ff */
[----:B------:R-:W-:-:S02]  /*0320*/  PRMT R12, R9, 0x8880, RZ ;  /* 0x00008880090c7816 */ /* 0x000fc400000000ff */
[----:B------:R-:W-:Y:S02]  /*0330*/  SHF.R.S32.HI R7, RZ, 0x1f, R6 ;  /* 0x0000001fff077819 */ /* 0x000fe40000011406 */
[----:B------:R-:W-:Y:S02]  /*0340*/  SHF.R.S32.HI R11, RZ, 0x1f, R10 ;  /* 0x0000001fff0b7819 */ /* 0x000fe4000001140a */
[----:B------:R-:W-:Y:S01]  /*0350*/  SHF.R.S32.HI R9, RZ, 0x1f, R8 ;  /* 0x0000001fff097819 */ /* 0x000fe20000011408 */
[----:B------:R-:W-:Y:S01]  /*0360*/  IMAD.IADD R6, R6, 0x1, R7 ;  /* 0x0000000106067824 */ /* 0x000fe200078e0207 */
[----:B------:R-:W-:Y:S01]  /*0370*/  SHF.R.S32.HI R13, RZ, 0x1f, R12 ;  /* 0x0000001fff0d7819 */ /* 0x000fe2000001140c */
[----:B------:R-:W-:Y:S02]  /*0380*/  IMAD.IADD R10, R10, 0x1, R11 ;  /* 0x000000010a0a7824 */ /* 0x000fe400078e020b */
[----:B------:R-:W-:Y:S01]  /*0390*/  IMAD.IADD R8, R8, 0x1, R9 ;  /* 0x0000000108087824 */ /* 0x000fe200078e0209 */
[----:B------:R-:W-:Y:S01]  /*03a0*/  LOP3.LUT R15, R6, 0xffff, R7, 0x48, !PT ;  /* 0x0000ffff060f7812 */ /* 0x000fe200078e4807 */
[----:B------:R-:W-:Y:S01]  /*03b0*/  IMAD.IADD R12, R12, 0x1, R13 ;  /* 0x000000010c0c7824 */ /* 0x000fe200078e020d */
[----:B------:R-:W-:Y:S01]  /*03c0*/  LOP3.LUT R10, R10, 0xffff, R11, 0x48, !PT ;  /* 0x0000ffff0a0a7812 */ /* 0x000fe200078e480b */
[----:B------:R-:W-:Y:S01]  /*03d0*/  IMAD.U32 R6, RZ, RZ, UR5 ;  /* 0x00000005ff067e24 */ /* 0x000fe2000f8e00ff */
[----:B------:R-:W-:Y:S01]  /*03e0*/  LOP3.LUT R9, R8, 0xffff, R9, 0x48, !PT ;  /* 0x0000ffff08097812 */ /* 0x000fe200078e4809 */
[----:B------:R-:W-:Y:S01]  /*03f0*/  IMAD.U32 R7, RZ, RZ, UR6 ;  /* 0x00000006ff077e24 */ /* 0x000fe2000f8e00ff */
[----:B------:R-:W-:-:S02]  /*0400*/  LOP3.LUT R12, R12, 0xffff, R13, 0x48, !PT ;  /* 0x0000ffff0c0c7812 */ /* 0x000fc400078e480d */
[----:B------:R-:W-:Y:S02]  /*0410*/  PRMT R15, R15, 0x7604, R2 ;  /* 0x000076040f0f7816 */ /* 0x000fe40000000002 */
[----:B------:R-:W-:Y:S01]  /*0420*/  PRMT R10, R10, 0x7604, R3 ;  /* 0x000076040a0a7816 */ /* 0x000fe20000000003 */
[----:B------:R-:W-:Y:S01]  /*0430*/  IMAD.WIDE R2, R0, 0x8, R6 ;  /* 0x0000000800027825 */ /* 0x000fe200078e0206 */
[----:B------:R-:W-:Y:S02]  /*0440*/  PRMT R4, R9, 0x7604, R4 ;  /* 0x0000760409047816 */ /* 0x000fe40000000004 */
[----:B------:R-:W-:Y:S02]  /*0450*/  PRMT R5, R12, 0x7604, R5 ;  /* 0x000076040c057816 */ /* 0x000fe40000000005 */
[----:B------:R-:W-:Y:S02]  /*0460*/  PRMT R4, R15, 0x5410, R4 ;  /* 0x000054100f047816 */ /* 0x000fe40000000004 */
[----:B------:R-:W-:-:S05]  /*0470*/  PRMT R5, R10, 0x5410, R5 ;  /* 0x000054100a057816 */ /* 0x000fca0000000005 */
[----:B------:R-:W-:Y:S01]  /*0480*/  STG.E.64 desc[UR8][R2.64], R4 ;  /* 0x0000000402007986 */ /* 0x000fe2000c101b08 */
[----:B------:R-:W-:Y:S05]  /*0490*/  EXIT ;  /* 0x000000000000794d */ /* 0x000fea0003800000 */
.L_x_5298:
        /* <DEDUP_REMOVED lines=90> */
.L_x_5301:
        /* <DEDUP_REMOVED lines=9> */
.L_x_5302:
        /* <DEDUP_REMOVED lines=9> */
.L_x_5303:
        /* <DEDUP_REMOVED lines=10> */
.L_x_5304:
[----:B------:R-:W-:Y:S05]  /*0c00*/  BSYNC B1 ;  /* 0x0000000000017941 */ /* 0x000fea0003800000 */
.L_x_5300:
        /* <DEDUP_REMOVED lines=9> */
.L_x_5305:
[----:B------:R-:W-:Y:S05]  /*0ca0*/  BSYNC B0 ;  /* 0x0000000000007941 */ /* 0x000fea0003800000 */
.L_x_5299:
        /* <DEDUP_REMOVED lines=10> */
.L_x_5306:
        /* <DEDUP_REMOVED lines=11> */
.L_x_5964:


//--------------------- .text._ZN2at6native18elementwise_kernelILi128ELi4EZNS0_15gpu_kernel_implINS0_10AbsFunctorIhEEEEvRNS_18TensorIteratorBaseERKT_EUliE_EEviT1_ --------------------------
	.section	.text._ZN2at6native18elementwise_kernelILi128ELi4EZNS0_15gpu_kernel_implINS0_10AbsFunctorIhEEEEvRNS_18TensorIteratorBaseERKT_EUliE_EEviT1_,"ax",@progbits
	.align	128
        .global         _ZN2at6native18elementwise_kernelILi128ELi4EZNS0_15gpu_kernel_implINS0_10AbsFunctorIhEEEEvRNS_18TensorIteratorBaseERKT_EUliE_EEviT1_
        .type           _ZN2at6native18elementwise_kernelILi128ELi4EZNS0_15gpu_kernel_implINS0_10AbsFunctorIhEEEEvRNS_18TensorIteratorBaseERKT_EUliE_EEviT1_,@function
        .size           _ZN2at6native18elementwise_kernelILi128ELi4EZNS0_15gpu_kernel_implINS0_10AbsFunctorIhEEEEvRNS_18TensorIteratorBaseERKT_EUliE_EEviT1_,(.L_x_5965 - _ZN2at6native18elementwise_kernelILi128ELi4EZNS0_15gpu_kernel_implINS0_10AbsFunctorIhEEEEvRNS_18TensorIteratorBaseERKT_EUliE_EEviT1_)
        .other          _ZN2at6native18elementwise_kernelILi128ELi4EZNS0_15gpu_kernel_implINS0_10AbsFunctorIhEEEEvRNS_18TensorIteratorBaseERKT_EUliE_EEviT1_,@"STO_CUDA_ENTRY STV_DEFAULT"
_ZN2at6native18elementwise_kernelILi128ELi4EZNS0_15gpu_kernel_implINS0_10AbsFunctorIhEEEEvRNS_18TensorIteratorBaseERKT_EUliE_EEviT1_:
.text._ZN2at6native18elementwise_kernelILi128ELi4EZNS0_15gpu_kernel_implINS0_10AbsFunctorIhEEEEvRNS_18TensorIteratorBaseERKT_EUliE_EEviT1_:
        /* <DEDUP_REMOVED lines=313> */
.L_x_5309:
        /* <DEDUP_REMOVED lines=20> */
.L_x_5313:
[----:B------:R0:W5:Y:S01]  /*14d0*/  LDG.E.U8 R7, desc[UR36][R4.64] ;  /* 0x0000002404077981 */ /* 0x000162000c1e1100 */
[----:B------:R-:W-:Y:S05]  /*14e0*/  BRA `(.L_x_5315) ;  /* 0x0000000c00647947 */ /* 0x000fea0003800000 */
.L_x_5312:
        /* <DEDUP_REMOVED lines=8> */
.L_x_5317:
[----:B------:R3:W5:Y:S01]  /*1570*/  LDG.E.U8 R7, desc[UR36][R4.64] ;  /* 0x0000002404077981 */ /* 0x000762000c1e1100 */
[----:B------:R-:W-:Y:S05]  /*1580*/  BRA `(.L_x_5315) ;  /* 0x0000000c003c7947 */ /* 0x000fea0003800000 */
.L_x_5316:
[----:B------:R0:W5:Y:S01]  /*1590*/  LDG.E.U16 R7, desc[UR36][R4.64] ;  /* 0x0000002404077981 */ /* 0x000162000c1e1500 */
[----:B------:R-:W-:Y:S05]  /*15a0*/  BRA `(.L_x_5315) ;  /* 0x0000000c00347947 */ /* 0x000fea0003800000 */
.L_x_5311:
[----:B------:R-:W-:-:S13]  /*15b0*/  ISETP.GT.AND P0, PT, R2, 0x6, PT ;  /* 0x000000060200780c */ /* 0x000fda0003f04270 */
[----:B------:R-:W-:Y:S05]  /*15c0*/  @P0 BRA `(.L_x_5318) ;  /* 0x0000000000340947 */ /* 0x000fea0003800000 */
[----:B------:R-:W-:-:S13]  /*15d0*/  ISETP.NE.AND P0, PT, R2, 0x5, PT ;  /* 0x000000050200780c */ /* 0x000fda0003f05270 */
[----:B------:R-:W-:Y:S05]  /*15e0*/  @!P0 BRA `(.L_x_5319) ;  /* 0x0000000000188947 */ /* 0x000fea0003800000 */
[----:B------:R-:W-:-:S13]  /*15f0*/  ISETP.NE.AND P0, PT, R2, 0x6, PT ;  /* 0x000000060200780c */ /* 0x000fda0003f05270 */
[----:B------:R-:W-:Y:S05]  /*1600*/  @P0 BRA `(.L_x_5314) ;  /* 0x0000000800c80947 */ /* 0x000fea0003800000 */
[----:B------:R-:W2:Y:S02]  /*1610*/  LDG.E R2, desc[UR36][R4.64] ;  /* 0x0000002404027981 */ /* 0x000ea4000c1e1900 */
[----:B--2---:R-:W0:Y:S02]  /*1620*/  F2I.S64.TRUNC R2, R2 ;  /* 0x0000000200027311 */ /* 0x004e24000020d900 */
[----:B0-----:R-:W-:Y:S01]  /*1630*/  PRMT R7, R2, 0x7610, R7 ;  /* 0x0000761002077816 */ /* 0x001fe20000000007 */
[----:B------:R-:W-:Y:S06]  /*1640*/  BRA `(.L_x_5315) ;  /* 0x0000000c000c7947 */ /* 0x000fec0003800000 */
.L_x_5319:
[----:B------:R-:W2:Y:S02]  /*1650*/  LDG.E.U16 R2, desc[UR36][R4.64] ;  /* 0x0000002404027981 */ /* 0x000ea4000c1e1500 */
[----:B--2---:R-:W-:-:S06]  /*1660*/  HADD2.F32 R2, -RZ, R2.H0_H0 ;  /* 0x20000002ff027230 */ /* 0x004fcc0000004100 */
[----:B------:R-:W0:Y:S02]  /*1670*/  F2I.S64.TRUNC R2, R2 ;  /* 0x0000000200027311 */ /* 0x000e24000020d900 */
[----:B0-----:R-:W-:Y:S01]  /*1680*/  PRMT R7, R2, 0x7610, R7 ;  /* 0x0000761002077816 */ /* 0x001fe20000000007 */
[----:B------:R-:W-:Y:S06]  /*1690*/  BRA `(.L_x_5315) ;  /* 0x0000000800f87947 */ /* 0x000fec0003800000 */
.L_x_5318:
[----:B------:R-:W-:-:S13]  /*16a0*/  ISETP.NE.AND P0, PT, R2, 0x7, PT ;  /* 0x000000070200780c */ /* 0x000fda0003f05270 */
[----:B------:R-:W-:Y:S05]  /*16b0*/  @!P0 BRA `(.L_x_5320) ;  /* 0x0000000000348947 */ /* 0x000fea0003800000 */
        /* <DEDUP_REMOVED lines=8> */
.L_x_5321:
[----:B------:R-:W2:Y:S02]  /*1740*/  LDG.E.U16 R4, desc[UR36][R4.64] ;  /* 0x0000002404047981 */ /* 0x000ea4000c1e1500 */
[----:B--2---:R-:W-:-:S06]  /*1750*/  HADD2.F32 R2, -RZ, R4.H0_H0 ;  /* 0x20000004ff027230 */ /* 0x004fcc0000004100 */
[----:B------:R-:W0:Y:S02]  /*1760*/  F2I.S64.TRUNC R2, R2 ;  /* 0x0000000200027311 */ /* 0x000e24000020d900 */
[----:B0-----:R-:W-:Y:S01]  /*1770*/  PRMT R7, R2, 0x7610, R7 ;  /* 0x0000761002077816 */ /* 0x001fe20000000007 */
[----:B------:R-:W-:Y:S06]  /*1780*/  BRA `(.L_x_5315) ;  /* 0x0000000800bc7947 */ /* 0x000fec0003800000 */
.L_x_5320:
[----:B------:R-:W2:Y:S02]  /*1790*/  LDG.E.64 R2, desc[UR36][R4.64] ;  /* 0x0000002404027981 */ /* 0x000ea4000c1e1b00 */
[----:B--2---:R-:W0:Y:S02]  /*17a0*/  F2I.S64.F64.TRUNC R2, R2 ;  /* 0x0000000200027311 */ /* 0x004e24000030d900 */
[----:B0-----:R-:W-:Y:S01]  /*17b0*/  PRMT R7, R2, 0x7610, R7 ;  /* 0x0000761002077816 */ /* 0x001fe20000000007 */
[----:B------:R-:W-:Y:S06]  /*17c0*/  BRA `(.L_x_5315) ;  /* 0x0000000800ac7947 */ /* 0x000fec0003800000 */
.L_x_5310:
        /* <DEDUP_REMOVED lines=12> */
.L_x_5324:
[----:B------:R-:W2:Y:S02]  /*1890*/  LDG.E.64 R4, desc[UR36][R4.64] ;  /* 0x0000002404047981 */ /* 0x000ea4000c1e1b00 */
[----:B--2---:R-:W0:Y:S02]  /*18a0*/  F2I.S64.F64.TRUNC R2, R4 ;  /* 0x0000000400027311 */ /* 0x004e24000030d900 */
[----:B0-----:R-:W-:Y:S01]  /*18b0*/  PRMT R7, R2, 0x7610, R7 ;  /* 0x0000761002077816 */ /* 0x001fe20000000007 */
[----:B------:R-:W-:Y:S06]  /*18c0*/  BRA `(.L_x_5315) ;  /* 0x00000008006c7947 */ /* 0x000fec0003800000 */
.L_x_5323:
        /* <DEDUP_REMOVED lines=25> */
[----:B------:R-:W0:Y:S02]  /*1a60*/  F2I.S64.TRUNC R2, R3 ;  /* 0x0000000300027311 */ /* 0x000e24000020d900 */
[----:B0-----:R-:W-:Y:S01]  /*1a70*/  PRMT R7, R2, 0x7610, R7 ;  /* 0x0000761002077816 */ /* 0x001fe20000000007 */
[----:B------:R-:W-:Y:S06]  /*1a80*/  BRA `(.L_x_5315) ;  /* 0x0000000400fc7947 */ /* 0x000fec0003800000 */
.L_x_5326:
        /* <DEDUP_REMOVED lines=12> */
[----:B------:R-:W0:Y:S02]  /*1b50*/  F2I.S64.TRUNC R2, R2 ;  /* 0x0000000200027311 */ /* 0x000e24000020d900 */
[----:B0-----:R-:W-:Y:S01]  /*1b60*/  PRMT R7, R2, 0x7610, R7 ;  /* 0x0000761002077816 */ /* 0x001fe20000000007 */
[----:B------:R-:W-:Y:S06]  /*1b70*/  BRA `(.L_x_5315) ;  /* 0x0000000400c07947 */ /* 0x000fec0003800000 */
.L_x_5325:
[----:B------:R-:W2:Y:S02]  /*1b80*/  LDG.E.U16 R2, desc[UR36][R4.64] ;  /* 0x0000002404027981 */ /* 0x000ea4000c1e1500 */
[----:B--2---:R-:W-:-:S06]  /*1b90*/  IMAD.U32 R2, R2, 0x10000, RZ ;  /* 0x0001000002027824 */ /* 0x004fcc00078e00ff */
[----:B------:R-:W0:Y:S02]  /*1ba0*/  F2I.S64.TRUNC R2, R2 ;  /* 0x0000000200027311 */ /* 0x000e24000020d900 */
[----:B0-----:R-:W-:Y:S01]  /*1bb0*/  PRMT R7, R2, 0x7610, R7 ;  /* 0x0000761002077816 */ /* 0x001fe20000000007 */
[----:B------:R-:W-:Y:S06]  /*1bc0*/  BRA `(.L_x_5315) ;  /* 0x0000000400ac7947 */ /* 0x000fec0003800000 */
.L_x_5322:
        /* <DEDUP_REMOVED lines=10> */
.L_x_5329:
        /* <DEDUP_REMOVED lines=21> */
.L_x_5333:
[----:B------:R-:W-:Y:S05]  /*1dc0*/  BSYNC B1 ;  /* 0x0000000000017941 */ /* 0x000fea0003800000 */
.L_x_5332:
[----:B------:R-:W-:Y:S01]  /*1dd0*/  IMAD.SHL.U32 R2, R2, 0x100000, RZ ;  /* 0x0010000002027824 */ /* 0x000fe200078e00ff */
[----:B------:R-:W-:-:S04]  /*1de0*/  LEA R3, R0, 0x3b800000, 0x17 ;  /* 0x3b80000000037811 */ /* 0x000fc800078eb8ff */
[----:B------:R-:W-:-:S07]  /*1df0*/  LOP3.LUT R2, R3, R2, R4, 0xfe, !PT ;  /* 0x0000000203027212 */ /* 0x000fce00078efe04 */
.L_x_5331:
[----:B------:R-:W-:Y:S05]  /*1e00*/  BSYNC B0 ;  /* 0x0000000000007941 */ /* 0x000fea0003800000 */
.L_x_5330:
[----:B------:R-:W0:Y:S02]  /*1e10*/  F2I.S64.TRUNC R2, R2 ;  /* 0x0000000200027311 */ /* 0x000e24000020d900 */
[----:B0-----:R-:W-:Y:S01]  /*1e20*/  PRMT R7, R2, 0x7610, R7 ;  /* 0x0000761002077816 */ /* 0x001fe20000000007 */
[----:B------:R-:W-:Y:S06]  /*1e30*/  BRA `(.L_x_5315) ;  /* 0x0000000400107947 */ /* 0x000fec0003800000 */
.L_x_5328:
        /* <DEDUP_REMOVED lines=21> */
.L_x_5337:
[----:B------:R-:W-:Y:S05]  /*1f90*/  BSYNC B1 ;  /* 0x0000000000017941 */ /* 0x000fea0003800000 */
.L_x_5336:
[----:B------:R-:W-:Y:S01]  /*1fa0*/  IMAD.SHL.U32 R2, R2, 0x200000, RZ ;  /* 0x0020000002027824 */ /* 0x000fe200078e00ff */
[----:B------:R-:W-:-:S04]  /*1fb0*/  LEA R3, R0, 0x37800000, 0x17 ;  /* 0x3780000000037811 */ /* 0x000fc800078eb8ff */
[----:B------:R-:W-:-:S07]  /*1fc0*/  LOP3.LUT R2, R3, R2, R4, 0xfe, !PT ;  /* 0x0000000203027212 */ /* 0x000fce00078efe04 */
.L_x_5335:
[----:B------:R-:W-:Y:S05]  /*1fd0*/  BSYNC B0 ;  /* 0x0000000000007941 */ /* 0x000fea0003800000 */
.L_x_5334:
[----:B------:R-:W0:Y:S02]  /*1fe0*/  F2I.S64.TRUNC R2, R2 ;  /* 0x0000000200027311 */ /* 0x000e24000020d900 */
[----:B0-----:R-:W-:Y:S01]  /*1ff0*/  PRMT R7, R2, 0x7610, R7 ;  /* 0x0000761002077816 */ /* 0x001fe20000000007 */
[----:B------:R-:W-:Y:S06]  /*2000*/  BRA `(.L_x_5315) ;  /* 0x00000000009c7947 */ /* 0x000fec0003800000 */
.L_x_5327:
        /* <DEDUP_REMOVED lines=14> */
.L_x_5341:
[----:B------:R-:W-:Y:S05]  /*20f0*/  BSYNC B0 ;  /* 0x0000000000007941 */ /* 0x000fea0003800000 */
.L_x_5340:
[----:B------:R-:W0:Y:S02]  /*2100*/  F2I.S64.TRUNC R2, R2 ;  /* 0x0000000200027311 */ /* 0x000e24000020d900 */
[----:B0-----:R-:W-:Y:S01]  /*2110*/  PRMT R7, R2, 0x7610, R7 ;  /* 0x0000761002077816 */ /* 0x001fe20000000007 */
[----:B------:R-:W-:Y:S06]  /*2120*/  BRA `(.L_x_5315) ;  /* 0x0000000000547947 */ /* 0x000fec0003800000 */
.L_x_5314:
        /* <DEDUP_REMOVED lines=16> */
.L_x_5342:
[----:B------:R-:W-:Y:S01]  /*2230*/  PRMT R7, RZ, 0x7610, R7 ;  /* 0x00007610ff077816 */ /* 0x000fe20000000007 */
[----:B------:R-:W-:Y:S06]  /*2240*/  BRA `(.L_x_5315) ;  /* 0x00000000000c7947 */ /* 0x000fec0003800000 */
.L_x_5339:
[----:B------:R2:W5:Y:S01]  /*2250*/  LDG.E.U8 R7, desc[UR36][R4.64] ;  /* 0x0000002404077981 */ /* 0x000562000c1e1100 */
[----:B------:R-:W-:Y:S05]  /*2260*/  BRA `(.L_x_5315) ;  /* 0x0000000000047947 */ /* 0x000fea0003800000 */
.L_x_5338:
[----:B------:R1:W5:Y:S02]  /*2270*/  LDG.E.U8 R7, desc[UR36][R4.64] ;  /* 0x0000002404077981 */ /* 0x000364000c1e1100 */
.L_x_5315:
[----:B------:R-:W0:Y:S02]  /*2280*/  LDC.U8 R2, c[0x0][0x421] ;  /* 0x00010840ff027b82 */ /* 0x000e240000000000 */
        /* <DEDUP_REMOVED lines=11> */
[----:B-----5:R0:W-:Y:S01]  /*2340*/  STG.E.U8 desc[UR36][R16.64], R7 ;  /* 0x0000000710007986 */ /* 0x0201e2000c101124 */
[----:B------:R-:W-:Y:S05]  /*2350*/  BRA `(.L_x_5348) ;  /* 0x0000000c00a07947 */ /* 0x000fea0003800000 */
.L_x_5346:
[----:B-----5:R0:W-:Y:S01]  /*2360*/  STG.E.U8 desc[UR36][R16.64], R7 ;  /* 0x0000000710007986 */ /* 0x0201e2000c101124 */
[----:B------:R-:W-:Y:S05]  /*2370*/  BRA `(.L_x_5348) ;  /* 0x0000000c00987947 */ /* 0x000fea0003800000 */
.L_x_5345:
[----:B------:R-:W-:-:S13]  /*2380*/  ISETP.NE.AND P0, PT, R0, 0x2, PT ;  /* 0x000000020000780c */ /* 0x000fda0003f05270 */
[----:B------:R-:W-:Y:S05]  /*2390*/  @!P0 BRA `(.L_x_5349) ;  /* 0x00000000002c8947 */ /* 0x000fea0003800000 */
[----:B------:R-:W-:-:S13]  /*23a0*/  ISETP.NE.AND P0, PT, R0, 0x3, PT ;  /* 0x000000030000780c */ /* 0x000fda0003f05270 */
[----:B------:R-:W-:Y:S05]  /*23b0*/  @!P0 BRA `(.L_x_5350) ;  /* 0x0000000000188947 */ /* 0x000fea0003800000 */
[----:B------:R-:W-:-:S13]  /*23c0*/  ISETP.NE.AND P0, PT, R0, 0x4, PT ;  /* 0x000000040000780c */ /* 0x000fda0003f05270 */
[----:B------:R-:W-:Y:S05]  /*23d0*/  @P0 BRA `(.L_x_5347) ;  /* 0x0000000c00240947 */ /* 0x000fea0003800000 */
[----:B-----5:R-:W-:Y:S01]  /*23e0*/  LOP3.LUT R2, R7, 0xff, RZ, 0xc0, !PT ;  /* 0x000000ff07027812 */ /* 0x020fe200078ec0ff */
[----:B------:R-:W-:-:S05]  /*23f0*/  IMAD.MOV.U32 R3, RZ, RZ, RZ ;  /* 0x000000ffff037224 */ /* 0x000fca00078e00ff */
[----:B------:R0:W-:Y:S01]  /*2400*/  STG.E.64 desc[UR36][R16.64], R2 ;  /* 0x0000000210007986 */ /* 0x0001e2000c101b24 */
[----:B------:R-:W-:Y:S05]  /*2410*/  BRA `(.L_x_5348) ;  /* 0x0000000c00707947 */ /* 0x000fea0003800000 */
.L_x_5350:
[----:B-----5:R-:W-:-:S05]  /*2420*/  LOP3.LUT R7, R7, 0xff, RZ, 0xc0, !PT ;  /* 0x000000ff07077812 */ /* 0x020fca00078ec0ff */
[----:B------:R0:W-:Y:S01]  /*2430*/  STG.E desc[UR36][R16.64], R7 ;  /* 0x0000000710007986 */ /* 0x0001e2000c101924 */
[----:B------:R-:W-:Y:S05]  /*2440*/  BRA `(.L_x_5348) ;  /* 0x0000000c00647947 */ /* 0x000fea0003800000 */
.L_x_5349:
[----:B-----5:R-:W-:-:S05]  /*2450*/  LOP3.LUT R7, R7, 0xff, RZ, 0xc0, !PT ;  /* 0x000000ff07077812 */ /* 0x020fca00078ec0ff */
[----:B------:R0:W-:Y:S01]  /*2460*/  STG.E.U16 desc[UR36][R16.64], R7 ;  /* 0x0000000710007986 */ /* 0x0001e2000c101524 */
[----:B------:R-:W-:Y:S05]  /*2470*/  BRA `(.L_x_5348) ;  /* 0x0000000c00587947 */ /* 0x000fea0003800000 */
.L_x_5344:
[----:B------:R-:W-:-:S13]  /*2480*/  ISETP.GT.AND P0, PT, R0, 0x6, PT ;  /* 0x000000060000780c */ /* 0x000fda0003f04270 */
[----:B------:R-:W-:Y:S05]  /*2490*/  @P0 BRA `(.L_x_5351) ;  /* 0x0000000000340947 */ /* 0x000fea0003800000 */
[----:B------:R-:W-:-:S13]  /*24a0*/  ISETP.NE.AND P0, PT, R0, 0x5, PT ;  /* 0x000000050000780c */ /* 0x000fda0003f05270 */
[----:B------:R-:W-:Y:S05]  /*24b0*/  @!P0 BRA `(.L_x_5352) ;  /* 0x0000000000188947 */ /* 0x000fea0003800000 */
[----:B------:R-:W-:-:S13]  /*24c0*/  ISETP.NE.AND P0, PT, R0, 0x6, PT ;  /* 0x000000060000780c */ /* 0x000fda0003f05270 */
[----:B------:R-:W-:Y:S05]  /*24d0*/  @P0 BRA `(.L_x_5347) ;  /* 0x0000000800e40947 */ /* 0x000fea0003800000 */
[----:B-----5:R-:W-:-:S06]  /*24e0*/  LOP3.LUT R3, R7, 0xff, RZ, 0xc0, !PT ;  /* 0x000000ff07037812 */ /* 0x020fcc00078ec0ff */
[----:B------:R-:W0:Y:S02]  /*24f0*/  I2F.U16 R3, R3 ;  /* 0x0000000300037306 */ /* 0x000e240000101000 */
[----:B0-----:R0:W-:Y:S01]  /*2500*/  STG.E desc[UR36][R16.64], R3 ;  /* 0x0000000310007986 */ /* 0x0011e2000c101924 */
[----:B------:R-:W-:Y:S05]  /*2510*/  BRA `(.L_x_5348) ;  /* 0x0000000c00307947 */ /* 0x000fea0003800000 */
.L_x_5352:
[----:B-----5:R-:W-:-:S04]  /*2520*/  LOP3.LUT R7, R7, 0xff, RZ, 0xc0, !PT ;  /* 0x000000ff07077812 */ /* 0x020fc800078ec0ff */
[----:B------:R-:W0:Y:S02]  /*2530*/  I2F.U16 R0, R7 ;  /* 0x0000000700007306 */ /* 0x000e240000101000 */
[----:B0-----:R-:W-:-:S05]  /*2540*/  F2FP.F16.F32.PACK_AB R0, RZ, R0 ;  /* 0x00000000ff00723e */ /* 0x001fca00000000ff */
[----:B------:R0:W-:Y:S01]  /*2550*/  STG.E.U16 desc[UR36][R16.64], R0 ;  /* 0x0000000010007986 */ /* 0x0001e2000c101524 */
[----:B------:R-:W-:Y:S05]  /*2560*/  BRA `(.L_x_5348) ;  /* 0x0000000c001c7947 */ /* 0x000fea0003800000 */
.L_x_5351:
[----:B------:R-:W-:-:S13]  /*2570*/  ISETP.NE.AND P0, PT, R0, 0x7, PT ;  /* 0x000000070000780c */ /* 0x000fda0003f05270 */
[----:B------:R-:W-:Y:S05]  /*2580*/  @!P0 BRA `(.L_x_5353) ;  /* 0x00000000003c8947 */ /* 0x000fea0003800000 */
[----:B------:R-:W-:-:S13]  /*2590*/  ISETP.NE.AND P0, PT, R0, 0x8, PT ;  /* 0x000000080000780c */ /* 0x000fda0003f05270 */
[----:B------:R-:W-:Y:S05]  /*25a0*/  @!P0 BRA `(.L_x_5354) ;  /* 0x00000000001c8947 */ /* 0x000fea0003800000 */
[----:B------:R-:W-:-:S13]  /*25b0*/  ISETP.NE.AND P0, PT, R0, 0x9, PT ;  /* 0x000000090000780c */ /* 0x000fda0003f05270 */
[----:B------:R-:W-:Y:S05]  /*25c0*/  @P0 BRA `(.L_x_5347) ;  /* 0x0000000800a80947 */ /* 0x000fea0003800000 */
[----:B-----5:R-:W-:Y:S01]  /*25d0*/  LOP3.LUT R7, R7, 0xff, RZ, 0xc0, !PT ;  /* 0x000000ff07077812 */ /* 0x020fe200078ec0ff */
[----:B------:R-:W-:-:S03]  /*25e0*/  IMAD.MOV.U32 R3, RZ, RZ, RZ ;  /* 0x000000ffff037224 */ /* 0x000fc600078e00ff */
[----:B------:R-:W0:Y:S02]  /*25f0*/  I2F.U16 R2, R7 ;  /* 0x0000000700027306 */ /* 0x000e240000101000 */
[----:B0-----:R0:W-:Y:S01]  /*2600*/  STG.E.64 desc[UR36][R16.64], R2 ;  /* 0x0000000210007986 */ /* 0x0011e2000c101b24 */
[----:B------:R-:W-:Y:S05]  /*2610*/  BRA `(.L_x_5348) ;  /* 0x0000000800f07947 */ /* 0x000fea0003800000 */
.L_x_5354:
[----:B-----5:R-:W-:-:S06]  /*2620*/  LOP3.LUT R7, R7, 0xff, RZ, 0xc0, !PT ;  /* 0x000000ff07077812 */ /* 0x020fcc00078ec0ff */
[----:B------:R-:W0:Y:S02]  /*2630*/  I2F.U16 R7, R7 ;  /* 0x0000000700077306 */ /* 0x000e240000101000 */
[----:B0-----:R-:W-:-:S04]  /*2640*/  F2FP.F16.F32.PACK_AB R3, RZ, R7 ;  /* 0x00000007ff03723e */ /* 0x001fc800000000ff */
[----:B------:R-:W-:-:S05]  /*2650*/  PRMT R3, R3, 0x5410, RZ ;  /* 0x0000541003037816 */ /* 0x000fca00000000ff */
[----:B------:R0:W-:Y:S01]  /*2660*/  STG.E desc[UR36][R16.64], R3 ;  /* 0x0000000310007986 */ /* 0x0001e2000c101924 */
[----:B------:R-:W-:Y:S05]  /*2670*/  BRA `(.L_x_5348) ;  /* 0x0000000800d87947 */ /* 0x000fea0003800000 */
.L_x_5353:
[----:B-----5:R-:W-:-:S06]  /*2680*/  LOP3.LUT R2, R7, 0xff, RZ, 0xc0, !PT ;  /* 0x000000ff07027812 */ /* 0x020fcc00078ec0ff */
[----:B------:R-:W0:Y:S02]  /*2690*/  I2F.F64.U16 R2, R2 ;  /* 0x0000000200027312 */ /* 0x000e240000101800 */
[----:B0-----:R0:W-:Y:S01]  /*26a0*/  STG.E.64 desc[UR36][R16.64], R2 ;  /* 0x0000000210007986 */ /* 0x0011e2000c101b24 */
[----:B------:R-:W-:Y:S05]  /*26b0*/  BRA `(.L_x_5348) ;  /* 0x0000000800c87947 */ /* 0x000fea0003800000 */
.L_x_5343:
        /* <DEDUP_REMOVED lines=8> */
[----:B-----5:R-:W-:-:S04]  /*2740*/  LOP3.LUT P0, RZ, R7, 0xff, RZ, 0xc0, !PT ;  /* 0x000000ff07ff7812 */ /* 0x020fc8000780c0ff */
[----:B------:R-:W-:-:S05]  /*2750*/  SEL R3, RZ, 0x1, !P0 ;  /* 0x00000001ff037807 */ /* 0x000fca0004000000 */
[----:B------:R0:W-:Y:S01]  /*2760*/  STG.E.U8 desc[UR36][R16.64], R3 ;  /* 0x0000000310007986 */ /* 0x0001e2000c101124 */
[----:B------:R-:W-:Y:S05]  /*2770*/  BRA `(.L_x_5348) ;  /* 0x0000000800987947 */ /* 0x000fea0003800000 */
.L_x_5357:
[----:B-12345:R-:W-:Y:S02]  /*2780*/  LOP3.LUT R4, R7, 0xff, RZ, 0xc0, !PT ;  /* 0x000000ff07047812 */ /* 0x03efe400078ec0ff */
[----:B------:R-:W-:-:S04]  /*2790*/  CS2R R6, SRZ ;  /* 0x0000000000067805 */ /* 0x000fc8000001ff00 */
[----:B------:R-:W0:Y:S02]  /*27a0*/  I2F.F64.U16 R4, R4 ;  /* 0x0000000400047312 */ /* 0x000e240000101800 */
[----:B0-----:R0:W-:Y:S01]  /*27b0*/  STG.E.128 desc[UR36][R16.64], R4 ;  /* 0x0000000410007986 */ /* 0x0011e2000c101d24 */
[----:B------:R-:W-:Y:S05]  /*27c0*/  BRA `(.L_x_5348) ;  /* 0x0000000800847947 */ /* 0x000fea0003800000 */
.L_x_5356:
[----:B------:R-:W-:-:S13]  /*27d0*/  ISETP.NE.AND P0, PT, R0, 0xf, PT ;  /* 0x0000000f0000780c */ /* 0x000fda0003f05270 */
[----:B------:R-:W-:Y:S05]  /*27e0*/  @!P0 BRA `(.L_x_5358) ;  /* 0x0000000000bc8947 */ /* 0x000fea0003800000 */
[----:B------:R-:W-:-:S13]  /*27f0*/  ISETP.NE.AND P0, PT, R0, 0x17, PT ;  /* 0x000000170000780c */ /* 0x000fda0003f05270 */
[----:B------:R-:W-:Y:S05]  /*2800*/  @!P0 BRA `(.L_x_5359) ;  /* 0x0000000000588947 */ /* 0x000fea0003800000 */
[----:B------:R-:W-:-:S13]  /*2810*/  ISETP.NE.AND P0, PT, R0, 0x18, PT ;  /* 0x000000180000780c */ /* 0x000fda0003f05270 */
[----:B------:R-:W-:Y:S05]  /*2820*/  @P0 BRA `(.L_x_5347) ;  /* 0x0000000800100947 */ /* 0x000fea0003800000 */
[----:B-----5:R-:W-:Y:S01]  /*2830*/  LOP3.LUT R7, R7, 0xff, RZ, 0xc0, !PT ;  /* 0x000000ff07077812 */ /* 0x020fe200078ec0ff */
[----:B------:R-:W-:Y:S05]  /*2840*/  BSSY B0, `(.L_x_5360) ;  /* 0x000000f000007945 */ /* 0x000fea0003800000 */
[----:B------:R-:W0:Y:S02]  /*2850*/  I2F.U16 R7, R7 ;  /* 0x0000000700077306 */ /* 0x000e240000101000 */
[C---:B0-----:R-:W-:Y:S02]  /*2860*/  LOP3.LUT R2, R7.reuse, 0x7fffffff, RZ, 0xc0, !PT ;  /* 0x7fffffff07027812 */ /* 0x041fe400078ec0ff */
[----:B------:R-:W-:-:S02]  /*2870*/  LOP3.LUT R0, R7, 0x80000000, RZ, 0xc0, !PT ;  /* 0x8000000007007812 */ /* 0x000fc400078ec0ff */
        /* <DEDUP_REMOVED lines=11> */
.L_x_5361:
[----:B------:R-:W-:Y:S05]  /*2930*/  BSYNC B0 ;  /* 0x0000000000007941 */ /* 0x000fea0003800000 */
.L_x_5360:
[----:B------:R-:W-:-:S05]  /*2940*/  LOP3.LUT R3, R0, R3, RZ, 0xfc, !PT ;  /* 0x0000000300037212 */ /* 0x000fca00078efcff */
[----:B------:R0:W-:Y:S01]  /*2950*/  STG.E.U8 desc[UR36][R16.64], R3 ;  /* 0x0000000310007986 */ /* 0x0001e2000c101124 */
[----:B------:R-:W-:Y:S05]  /*2960*/  BRA `(.L_x_5348) ;  /* 0x00000008001c7947 */ /* 0x000fea0003800000 */
.L_x_5359:
[----:B-----5:R-:W-:Y:S01]  /*2970*/  LOP3.LUT R7, R7, 0xff, RZ, 0xc0, !PT ;  /* 0x000000ff07077812 */ /* 0x020fe200078ec0ff */
[----:B------:R-:W-:Y:S05]  /*2980*/  BSSY B0, `(.L_x_5362) ;  /* 0x0000010000007945 */ /* 0x000fea0003800000 */
[----:B------:R-:W0:Y:S02]  /*2990*/  I2F.U16 R7, R7 ;  /* 0x0000000700077306 */ /* 0x000e240000101000 */
        /* <DEDUP_REMOVED lines=11> */
.L_x_5363:
[----:B------:R-:W-:Y:S01]  /*2a50*/  IMAD.MOV.U32 R0, RZ, RZ, 0x7f ;  /* 0x0000007fff007424 */ /* 0x000fe200078e00ff */
[----:B------:R-:W-:-:S04]  /*2a60*/  ISETP.GT.U32.AND P0, PT, R2, 0x7f800000, PT ;  /* 0x7f8000000200780c */ /* 0x000fc80003f04070 */
[----:B------:R-:W-:-:S09]  /*2a70*/  SEL R0, R0, 0x7c, P0 ;  /* 0x0000007c00007807 */ /* 0x000fd20000000000 */
.L_x_5364:
[----:B------:R-:W-:Y:S05]  /*2a80*/  BSYNC B0 ;  /* 0x0000000000007941 */ /* 0x000fea0003800000 */
.L_x_5362:
[----:B------:R-:W-:-:S04]  /*2a90*/  LOP3.LUT R2, R7, 0x80000000, RZ, 0xc0, !PT ;  /* 0x8000000007027812 */ /* 0x000fc800078ec0ff */
[----:B------:R-:W-:-:S04]  /*2aa0*/  SHF.R.U32.HI R3, RZ, 0x18, R2 ;  /* 0x00000018ff037819 */ /* 0x000fc80000011602 */
[----:B------:R-:W-:-:S05]  /*2ab0*/  LOP3.LUT R3, R0, R3, RZ, 0xfc, !PT ;  /* 0x0000000300037212 */ /* 0x000fca00078efcff */
[----:B------:R0:W-:Y:S01]  /*2ac0*/  STG.E.U8 desc[UR36][R16.64], R3 ;  /* 0x0000000310007986 */ /* 0x0001e2000c101124 */
[----:B------:R-:W-:Y:S05]  /*2ad0*/  BRA `(.L_x_5348) ;  /* 0x0000000400c07947 */ /* 0x000fea0003800000 */
.L_x_5358:
[----:B-----5:R-:W-:-:S04]  /*2ae0*/  LOP3.LUT R7, R7, 0xff, RZ, 0xc0, !PT ;  /* 0x000000ff07077812 */ /* 0x020fc800078ec0ff */
[----:B------:R-:W0:Y:S02]  /*2af0*/  I2F.U16 R0, R7 ;  /* 0x0000000700007306 */ /* 0x000e240000101000 */
[----:B0-----:R-:W-:-:S05]  /*2b00*/  F2FP.BF16.F32.PACK_AB R0, RZ, R0 ;  /* 0x00000000ff00723e */ /* 0x001fca00000010ff */
[----:B------:R0:W-:Y:S01]  /*2b10*/  STG.E.U16 desc[UR36][R16.64], R0 ;  /* 0x0000000010007986 */ /* 0x0001e2000c101524 */
[----:B------:R-:W-:Y:S05]  /*2b20*/  BRA `(.L_x_5348) ;  /* 0x0000000400ac7947 */ /* 0x000fea0003800000 */
.L_x_5355:
        /* <DEDUP_REMOVED lines=8> */
[----:B-----5:R-:W-:-:S05]  /*2bb0*/  LOP3.LUT R7, R7, 0xff, RZ, 0xc0, !PT ;  /* 0x000000ff07077812 */ /* 0x020fca00078ec0ff */
[----:B------:R0:W-:Y:S01]  /*2bc0*/  STG.E.U16 desc[UR36][R16.64], R7 ;  /* 0x0000000710007986 */ /* 0x0001e2000c101524 */
[----:B------:R-:W-:Y:S05]  /*2bd0*/  BRA `(.L_x_5348) ;  /* 0x0000000400807947 */ /* 0x000fea0003800000 */
.L_x_5367:
[----:B-----5:R-:W-:Y:S01]  /*2be0*/  LOP3.LUT R7, R7, 0xff, RZ, 0xc0, !PT ;  /* 0x000000ff07077812 */ /* 0x020fe200078ec0ff */
[----:B------:R-:W-:Y:S01]  /*2bf0*/  BSSY B0, `(.L_x_5368) ;  /* 0x0000015000007945 */ /* 0x000fe20003800000 */
[----:B------:R-:W-:-:S04]  /*2c00*/  IMAD.MOV.U32 R8, RZ, RZ, 0x80 ;  /* 0x00000080ff087424 */ /* 0x000fc800078e00ff */
[----:B------:R-:W0:Y:S02]  /*2c10*/  I2F.U16 R7, R7 ;  /* 0x0000000700077306 */ /* 0x000e240000101000 */
        /* <DEDUP_REMOVED lines=14> */
.L_x_5370:
[----:B------:R-:W-:-:S04]  /*2d00*/  LOP3.LUT R2, R7, 0x80000000, RZ, 0xc0, !PT ;  /* 0x8000000007027812 */ /* 0x000fc800078ec0ff */
[----:B------:R-:W-:-:S04]  /*2d10*/  SHF.R.U32.HI R3, RZ, 0x18, R2 ;  /* 0x00000018ff037819 */ /* 0x000fc80000011602 */
[----:B------:R-:W-:-:S04]  /*2d20*/  LOP3.LUT R0, R0, R3, RZ, 0xfc, !PT ;  /* 0x0000000300007212 */ /* 0x000fc800078efcff */
[----:B------:R-:W-:-:S07]  /*2d30*/  PRMT R8, R0, 0x7610, R8 ;  /* 0x0000761000087816 */ /* 0x000fce0000000008 */
.L_x_5369:
[----:B------:R-:W-:Y:S05]  /*2d40*/  BSYNC B0 ;  /* 0x0000000000007941 */ /* 0x000fea0003800000 */
.L_x_5368:
[----:B------:R0:W-:Y:S01]  /*2d50*/  STG.E.U8 desc[UR36][R16.64], R8 ;  /* 0x0000000810007986 */ /* 0x0001e2000c101124 */
[----:B------:R-:W-:Y:S05]  /*2d60*/  BRA `(.L_x_5348) ;  /* 0x00000004001c7947 */ /* 0x000fea0003800000 */
.L_x_5366:
        /* <DEDUP_REMOVED lines=18> */
.L_x_5373:
[----:B------:R-:W-:-:S04]  /*2e90*/  LOP3.LUT R2, R7, 0x80000000, RZ, 0xc0, !PT ;  /* 0x8000000007027812 */ /* 0x000fc800078ec0ff */
[----:B------:R-:W-:-:S04]  /*2ea0*/  SHF.R.U32.HI R3, RZ, 0x18, R2 ;  /* 0x00000018ff037819 */ /* 0x000fc80000011602 */
[----:B------:R-:W-:-:S04]  /*2eb0*/  LOP3.LUT R0, R0, R3, RZ, 0xfc, !PT ;  /* 0x0000000300007212 */ /* 0x000fc800078efcff */
[----:B------:R-:W-:-:S07]  /*2ec0*/  PRMT R8, R0, 0x7610, R8 ;  /* 0x0000761000087816 */ /* 0x000fce0000000008 */
.L_x_5372:
[----:B------:R-:W-:Y:S05]  /*2ed0*/  BSYNC B0 ;  /* 0x0000000000007941 */ /* 0x000fea0003800000 */
.L_x_5371:
[----:B------:R0:W-:Y:S01]  /*2ee0*/  STG.E.U8 desc[UR36][R16.64], R8 ;  /* 0x0000000810007986 */ /* 0x0001e2000c101124 */
[----:B------:R-:W-:Y:S05]  /*2ef0*/  BRA `(.L_x_5348) ;  /* 0x0000000000b87947 */ /* 0x000fea0003800000 */
.L_x_5365:
[----:B------:R-:W-:-:S13]  /*2f00*/  ISETP.NE.AND P0, PT, R0, 0x1c, PT ;  /* 0x0000001c0000780c */ /* 0x000fda0003f05270 */
[----:B------:R-:W-:Y:S05]  /*2f10*/  @!P0 BRA `(.L_x_5374) ;  /* 0x0000000000a88947 */ /* 0x000fea0003800000 */
[----:B------:R-:W-:-:S13]  /*2f20*/  ISETP.NE.AND P0, PT, R0, 0x1d, PT ;  /* 0x0000001d0000780c */ /* 0x000fda0003f05270 */
[----:B------:R-:W-:Y:S05]  /*2f30*/  @!P0 BRA `(.L_x_5375) ;  /* 0x0000000000908947 */ /* 0x000fea0003800000 */
[----:B------:R-:W-:-:S13]  /*2f40*/  ISETP.NE.AND P0, PT, R0, 0x2c, PT ;  /* 0x0000002c0000780c */ /* 0x000fda0003f05270 */
[----:B------:R-:W-:Y:S05]  /*2f50*/  @P0 BRA `(.L_x_5347) ;  /* 0x0000000000440947 */ /* 0x000fea0003800000 */
[----:B-----5:R-:W-:-:S04]  /*2f60*/  LOP3.LUT R7, R7, 0xff, RZ, 0xc0, !PT ;  /* 0x000000ff07077812 */ /* 0x020fc800078ec0ff */
[----:B-1234-:R-:W0:Y:S02]  /*2f70*/  I2F.U16 R4, R7 ;  /* 0x0000000700047306 */ /* 0x01ee240000101000 */
        /* <DEDUP_REMOVED lines=15> */
.L_x_5347:
[----:B------:R-:W-:Y:S01]  /*3070*/  MOV R2, 0x0 ;  /* 0x0000000000027802 */ /* 0x000fe20000000f00 */
[----:B------:R-:W-:Y:S01]  /*3080*/  ULDC.64 UR4, c[0x4][0x188] ;  /* 0x0100620000047ab9 */ /* 0x000fe20000000a00 */
[----:B------:R-:W-:Y:S01]  /*3090*/  ULDC.64 UR6, c[0x4][0x190] ;  /* 0x0100640000067ab9 */ /* 0x000fe20000000a00 */
[----:B-1234-:R-:W-:Y:S02]  /*30a0*/  IMAD.U32 R4, RZ, RZ, UR4 ;  /* 0x00000004ff047e24 */ /* 0x01efe4000f8e00ff */
[----:B------:R-:W-:Y:S01]  /*30b0*/  IMAD.U32 R5, RZ, RZ, UR5 ;  /* 0x00000005ff057e24 */ /* 0x000fe2000f8e00ff */
[----:B------:R-:W0:Y:S01]  /*30c0*/  LDC.64 R2, c[0x4][R2] ;  /* 0x0100000002027b82 */ /* 0x000e220000000a00 */
[----:B------:R-:W-:Y:S01]  /*30d0*/  ULDC.64 UR4, c[0x4][0x10] ;  /* 0x0100040000047ab9 */ /* 0x000fe20000000a00 */
[----:B------:R-:W-:Y:S02]  /*30e0*/  IMAD.U32 R6, RZ, RZ, UR6 ;  /* 0x00000006ff067e24 */ /* 0x000fe4000f8e00ff */
[----:B-----5:R-:W-:-:S02]  /*30f0*/  IMAD.U32 R7, RZ, RZ, UR7 ;  /* 0x00000007ff077e24 */ /* 0x020fc4000f8e00ff */
[----:B------:R-:W-:Y:S02]  /*3100*/  IMAD.U32 R10, RZ, RZ, UR4 ;  /* 0x00000004ff0a7e24 */ /* 0x000fe4000f8e00ff */
[----:B------:R-:W-:Y:S02]  /*3110*/  IMAD.U32 R11, RZ, RZ, UR5 ;  /* 0x00000005ff0b7e24 */ /* 0x000fe4000f8e00ff */
[----:B------:R-:W-:Y:S02]  /*3120*/  IMAD.MOV.U32 R8, RZ, RZ, 0x65 ;  /* 0x00000065ff087424 */ /* 0x000fe400078e00ff */
[----:B------:R-:W-:Y:S02]  /*3130*/  IMAD.MOV.U32 R12, RZ, RZ, 0x1 ;  /* 0x00000001ff0c7424 */ /* 0x000fe400078e00ff */
[----:B------:R-:W-:-:S07]  /*3140*/  IMAD.MOV.U32 R13, RZ, RZ, RZ ;  /* 0x000000ffff0d7224 */ /* 0x000fce00078e00ff */
[----:B------:R-:W-:-:S07]  /*3150*/  LEPC R20, `(.L_x_5376) ;  /* 0x000000001014794e */ /* 0x000fce0000000000 */
[----:B0-----:R-:W-:Y:S05]  /*3160*/  CALL.ABS.NOINC R2 ;  /* 0x0000000002007343 */ /* 0x001fea0003c00000 */
.L_x_5376:
[----:B------:R-:W-:Y:S05]  /*3170*/  BRA `(.L_x_5348) ;  /* 0x0000000000187947 */ /* 0x000fea0003800000 */
.L_x_5375:
[----:B-----5:R-:W-:Y:S01]  /*3180*/  LOP3.LUT R2, R7, 0xff, RZ, 0xc0, !PT ;  /* 0x000000ff07027812 */ /* 0x020fe200078ec0ff */
[----:B------:R-:W-:-:S05]  /*3190*/  IMAD.MOV.U32 R3, RZ, RZ, RZ ;  /* 0x000000ffff037224 */ /* 0x000fca00078e00ff */
[----:B------:R0:W-:Y:S01]  /*31a0*/  STG.E.64 desc[UR36][R16.64], R2 ;  /* 0x0000000210007986 */ /* 0x0001e2000c101b24 */
[----:B------:R-:W-:Y:S05]  /*31b0*/  BRA `(.L_x_5348) ;  /* 0x0000000000087947 */ /* 0x000fea0003800000 */
.L_x_5374:
[----:B-----5:R-:W-:-:S05]  /*31c0*/  LOP3.LUT R7, R7, 0xff, RZ, 0xc0, !PT ;  /* 0x000000ff07077812 */ /* 0x020fca00078ec0ff */
[----:B------:R0:W-:Y:S02]  /*31d0*/  STG.E desc[UR36][R16.64], R7 ;  /* 0x0000000710007986 */ /* 0x0001e4000c101924 */
.L_x_5348:
[----:B------:R-:W-:-:S04]  /*31e0*/  IMAD R18, R23, 0x200, R18 ;  /* 0x0000020017127824 */ /* 0x000fc800078e0212 */
[----:B------:R-:W-:-:S07]  /*31f0*/  VIADD R19, R18, 0x80 ;  /* 0x0000008012137836 */ /* 0x000fce0000000000 */
.L_x_5308:
[----:B------:R-:W-:Y:S05]  /*3200*/  BSYNC B6 ;  /* 0x0000000000067941 */ /* 0x000fea0003800000 */
.L_x_5307:
[----:B------:R-:W-:Y:S01]  /*3210*/  ULDC UR4, c[0x0][0x210] ;  /* 0x0000840000047ab9 */ /* 0x000fe20000000800 */
[----:B------:R-:W-:Y:S01]  /*3220*/  BSSY B6, `(.L_x_5377) ;  /* 0x0000318000067945 */ /* 0x000fe20003800000 */
[----:B------:R-:W-:-:S13]  /*3230*/  ISETP.GE.AND P0, PT, R19, UR4, PT ;  /* 0x0000000413007c0c */ /* 0x000fda000bf06270 */
[----:B------:R-:W-:Y:S05]  /*3240*/  @P0 BRA `(.L_x_5378) ;  /* 0x0000003000540947 */ /* 0x000fea0003800000 */
[----:B0-----:R-:W0:Y:S01]  /*3250*/  LDC R6, c[0x0][0x218] ;  /* 0x00008600ff067b82 */ /* 0x001e220000000800 */
[----:B------:R-:W-:Y:S02]  /*3260*/  IMAD.MOV.U32 R0, RZ, RZ, RZ ;  /* 0x000000ffff007224 */ /* 0x000fe400078e00ff */
[----:B------:R-:W-:Y:S01]  /*3270*/  IMAD.MOV.U32 R16, RZ, RZ, RZ ;  /* 0x000000ffff107224 */ /* 0x000fe200078e00ff */
        /* <DEDUP_REMOVED lines=18> */
[----:B-1234-:R-:W-:-:S05]  /*33a0*/  IMAD.HI.U32 R4, R3, UR7, R2 ;  /* 0x0000000703047c27 */ /* 0x01efca000f8e0002 */
        /* <DEDUP_REMOVED lines=281> */
.L_x_5379:
[----:B------:R-:W0:Y:S01]  /*4540*/  LDC.U8 R3, c[0x0][0x422] ;  /* 0x00010880ff037b82 */ /* 0x000e220000000000 */
[----:B------:R-:W-:Y:S01]  /*4550*/  ULDC.64 UR4, c[0x0][0x410] ;  /* 0x0001040000047ab9 */ /* 0x000fe20000000a00 */
[----:B------:R-:W-:Y:S01]  /*4560*/  ULDC.64 UR6, c[0x0][0x418] ;  /* 0x0001060000067ab9 */ /* 0x000fe20000000a00 */
[----:B------:R-:W-:Y:S02]  /*4570*/  IADD3 R16, P0, R16, UR4, RZ ;  /* 0x0000000410107c10 */ /* 0x000fe4000ff1e0ff */
[----:B-1234-:R-:W-:-:S03]  /*4580*/  IADD3 R4, P1, R0, UR6, RZ ;  /* 0x0000000600047c10 */ /* 0x01efc6000ff3e0ff */
        /* <DEDUP_REMOVED lines=15> */
.L_x_5383:
[----:B------:R0:W5:Y:S01]  /*4680*/  LDG.E.U8 R7, desc[UR36][R4.64] ;  /* 0x0000002404077981 */ /* 0x000162000c1e1100 */
[----:B------:R-:W-:Y:S05]  /*4690*/  BRA `(.L_x_5385) ;  /* 0x0000000c00647947 */ /* 0x000fea0003800000 */
.L_x_5382:
        /* <DEDUP_REMOVED lines=8> */
.L_x_5387:
[----:B------:R4:W5:Y:S01]  /*4720*/  LDG.E.U8 R7, desc[UR36][R4.64] ;  /* 0x0000002404077981 */ /* 0x000962000c1e1100 */
[----:B------:R-:W-:Y:S05]  /*4730*/  BRA `(.L_x_5385) ;  /* 0x0000000c003c7947 */ /* 0x000fea0003800000 */
.L_x_5386:
[----:B------:R3:W5:Y:S01]  /*4740*/  LDG.E.U16 R7, desc[UR36][R4.64] ;  /* 0x0000002404077981 */ /* 0x000762000c1e1500 */
[----:B------:R-:W-:Y:S05]  /*4750*/  BRA `(.L_x_5385) ;  /* 0x0000000c00347947 */ /* 0x000fea0003800000 */
.L_x_5381:
        /* <DEDUP_REMOVED lines=10> */
.L_x_5389:
[----:B------:R-:W2:Y:S02]  /*4800*/  LDG.E.U16 R2, desc[UR36][R4.64] ;  /* 0x0000002404027981 */ /* 0x000ea4000c1e1500 */
[----:B--2---:R-:W-:-:S06]  /*4810*/  HADD2.F32 R2, -RZ, R2.H0_H0 ;  /* 0x20000002ff027230 */ /* 0x004fcc0000004100 */
[----:B------:R-:W0:Y:S02]  /*4820*/  F2I.S64.TRUNC R2, R2 ;  /* 0x0000000200027311 */ /* 0x000e24000020d900 */
[----:B0-----:R-:W-:Y:S01]  /*4830*/  PRMT R7, R2, 0x7610, R7 ;  /* 0x0000761002077816 */ /* 0x001fe20000000007 */
[----:B------:R-:W-:Y:S06]  /*4840*/  BRA `(.L_x_5385) ;  /* 0x0000000800f87947 */ /* 0x000fec0003800000 */
.L_x_5388:
        /* <DEDUP_REMOVED lines=10> */
.L_x_5391:
[----:B------:R-:W2:Y:S02]  /*48f0*/  LDG.E.U16 R4, desc[UR36][R4.64] ;  /* 0x0000002404047981 */ /* 0x000ea4000c1e1500 */
[----:B--2---:R-:W-:-:S06]  /*4900*/  HADD2.F32 R2, -RZ, R4.H0_H0 ;  /* 0x20000004ff027230 */ /* 0x004fcc0000004100 */
[----:B------:R-:W0:Y:S02]  /*4910*/  F2I.S64.TRUNC R2, R2 ;  /* 0x0000000200027311 */ /* 0x000e24000020d900 */
[----:B0-----:R-:W-:Y:S01]  /*4920*/  PRMT R7, R2, 0x7610, R7 ;  /* 0x0000761002077816 */ /* 0x001fe20000000007 */
[----:B------:R-:W-:Y:S06]  /*4930*/  BRA `(.L_x_5385) ;  /* 0x0000000800bc7947 */ /* 0x000fec0003800000 */
.L_x_5390:
[----:B------:R-:W2:Y:S02]  /*4940*/  LDG.E.64 R2, desc[UR36][R4.64] ;  /* 0x0000002404027981 */ /* 0x000ea4000c1e1b00 */
[----:B--2---:R-:W0:Y:S02]  /*4950*/  F2I.S64.F64.TRUNC R2, R2 ;  /* 0x0000000200027311 */ /* 0x004e24000030d900 */
[----:B0-----:R-:W-:Y:S01]  /*4960*/  PRMT R7, R2, 0x7610, R7 ;  /* 0x0000761002077816 */ /* 0x001fe20000000007 */
[----:B------:R-:W-:Y:S06]  /*4970*/  BRA `(.L_x_5385) ;  /* 0x0000000800ac7947 */ /* 0x000fec0003800000 */
.L_x_5380:
        /* <DEDUP_REMOVED lines=12> */
.L_x_5394:
[----:B------:R-:W2:Y:S02]  /*4a40*/  LDG.E.64 R4, desc[UR36][R4.64] ;  /* 0x0000002404047981 */ /* 0x000ea4000c1e1b00 */
[----:B--2---:R-:W0:Y:S02]  /*4a50*/  F2I.S64.F64.TRUNC R2, R4 ;  /* 0x0000000400027311 */ /* 0x004e24000030d900 */
[----:B0-----:R-:W-:Y:S01]  /*4a60*/  PRMT R7, R2, 0x7610, R7 ;  /* 0x0000761002077816 */ /* 0x001fe20000000007 */
[----:B------:R-:W-:Y:S06]  /*4a70*/  BRA `(.L_x_5385) ;  /* 0x00000008006c7947 */ /* 0x000fec0003800000 */
.L_x_5393:
        /* <DEDUP_REMOVED lines=28> */
.L_x_5396:
        /* <DEDUP_REMOVED lines=15> */
.L_x_5395:
[----:B------:R-:W2:Y:S02]  /*4d30*/  LDG.E.U16 R2, desc[UR36][R4.64] ;  /* 0x0000002404027981 */ /* 0x000ea4000c1e1500 */
[----:B--2---:R-:W-:-:S06]  /*4d40*/  IMAD.U32 R2, R2, 0x10000, RZ ;  /* 0x0001000002027824 */ /* 0x004fcc00078e00ff */
[----:B------:R-:W0:Y:S02]  /*4d50*/  F2I.S64.TRUNC R2, R2 ;  /* 0x0000000200027311 */ /* 0x000e24000020d900 */
[----:B0-----:R-:W-:Y:S01]  /*4d60*/  PRMT R7, R2, 0x7610, R7 ;  /* 0x0000761002077816 */ /* 0x001fe20000000007 */
[----:B------:R-:W-:Y:S06]  /*4d70*/  BRA `(.L_x_5385) ;  /* 0x0000000400ac7947 */ /* 0x000fec0003800000 */
.L_x_5392:
        /* <DEDUP_REMOVED lines=10> */
.L_x_5399:
        /* <DEDUP_REMOVED lines=21> */
.L_x_5403:
[----:B------:R-:W-:Y:S05]  /*4f70*/  BSYNC B1 ;  /* 0x0000000000017941 */ /* 0x000fea0003800000 */
.L_x_5402:
[----:B------:R-:W-:Y:S01]  /*4f80*/  IMAD.SHL.U32 R2, R2, 0x100000, RZ ;  /* 0x0010000002027824 */ /* 0x000fe200078e00ff */
[----:B------:R-:W-:-:S04]  /*4f90*/  LEA R3, R0, 0x3b800000, 0x17 ;  /* 0x3b80000000037811 */ /* 0x000fc800078eb8ff */
[----:B------:R-:W-:-:S07]  /*4fa0*/  LOP3.LUT R2, R3, R2, R4, 0xfe, !PT ;  /* 0x0000000203027212 */ /* 0x000fce00078efe04 */
.L_x_5401:
[----:B------:R-:W-:Y:S05]  /*4fb0*/  BSYNC B0 ;  /* 0x0000000000007941 */ /* 0x000fea0003800000 */
.L_x_5400:
[----:B------:R-:W0:Y:S02]  /*4fc0*/  F2I.S64.TRUNC R2, R2 ;  /* 0x0000000200027311 */ /* 0x000e24000020d900 */
[----:B0-----:R-:W-:Y:S01]  /*4fd0*/  PRMT R7, R2, 0x7610, R7 ;  /* 0x0000761002077816 */ /* 0x001fe20000000007 */
[----:B------:R-:W-:Y:S06]  /*4fe0*/  BRA `(.L_x_5385) ;  /* 0x0000000400107947 */ /* 0x000fec0003800000 */
.L_x_5398:
        /* <DEDUP_REMOVED lines=21> */
.L_x_5407:
[----:B------:R-:W-:Y:S05]  /*5140*/  BSYNC B1 ;  /* 0x0000000000017941 */ /* 0x000fea0003800000 */
.L_x_5406:
[----:B------:R-:W-:Y:S01]  /*5150*/  IMAD.SHL.U32 R2, R2, 0x200000, RZ ;  /* 0x0020000002027824 */ /* 0x000fe200078e00ff */
[----:B------:R-:W-:-:S04]  /*5160*/  LEA R3, R0, 0x37800000, 0x17 ;  /* 0x3780000000037811 */ /* 0x000fc800078eb8ff */
[----:B------:R-:W-:-:S07]  /*5170*/  LOP3.LUT R2, R3, R2, R4, 0xfe, !PT ;  /* 0x0000000203027212 */ /* 0x000fce00078efe04 */
.L_x_5405:
[----:B------:R-:W-:Y:S05]  /*5180*/  BSYNC B0 ;  /* 0x0000000000007941 */ /* 0x000fea0003800000 */
.L_x_5404:
[----:B------:R-:W0:Y:S02]  /*5190*/  F2I.S64.TRUNC R2, R2 ;  /* 0x0000000200027311 */ /* 0x000e24000020d900 */
[----:B0-----:R-:W-:Y:S01]  /*51a0*/  PRMT R7, R2, 0x7610, R7 ;  /* 0x0000761002077816 */ /* 0x001fe20000000007 */
[----:B------:R-:W-:Y:S06]  /*51b0*/  BRA `(.L_x_5385) ;  /* 0x00000000009c7947 */ /* 0x000fec0003800000 */
.L_x_5397:
        /* <DEDUP_REMOVED lines=14> */
.L_x_5411:
[----:B------:R-:W-:Y:S05]  /*52a0*/  BSYNC B0 ;  /* 0x0000000000007941 */ /* 0x000fea0003800000 */
.L_x_5410:
[----:B------:R-:W0:Y:S02]  /*52b0*/  F2I.S64.TRUNC R2, R2 ;  /* 0x0000000200027311 */ /* 0x000e24000020d900 */
[----:B0-----:R-:W-:Y:S01]  /*52c0*/  PRMT R7, R2, 0x7610, R7 ;  /* 0x0000761002077816 */ /* 0x001fe20000000007 */
[----:B------:R-:W-:Y:S06]  /*52d0*/  BRA `(.L_x_5385) ;  /* 0x0000000000547947 */ /* 0x000fec0003800000 */
.L_x_5384:
        /* <DEDUP_REMOVED lines=16> */
.L_x_5412:
[----:B------:R-:W-:Y:S01]  /*53e0*/  PRMT R7, RZ, 0x7610, R7 ;  /* 0x00007610ff077816 */ /* 0x000fe20000000007 */
[----:B------:R-:W-:Y:S06]  /*53f0*/  BRA `(.L_x_5385) ;  /* 0x00000000000c7947 */ /* 0x000fec0003800000 */
.L_x_5409:
[----:B------:R2:W5:Y:S01]  /*5400*/  LDG.E.U8 R7, desc[UR36][R4.64] ;  /* 0x0000002404077981 */ /* 0x000562000c1e1100 */
[----:B------:R-:W-:Y:S05]  /*5410*/  BRA `(.L_x_5385) ;  /* 0x0000000000047947 */ /* 0x000fea0003800000 */
.L_x_5408:
[----:B------:R1:W5:Y:S02]  /*5420*/  LDG.E.U8 R7, desc[UR36][R4.64] ;  /* 0x0000002404077981 */ /* 0x000364000c1e1100 */
.L_x_5385:
        /* <DEDUP_REMOVED lines=14> */
.L_x_5416:
[----:B-----5:R0:W-:Y:S01]  /*5510*/  STG.E.U8 desc[UR36][R16.64], R7 ;  /* 0x0000000710007986 */ /* 0x0201e2000c101124 */
[----:B------:R-:W-:Y:S05]  /*5520*/  BRA `(.L_x_5418) ;  /* 0x0000000c00987947 */ /* 0x000fea0003800000 */
.L_x_5415:
        /* <DEDUP_REMOVED lines=10> */
.L_x_5420:
[----:B-----5:R-:W-:-:S05]  /*55d0*/  LOP3.LUT R7, R7, 0xff, RZ, 0xc0, !PT ;  /* 0x000000ff07077812 */ /* 0x020fca00078ec0ff */
[----:B------:R0:W-:Y:S01]  /*55e0*/  STG.E desc[UR36][R16.64], R7 ;  /* 0x0000000710007986 */ /* 0x0001e2000c101924 */
[----:B------:R-:W-:Y:S05]  /*55f0*/  BRA `(.L_x_5418) ;  /* 0x0000000c00647947 */ /* 0x000fea0003800000 */
.L_x_5419:
[----:B-----5:R-:W-:-:S05]  /*5600*/  LOP3.LUT R7, R7, 0xff, RZ, 0xc0, !PT ;  /* 0x000000ff07077812 */ /* 0x020fca00078ec0ff */
[----:B------:R0:W-:Y:S01]  /*5610*/  STG.E.U16 desc[UR36][R16.64], R7 ;  /* 0x0000000710007986 */ /* 0x0001e2000c101524 */
[----:B------:R-:W-:Y:S05]  /*5620*/  BRA `(.L_x_5418) ;  /* 0x0000000c00587947 */ /* 0x000fea0003800000 */
.L_x_5414:
        /* <DEDUP_REMOVED lines=10> */
.L_x_5422:
[----:B-----5:R-:W-:-:S04]  /*56d0*/  LOP3.LUT R7, R7, 0xff, RZ, 0xc0, !PT ;  /* 0x000000ff07077812 */ /* 0x020fc800078ec0ff */
[----:B------:R-:W0:Y:S02]  /*56e0*/  I2F.U16 R0, R7 ;  /* 0x0000000700007306 */ /* 0x000e240000101000 */
[----:B0-----:R-:W-:-:S05]  /*56f0*/  F2FP.F16.F32.PACK_AB R0, RZ, R0 ;  /* 0x00000000ff00723e */ /* 0x001fca00000000ff */
[----:B------:R0:W-:Y:S01]  /*5700*/  STG.E.U16 desc[UR36][R16.64], R0 ;  /* 0x0000000010007986 */ /* 0x0001e2000c101524 */
[----:B------:R-:W-:Y:S05]  /*5710*/  BRA `(.L_x_5418) ;  /* 0x0000000c001c7947 */ /* 0x000fea0003800000 */
.L_x_5421:
        /* <DEDUP_REMOVED lines=11> */
.L_x_5424:
[----:B-----5:R-:W-:-:S06]  /*57d0*/  LOP3.LUT R7, R7, 0xff, RZ, 0xc0, !PT ;  /* 0x000000ff07077812 */ /* 0x020fcc00078ec0ff */
[----:B------:R-:W0:Y:S02]  /*57e0*/  I2F.U16 R7, R7 ;  /* 0x0000000700077306 */ /* 0x000e240000101000 */
[----:B0-----:R-:W-:-:S04]  /*57f0*/  F2FP.F16.F32.PACK_AB R3, RZ, R7 ;  /* 0x00000007ff03723e */ /* 0x001fc800000000ff */
[----:B------:R-:W-:-:S05]  /*5800*/  PRMT R3, R3, 0x5410, RZ ;  /* 0x0000541003037816 */ /* 0x000fca00000000ff */
[----:B------:R0:W-:Y:S01]  /*5810*/  STG.E desc[UR36][R16.64], R3 ;  /* 0x0000000310007986 */ /* 0x0001e2000c101924 */
[----:B------:R-:W-:Y:S05]  /*5820*/  BRA `(.L_x_5418) ;  /* 0x0000000800d87947 */ /* 0x000fea0003800000 */
.L_x_5423:
[----:B-----5:R-:W-:-:S06]  /*5830*/  LOP3.LUT R2, R7, 0xff, RZ, 0xc0, !PT ;  /* 0x000000ff07027812 */ /* 0x020fcc00078ec0ff */
[----:B------:R-:W0:Y:S02]  /*5840*/  I2F.F64.U16 R2, R2 ;  /* 0x0000000200027312 */ /* 0x000e240000101800 */
[----:B0-----:R0:W-:Y:S01]  /*5850*/  STG.E.64 desc[UR36][R16.64], R2 ;  /* 0x0000000210007986 */ /* 0x0011e2000c101b24 */
[----:B------:R-:W-:Y:S05]  /*5860*/  BRA `(.L_x_5418) ;  /* 0x0000000800c87947 */ /* 0x000fea0003800000 */
.L_x_5413:
        /* <DEDUP_REMOVED lines=12> */
.L_x_5427:
[----:B-12345:R-:W-:Y:S02]  /*5930*/  LOP3.LUT R4, R7, 0xff, RZ, 0xc0, !PT ;  /* 0x000000ff07047812 */ /* 0x03efe400078ec0ff */
[----:B------:R-:W-:-:S04]  /*5940*/  CS2R R6, SRZ ;  /* 0x0000000000067805 */ /* 0x000fc8000001ff00 */
[----:B------:R-:W0:Y:S02]  /*5950*/  I2F.F64.U16 R4, R4 ;  /* 0x0000000400047312 */ /* 0x000e240000101800 */
[----:B0-----:R0:W-:Y:S01]  /*5960*/  STG.E.128 desc[UR36][R16.64], R4 ;  /* 0x0000000410007986 */ /* 0x0011e2000c101d24 */
[----:B------:R-:W-:Y:S05]  /*5970*/  BRA `(.L_x_5418) ;  /* 0x0000000800847947 */ /* 0x000fea0003800000 */
.L_x_5426:
        /* <DEDUP_REMOVED lines=22> */
.L_x_5431:
[----:B------:R-:W-:Y:S05]  /*5ae0*/  BSYNC B0 ;  /* 0x0000000000007941 */ /* 0x000fea0003800000 */
.L_x_5430:
[----:B------:R-:W-:-:S05]  /*5af0*/  LOP3.LUT R3, R0, R3, RZ, 0xfc, !PT ;  /* 0x0000000300037212 */ /* 0x000fca00078efcff */
[----:B------:R0:W-:Y:S01]  /*5b00*/  STG.E.U8 desc[UR36][R16.64], R3 ;  /* 0x0000000310007986 */ /* 0x0001e2000c101124 */
[----:B------:R-:W-:Y:S05]  /*5b10*/  BRA `(.L_x_5418) ;  /* 0x00000008001c7947 */ /* 0x000fea0003800000 */
.L_x_5429:
        /* <DEDUP_REMOVED lines=14> */
.L_x_5433:
[----:B------:R-:W-:Y:S01]  /*5c00*/  IMAD.MOV.U32 R0, RZ, RZ, 0x7f ;  /* 0x0000007fff007424 */ /* 0x000fe200078e00ff */
[----:B------:R-:W-:-:S04]  /*5c10*/  ISETP.GT.U32.AND P0, PT, R2, 0x7f800000, PT ;  /* 0x7f8000000200780c */ /* 0x000fc80003f04070 */
[----:B------:R-:W-:-:S09]  /*5c20*/  SEL R0, R0, 0x7c, P0 ;  /* 0x0000007c00007807 */ /* 0x000fd20000000000 */
.L_x_5434:
[----:B------:R-:W-:Y:S05]  /*5c30*/  BSYNC B0 ;  /* 0x0000000000007941 */ /* 0x000fea0003800000 */
.L_x_5432:
[----:B------:R-:W-:-:S04]  /*5c40*/  LOP3.LUT R2, R7, 0x80000000, RZ, 0xc0, !PT ;  /* 0x8000000007027812 */ /* 0x000fc800078ec0ff */
[----:B------:R-:W-:-:S04]  /*5c50*/  SHF.R.U32.HI R3, RZ, 0x18, R2 ;  /* 0x00000018ff037819 */ /* 0x000fc80000011602 */
[----:B------:R-:W-:-:S05]  /*5c60*/  LOP3.LUT R3, R0, R3, RZ, 0xfc, !PT ;  /* 0x0000000300037212 */ /* 0x000fca00078efcff */
[----:B------:R0:W-:Y:S01]  /*5c70*/  STG.E.U8 desc[UR36][R16.64], R3 ;  /* 0x0000000310007986 */ /* 0x0001e2000c101124 */
[----:B------:R-:W-:Y:S05]  /*5c80*/  BRA `(.L_x_5418) ;  /* 0x0000000400c07947 */ /* 0x000fea0003800000 */
.L_x_5428:
[----:B-----5:R-:W-:-:S04]  /*5c90*/  LOP3.LUT R7, R7, 0xff, RZ, 0xc0, !PT ;  /* 0x000000ff07077812 */ /* 0x020fc800078ec0ff */
[----:B------:R-:W0:Y:S02]  /*5ca0*/  I2F.U16 R0, R7 ;  /* 0x0000000700007306 */ /* 0x000e240000101000 */
[----:B0-----:R-:W-:-:S05]  /*5cb0*/  F2FP.BF16.F32.PACK_AB R0, RZ, R0 ;  /* 0x00000000ff00723e */ /* 0x001fca00000010ff */
[----:B------:R0:W-:Y:S01]  /*5cc0*/  STG.E.U16 desc[UR36][R16.64], R0 ;  /* 0x0000000010007986 */ /* 0x0001e2000c101524 */
[----:B------:R-:W-:Y:S05]  /*5cd0*/  BRA `(.L_x_5418) ;  /* 0x0000000400ac7947 */ /* 0x000fea0003800000 */
.L_x_5425:
        /* <DEDUP_REMOVED lines=11> */
.L_x_5437:
        /* <DEDUP_REMOVED lines=18> */
.L_x_5440:
[----:B------:R-:W-:-:S04]  /*5eb0*/  LOP3.LUT R2, R7, 0x80000000, RZ, 0xc0, !PT ;  /* 0x8000000007027812 */ /* 0x000fc800078ec0ff */
[----:B------:R-:W-:-:S04]  /*5ec0*/  SHF.R.U32.HI R3, RZ, 0x18, R2 ;  /* 0x00000018ff037819 */ /* 0x000fc80000011602 */
[----:B------:R-:W-:-:S04]  /*5ed0*/  LOP3.LUT R0, R0, R3, RZ, 0xfc, !PT ;  /* 0x0000000300007212 */ /* 0x000fc800078efcff */
[----:B------:R-:W-:-:S07]  /*5ee0*/  PRMT R8, R0, 0x7610, R8 ;  /* 0x0000761000087816 */ /* 0x000fce0000000008 */
.L_x_5439:
[----:B------:R-:W-:Y:S05]  /*5ef0*/  BSYNC B0 ;  /* 0x0000000000007941 */ /* 0x000fea0003800000 */
.L_x_5438:
[----:B------:R0:W-:Y:S01]  /*5f00*/  STG.E.U8 desc[UR36][R16.64], R8 ;  /* 0x0000000810007986 */ /* 0x0001e2000c101124 */
[----:B------:R-:W-:Y:S05]  /*5f10*/  BRA `(.L_x_5418) ;  /* 0x00000004001c7947 */ /* 0x000fea0003800000 */
.L_x_5436:
        /* <DEDUP_REMOVED lines=18> */
.L_x_5443:
[----:B------:R-:W-:-:S04]  /*6040*/  LOP3.LUT R2, R7, 0x80000000, RZ, 0xc0, !PT ;  /* 0x8000000007027812 */ /* 0x000fc800078ec0ff */
[----:B------:R-:W-:-:S04]  /*6050*/  SHF.R.U32.HI R3, RZ, 0x18, R2 ;  /* 0x00000018ff037819 */ /* 0x000fc80000011602 */
[----:B------:R-:W-:-:S04]  /*6060*/  LOP3.LUT R0, R0, R3, RZ, 0xfc, !PT ;  /* 0x0000000300007212 */ /* 0x000fc800078efcff */
[----:B------:R-:W-:-:S07]  /*6070*/  PRMT R8, R0, 0x7610, R8 ;  /* 0x0000761000087816 */ /* 0x000fce0000000008 */
.L_x_5442:
[----:B------:R-:W-:Y:S05]  /*6080*/  BSYNC B0 ;  /* 0x0000000000007941 */ /* 0x000fea0003800000 */
.L_x_5441:
[----:B------:R0:W-:Y:S01]  /*6090*/  STG.E.U8 desc[UR36][R16.64], R8 ;  /* 0x0000000810007986 */ /* 0x0001e2000c101124 */
[----:B------:R-:W-:Y:S05]  /*60a0*/  BRA `(.L_x_5418) ;  /* 0x0000000000b87947 */ /* 0x000fea0003800000 */
.L_x_5435:
        /* <DEDUP_REMOVED lines=23> */
.L_x_5417:
[----:B------:R-:W-:Y:S01]  /*6220*/  MOV R0, 0x0 ;  /* 0x0000000000007802 */ /* 0x000fe20000000f00 */
[----:B------:R-:W-:Y:S01]  /*6230*/  ULDC.64 UR4, c[0x4][0x188] ;  /* 0x0100620000047ab9 */ /* 0x000fe20000000a00 */
[----:B------:R-:W-:Y:S01]  /*6240*/  ULDC.64 UR6, c[0x4][0x10] ;  /* 0x0100040000067ab9 */ /* 0x000fe20000000a00 */
[----:B-1234-:R-:W-:Y:S01]  /*6250*/  IMAD.U32 R4, RZ, RZ, UR4 ;  /* 0x00000004ff047e24 */ /* 0x01efe2000f8e00ff */
[----:B------:R0:W1:Y:S01]  /*6260*/  LDC.64 R2, c[0x4][R0] ;  /* 0x0100000000027b82 */ /* 0x0000620000000a00 */
[----:B------:R-:W-:Y:S01]  /*6270*/  IMAD.U32 R5, RZ, RZ, UR5 ;  /* 0x00000005ff057e24 */ /* 0x000fe2000f8e00ff */
[----:B------:R-:W-:Y:S01]  /*6280*/  ULDC.64 UR4, c[0x4][0x190] ;  /* 0x0100640000047ab9 */ /* 0x000fe20000000a00 */
[----:B------:R-:W-:Y:S02]  /*6290*/  IMAD.U32 R10, RZ, RZ, UR6 ;  /* 0x00000006ff0a7e24 */ /* 0x000fe4000f8e00ff */
[----:B------:R-:W-:Y:S02]  /*62a0*/  IMAD.U32 R6, RZ, RZ, UR4 ;  /* 0x00000004ff067e24 */ /* 0x000fe4000f8e00ff */
[----:B-----5:R-:W-:-:S02]  /*62b0*/  IMAD.U32 R7, RZ, RZ, UR5 ;  /* 0x00000005ff077e24 */ /* 0x020fc4000f8e00ff */
[----:B------:R-:W-:Y:S02]  /*62c0*/  IMAD.U32 R11, RZ, RZ, UR7 ;  /* 0x00000007ff0b7e24 */ /* 0x000fe4000f8e00ff */
[----:B------:R-:W-:Y:S02]  /*62d0*/  IMAD.MOV.U32 R8, RZ, RZ, 0x65 ;  /* 0x00000065ff087424 */ /* 0x000fe400078e00ff */
[----:B------:R-:W-:Y:S02]  /*62e0*/  IMAD.MOV.U32 R12, RZ, RZ, 0x1 ;  /* 0x00000001ff0c7424 */ /* 0x000fe400078e00ff */
[----:B0-----:R-:W-:-:S07]  /*62f0*/  IMAD.MOV.U32 R13, RZ, RZ, RZ ;  /* 0x000000ffff0d7224 */ /* 0x001fce00078e00ff */
[----:B------:R-:W-:-:S07]  /*6300*/  LEPC R20, `(.L_x_5446) ;  /* 0x000000001014794e */ /* 0x000fce0000000000 */
[----:B-1----:R-:W-:Y:S05]  /*6310*/  CALL.ABS.NOINC R2 ;  /* 0x0000000002007343 */ /* 0x002fea0003c00000 */
.L_x_5446:
[----:B------:R-:W-:Y:S05]  /*6320*/  BRA `(.L_x_5418) ;  /* 0x0000000000187947 */ /* 0x000fea0003800000 */
.L_x_5445:
[----:B-----5:R-:W-:Y:S01]  /*6330*/  LOP3.LUT R2, R7, 0xff, RZ, 0xc0, !PT ;  /* 0x000000ff07027812 */ /* 0x020fe200078ec0ff */
[----:B------:R-:W-:-:S05]  /*6340*/  IMAD.MOV.U32 R3, RZ, RZ, RZ ;  /* 0x000000ffff037224 */ /* 0x000fca00078e00ff */
[----:B------:R0:W-:Y:S01]  /*6350*/  STG.E.64 desc[UR36][R16.64], R2 ;  /* 0x0000000210007986 */ /* 0x0001e2000c101b24 */
[----:B------:R-:W-:Y:S05]  /*6360*/  BRA `(.L_x_5418) ;  /* 0x0000000000087947 */ /* 0x000fea0003800000 */
.L_x_5444:
[----:B-----5:R-:W-:-:S05]  /*6370*/  LOP3.LUT R7, R7, 0xff, RZ, 0xc0, !PT ;  /* 0x000000ff07077812 */ /* 0x020fca00078ec0ff */
[----:B------:R0:W-:Y:S02]  /*6380*/  STG.E desc[UR36][R16.64], R7 ;  /* 0x0000000710007986 */ /* 0x0001e4000c101924 */
.L_x_5418:
[----:B------:R-:W-:-:S07]  /*6390*/  VIADD R19, R19, 0x80 ;  /* 0x0000008013137836 */ /* 0x000fce0000000000 */
.L_x_5378:
[----:B------:R-:W-:Y:S05]  /*63a0*/  BSYNC B6 ;  /* 0x0000000000067941 */ /* 0x000fea0003800000 */
.L_x_5377:
        /* <DEDUP_REMOVED lines=307> */
.L_x_5449:
        /* <DEDUP_REMOVED lines=20> */
.L_x_5453:
[----:B------:R0:W5:Y:S01]  /*7820*/  LDG.E.U8 R7, desc[UR36][R4.64] ;  /* 0x0000002404077981 */ /* 0x000162000c1e1100 */
[----:B------:R-:W-:Y:S05]  /*7830*/  BRA `(.L_x_5455) ;  /* 0x0000000c00647947 */ /* 0x000fea0003800000 */
.L_x_5452:
        /* <DEDUP_REMOVED lines=8> */
.L_x_5457:
[----:B------:R4:W5:Y:S01]  /*78c0*/  LDG.E.U8 R7, desc[UR36][R4.64] ;  /* 0x0000002404077981 */ /* 0x000962000c1e1100 */
[----:B------:R-:W-:Y:S05]  /*78d0*/  BRA `(.L_x_5455) ;  /* 0x0000000c003c7947 */ /* 0x000fea0003800000 */
.L_x_5456:
[----:B------:R3:W5:Y:S01]  /*78e0*/  LDG.E.U16 R7, desc[UR36][R4.64] ;  /* 0x0000002404077981 */ /* 0x000762000c1e1500 */
[----:B------:R-:W-:Y:S05]  /*78f0*/  BRA `(.L_x_5455) ;  /* 0x0000000c00347947 */ /* 0x000fea0003800000 */
.L_x_5451:
        /* <DEDUP_REMOVED lines=10> */
.L_x_5459:
[----:B------:R-:W2:Y:S02]  /*79a0*/  LDG.E.U16 R2, desc[UR36][R4.64] ;  /* 0x0000002404027981 */ /* 0x000ea4000c1e1500 */
[----:B--2---:R-:W-:-:S06]  /*79b0*/  HADD2.F32 R2, -RZ, R2.H0_H0 ;  /* 0x20000002ff027230 */ /* 0x004fcc0000004100 */
[----:B------:R-:W0:Y:S02]  /*79c0*/  F2I.S64.TRUNC R2, R2 ;  /* 0x0000000200027311 */ /* 0x000e24000020d900 */
[----:B0-----:R-:W-:Y:S01]  /*79d0*/  PRMT R7, R2, 0x7610, R7 ;  /* 0x0000761002077816 */ /* 0x001fe20000000007 */
[----:B------:R-:W-:Y:S06]  /*79e0*/  BRA `(.L_x_5455) ;  /* 0x0000000800f87947 */ /* 0x000fec0003800000 */
.L_x_5458:
        /* <DEDUP_REMOVED lines=10> */
.L_x_5461:
[----:B------:R-:W2:Y:S02]  /*7a90*/  LDG.E.U16 R4, desc[UR36][R4.64] ;  /* 0x0000002404047981 */ /* 0x000ea4000c1e1500 */
[----:B--2---:R-:W-:-:S06]  /*7aa0*/  HADD2.F32 R2, -RZ, R4.H0_H0 ;  /* 0x20000004ff027230 */ /* 0x004fcc0000004100 */
[----:B------:R-:W0:Y:S02]  /*7ab0*/  F2I.S64.TRUNC R2, R2 ;  /* 0x0000000200027311 */ /* 0x000e24000020d900 */
[----:B0-----:R-:W-:Y:S01]  /*7ac0*/  PRMT R7, R2, 0x7610, R7 ;  /* 0x0000761002077816 */ /* 0x001fe20000000007 */
[----:B------:R-:W-:Y:S06]  /*7ad0*/  BRA `(.L_x_5455) ;  /* 0x0000000800bc7947 */ /* 0x000fec0003800000 */
.L_x_5460:
[----:B------:R-:W2:Y:S02]  /*7ae0*/  LDG.E.64 R2, desc[UR36][R4.64] ;  /* 0x0000002404027981 */ /* 0x000ea4000c1e1b00 */
[----:B--2---:R-:W0:Y:S02]  /*7af0*/  F2I.S64.F64.TRUNC R2, R2 ;  /* 0x0000000200027311 */ /* 0x004e24000030d900 */
[----:B0-----:R-:W-:Y:S01]  /*7b00*/  PRMT R7, R2, 0x7610, R7 ;  /* 0x0000761002077816 */ /* 0x001fe20000000007 */
[----:B------:R-:W-:Y:S06]  /*7b10*/  BRA `(.L_x_5455) ;  /* 0x0000000800ac7947 */ /* 0x000fec0003800000 */
.L_x_5450:
        /* <DEDUP_REMOVED lines=12> */
.L_x_5464:
[----:B------:R-:W2:Y:S02]  /*7be0*/  LDG.E.64 R4, desc[UR36][R4.64] ;  /* 0x0000002404047981 */ /* 0x000ea4000c1e1b00 */
[----:B--2---:R-:W0:Y:S02]  /*7bf0*/  F2I.S64.F64.TRUNC R2, R4 ;  /* 0x0000000400027311 */ /* 0x004e24000030d900 */
[----:B0-----:R-:W-:Y:S01]  /*7c00*/  PRMT R7, R2, 0x7610, R7 ;  /* 0x0000761002077816 */ /* 0x001fe20000000007 */
[----:B------:R-:W-:Y:S06]  /*7c10*/  BRA `(.L_x_5455) ;  /* 0x00000008006c7947 */ /* 0x000fec0003800000 */
.L_x_5463:
        /* <DEDUP_REMOVED lines=28> */
.L_x_5466:
        /* <DEDUP_REMOVED lines=15> */
.L_x_5465:
[----:B------:R-:W2:Y:S02]  /*7ed0*/  LDG.E.U16 R2, desc[UR36][R4.64] ;  /* 0x0000002404027981 */ /* 0x000ea4000c1e1500 */
[----:B--2---:R-:W-:-:S06]  /*7ee0*/  IMAD.U32 R2, R2, 0x10000, RZ ;  /* 0x0001000002027824 */ /* 0x004fcc00078e00ff */
[----:B------:R-:W0:Y:S02]  /*7ef0*/  F2I.S64.TRUNC R2, R2 ;  /* 0x0000000200027311 */ /* 0x000e24000020d900 */
[----:B0-----:R-:W-:Y:S01]  /*7f00*/  PRMT R7, R2, 0x7610, R7 ;  /* 0x0000761002077816 */ /* 0x001fe20000000007 */
[----:B------:R-:W-:Y:S06]  /*7f10*/  BRA `(.L_x_5455) ;  /* 0x0000000400ac7947 */ /* 0x000fec0003800000 */
.L_x_5462:
        /* <DEDUP_REMOVED lines=10> */
.L_x_5469:
        /* <DEDUP_REMOVED lines=21> */
.L_x_5473:
[----:B------:R-:W-:Y:S05]  /*8110*/  BSYNC B1 ;  /* 0x0000000000017941 */ /* 0x000fea0003800000 */
.L_x_5472:
[----:B------:R-:W-:Y:S01]  /*8120*/  IMAD.SHL.U32 R2, R2, 0x100000, RZ ;  /* 0x0010000002027824 */ /* 0x000fe200078e00ff */
[----:B------:R-:W-:-:S04]  /*8130*/  LEA R3, R0, 0x3b800000, 0x17 ;  /* 0x3b80000000037811 */ /* 0x000fc800078eb8ff */
[----:B------:R-:W-:-:S07]  /*8140*/  LOP3.LUT R2, R3, R2, R4, 0xfe, !PT ;  /* 0x0000000203027212 */ /* 0x000fce00078efe04 */
.L_x_5471:
[----:B------:R-:W-:Y:S05]  /*8150*/  BSYNC B0 ;  /* 0x0000000000007941 */ /* 0x000fea0003800000 */
.L_x_5470:
[----:B------:R-:W0:Y:S02]  /*8160*/  F2I.S64.TRUNC R2, R2 ;  /* 0x0000000200027311 */ /* 0x000e24000020d900 */
[----:B0-----:R-:W-:Y:S01]  /*8170*/  PRMT R7, R2, 0x7610, R7 ;  /* 0x0000761002077816 */ /* 0x001fe20000000007 */
[----:B------:R-:W-:Y:S06]  /*8180*/  BRA `(.L_x_5455) ;  /* 0x0000000400107947 */ /* 0x000fec0003800000 */
.L_x_5468:
        /* <DEDUP_REMOVED lines=21> */
.L_x_5477:
[----:B------:R-:W-:Y:S05]  /*82e0*/  BSYNC B1 ;  /* 0x0000000000017941 */ /* 0x000fea0003800000 */
.L_x_5476:
[----:B------:R-:W-:Y:S01]  /*82f0*/  IMAD.SHL.U32 R2, R2, 0x200000, RZ ;  /* 0x0020000002027824 */ /* 0x000fe200078e00ff */
[----:B------:R-:W-:-:S04]  /*8300*/  LEA R3, R0, 0x37800000, 0x17 ;  /* 0x3780000000037811 */ /* 0x000fc800078eb8ff */
[----:B------:R-:W-:-:S07]  /*8310*/  LOP3.LUT R2, R3, R2, R4, 0xfe, !PT ;  /* 0x0000000203027212 */ /* 0x000fce00078efe04 */
.L_x_5475:
[----:B------:R-:W-:Y:S05]  /*8320*/  BSYNC B0 ;  /* 0x0000000000007941 */ /* 0x000fea0003800000 */
.L_x_5474:
[----:B------:R-:W0:Y:S02]  /*8330*/  F2I.S64.TRUNC R2, R2 ;  /* 0x0000000200027311 */ /* 0x000e24000020d900 */
[----:B0-----:R-:W-:Y:S01]  /*8340*/  PRMT R7, R2, 0x7610, R7 ;  /* 0x0000761002077816 */ /* 0x001fe20000000007 */
[----:B------:R-:W-:Y:S06]  /*8350*/  BRA `(.L_x_5455) ;  /* 0x00000000009c7947 */ /* 0x000fec0003800000 */
.L_x_5467:
        /* <DEDUP_REMOVED lines=14> */
.L_x_5481:
[----:B------:R-:W-:Y:S05]  /*8440*/  BSYNC B0 ;  /* 0x0000000000007941 */ /* 0x000fea0003800000 */
.L_x_5480:
[----:B------:R-:W0:Y:S02]  /*8450*/  F2I.S64.TRUNC R2, R2 ;  /* 0x0000000200027311 */ /* 0x000e24000020d900 */
[----:B0-----:R-:W-:Y:S01]  /*8460*/  PRMT R7, R2, 0x7610, R7 ;  /* 0x0000761002077816 */ /* 0x001fe20000000007 */
[----:B------:R-:W-:Y:S06]  /*8470*/  BRA `(.L_x_5455) ;  /* 0x0000000000547947 */ /* 0x000fec0003800000 */
.L_x_5454:
        /* <DEDUP_REMOVED lines=16> */
.L_x_5482:
[----:B------:R-:W-:Y:S01]  /*8580*/  PRMT R7, RZ, 0x7610, R7 ;  /* 0x00007610ff077816 */ /* 0x000fe20000000007 */
[----:B------:R-:W-:Y:S06]  /*8590*/  BRA `(.L_x_5455) ;  /* 0x00000000000c7947 */ /* 0x000fec0003800000 */
.L_x_5479:
[----:B------:R1:W5:Y:S01]  /*85a0*/  LDG.E.U8 R7, desc[UR36][R4.64] ;  /* 0x0000002404077981 */ /* 0x000362000c1e1100 */
[----:B------:R-:W-:Y:S05]  /*85b0*/  BRA `(.L_x_5455) ;  /* 0x0000000000047947 */ /* 0x000fea0003800000 */
.L_x_5478:
[----:B------:R2:W5:Y:S02]  /*85c0*/  LDG.E.U8 R7, desc[UR36][R4.64] ;  /* 0x0000002404077981 */ /* 0x000564000c1e1100 */
.L_x_5455:
        /* <DEDUP_REMOVED lines=14> */
.L_x_5486:
[----:B-----5:R0:W-:Y:S01]  /*86b0*/  STG.E.U8 desc[UR36][R16.64], R7 ;  /* 0x0000000710007986 */ /* 0x0201e2000c101124 */
[----:B------:R-:W-:Y:S05]  /*86c0*/  BRA `(.L_x_5488) ;  /* 0x0000000c00987947 */ /* 0x000fea0003800000 */
.L_x_5485:
        /* <DEDUP_REMOVED lines=10> */
.L_x_5490:
[----:B-----5:R-:W-:-:S05]  /*8770*/  LOP3.LUT R7, R7, 0xff, RZ, 0xc0, !PT ;  /* 0x000000ff07077812 */ /* 0x020fca00078ec0ff */
[----:B------:R0:W-:Y:S01]  /*8780*/  STG.E desc[UR36][R16.64], R7 ;  /* 0x0000000710007986 */ /* 0x0001e2000c101924 */
[----:B------:R-:W-:Y:S05]  /*8790*/  BRA `(.L_x_5488) ;  /* 0x0000000c00647947 */ /* 0x000fea0003800000 */
.L_x_5489:
[----:B-----5:R-:W-:-:S05]  /*87a0*/  LOP3.LUT R7, R7, 0xff, RZ, 0xc0, !PT ;  /* 0x000000ff07077812 */ /* 0x020fca00078ec0ff */
[----:B------:R0:W-:Y:S01]  /*87b0*/  STG.E.U16 desc[UR36][R16.64], R7 ;  /* 0x0000000710007986 */ /* 0x0001e2000c101524 */
[----:B------:R-:W-:Y:S05]  /*87c0*/  BRA `(.L_x_5488) ;  /* 0x0000000c00587947 */ /* 0x000fea0003800000 */
.L_x_5484:
        /* <DEDUP_REMOVED lines=10> */
.L_x_5492:
[----:B-----5:R-:W-:-:S04]  /*8870*/  LOP3.LUT R7, R7, 0xff, RZ, 0xc0, !PT ;  /* 0x000000ff07077812 */ /* 0x020fc800078ec0ff */
[----:B------:R-:W0:Y:S02]  /*8880*/  I2F.U16 R0, R7 ;  /* 0x0000000700007306 */ /* 0x000e240000101000 */
[----:B0-----:R-:W-:-:S05]  /*8890*/  F2FP.F16.F32.PACK_AB R0, RZ, R0 ;  /* 0x00000000ff00723e */ /* 0x001fca00000000ff */
[----:B------:R0:W-:Y:S01]  /*88a0*/  STG.E.U16 desc[UR36][R16.64], R0 ;  /* 0x0000000010007986 */ /* 0x0001e2000c101524 */
[----:B------:R-:W-:Y:S05]  /*88b0*/  BRA `(.L_x_5488) ;  /* 0x0000000c001c7947 */ /* 0x000fea0003800000 */
.L_x_5491:
        /* <DEDUP_REMOVED lines=11> */
.L_x_5494:
[----:B-----5:R-:W-:-:S06]  /*8970*/  LOP3.LUT R7, R7, 0xff, RZ, 0xc0, !PT ;  /* 0x000000ff07077812 */ /* 0x020fcc00078ec0ff */
[----:B------:R-:W0:Y:S02]  /*8980*/  I2F.U16 R7, R7 ;  /* 0x0000000700077306 */ /* 0x000e240000101000 */
[----:B0-----:R-:W-:-:S04]  /*8990*/  F2FP.F16.F32.PACK_AB R3, RZ, R7 ;  /* 0x00000007ff03723e */ /* 0x001fc800000000ff */
[----:B------:R-:W-:-:S05]  /*89a0*/  PRMT R3, R3, 0x5410, RZ ;  /* 0x0000541003037816 */ /* 0x000fca00000000ff */
[----:B------:R0:W-:Y:S01]  /*89b0*/  STG.E desc[UR36][R16.64], R3 ;  /* 0x0000000310007986 */ /* 0x0001e2000c101924 */
[----:B------:R-:W-:Y:S05]  /*89c0*/  BRA `(.L_x_5488) ;  /* 0x0000000800d87947 */ /* 0x000fea0003800000 */
.L_x_5493:
[----:B-----5:R-:W-:-:S06]  /*89d0*/  LOP3.LUT R2, R7, 0xff, RZ, 0xc0, !PT ;  /* 0x000000ff07027812 */ /* 0x020fcc00078ec0ff */
[----:B------:R-:W0:Y:S02]  /*89e0*/  I2F.F64.U16 R2, R2 ;  /* 0x0000000200027312 */ /* 0x000e240000101800 */
[----:B0-----:R0:W-:Y:S01]  /*89f0*/  STG.E.64 desc[UR36][R16.64], R2 ;  /* 0x0000000210007986 */ /* 0x0011e2000c101b24 */
[----:B------:R-:W-:Y:S05]  /*8a00*/  BRA `(.L_x_5488) ;  /* 0x0000000800c87947 */ /* 0x000fea0003800000 */
.L_x_5483:
        /* <DEDUP_REMOVED lines=12> */
.L_x_5497:
[----:B-12345:R-:W-:Y:S02]  /*8ad0*/  LOP3.LUT R4, R7, 0xff, RZ, 0xc0, !PT ;  /* 0x000000ff07047812 */ /* 0x03efe400078ec0ff */
[----:B------:R-:W-:-:S04]  /*8ae0*/  CS2R R6, SRZ ;  /* 0x0000000000067805 */ /* 0x000fc8000001ff00 */
[----:B------:R-:W0:Y:S02]  /*8af0*/  I2F.F64.U16 R4, R4 ;  /* 0x0000000400047312 */ /* 0x000e240000101800 */
[----:B0-----:R0:W-:Y:S01]  /*8b00*/  STG.E.128 desc[UR36][R16.64], R4 ;  /* 0x0000000410007986 */ /* 0x0011e2000c101d24 */
[----:B------:R-:W-:Y:S05]  /*8b10*/  BRA `(.L_x_5488) ;  /* 0x0000000800847947 */ /* 0x000fea0003800000 */
.L_x_5496:
        /* <DEDUP_REMOVED lines=22> */
.L_x_5501:
[----:B------:R-:W-:Y:S05]  /*8c80*/  BSYNC B0 ;  /* 0x0000000000007941 */ /* 0x000fea0003800000 */
.L_x_5500:
[----:B------:R-:W-:-:S05]  /*8c90*/  LOP3.LUT R3, R0, R3, RZ, 0xfc, !PT ;  /* 0x0000000300037212 */ /* 0x000fca00078efcff */
[----:B------:R0:W-:Y:S01]  /*8ca0*/  STG.E.U8 desc[UR36][R16.64], R3 ;  /* 0x0000000310007986 */ /* 0x0001e2000c101124 */
[----:B------:R-:W-:Y:S05]  /*8cb0*/  BRA `(.L_x_5488) ;  /* 0x00000008001c7947 */ /* 0x000fea0003800000 */
.L_x_5499:
        /* <DEDUP_REMOVED lines=14> */
.L_x_5503:
[----:B------:R-:W-:Y:S01]  /*8da0*/  IMAD.MOV.U32 R0, RZ, RZ, 0x7f ;  /* 0x0000007fff007424 */ /* 0x000fe200078e00ff */
[----:B------:R-:W-:-:S04]  /*8db0*/  ISETP.GT.U32.AND P0, PT, R2, 0x7f800000, PT ;  /* 0x7f8000000200780c */ /* 0x000fc80003f04070 */
[----:B------:R-:W-:-:S09]  /*8dc0*/  SEL R0, R0, 0x7c, P0 ;  /* 0x0000007c00007807 */ /* 0x000fd20000000000 */
.L_x_5504:
[----:B------:R-:W-:Y:S05]  /*8dd0*/  BSYNC B0 ;  /* 0x0000000000007941 */ /* 0x000fea0003800000 */
.L_x_5502:
[----:B------:R-:W-:-:S04]  /*8de0*/  LOP3.LUT R2, R7, 0x80000000, RZ, 0xc0, !PT ;  /* 0x8000000007027812 */ /* 0x000fc800078ec0ff */
[----:B------:R-:W-:-:S04]  /*8df0*/  SHF.R.U32.HI R3, RZ, 0x18, R2 ;  /* 0x00000018ff037819 */ /* 0x000fc80000011602 */
[----:B------:R-:W-:-:S05]  /*8e00*/  LOP3.LUT R3, R0, R3, RZ, 0xfc, !PT ;  /* 0x0000000300037212 */ /* 0x000fca00078efcff */
[----:B------:R0:W-:Y:S01]  /*8e10*/  STG.E.U8 desc[UR36][R16.64], R3 ;  /* 0x0000000310007986 */ /* 0x0001e2000c101124 */
[----:B------:R-:W-:Y:S05]  /*8e20*/  BRA `(.L_x_5488) ;  /* 0x0000000400c07947 */ /* 0x000fea0003800000 */
.L_x_5498:
[----:B-----5:R-:W-:-:S04]  /*8e30*/  LOP3.LUT R7, R7, 0xff, RZ, 0xc0, !PT ;  /* 0x000000ff07077812 */ /* 0x020fc800078ec0ff */
[----:B------:R-:W0:Y:S02]  /*8e40*/  I2F.U16 R0, R7 ;  /* 0x0000000700007306 */ /* 0x000e240000101000 */
[----:B0-----:R-:W-:-:S05]  /*8e50*/  F2FP.BF16.F32.PACK_AB R0, RZ, R0 ;  /* 0x00000000ff00723e */ /* 0x001fca00000010ff */
[----:B------:R0:W-:Y:S01]  /*8e60*/  STG.E.U16 desc[UR36][R16.64], R0 ;  /* 0x0000000010007986 */ /* 0x0001e2000c101524 */
[----:B------:R-:W-:Y:S05]  /*8e70*/  BRA `(.L_x_5488) ;  /* 0x0000000400ac7947 */ /* 0x000fea0003800000 */
.L_x_5495:
        /* <DEDUP_REMOVED lines=11> */
.L_x_5507:
        /* <DEDUP_REMOVED lines=18> */
.L_x_5510:
[----:B------:R-:W-:-:S04]  /*9050*/  LOP3.LUT R2, R7, 0x80000000, RZ, 0xc0, !PT ;  /* 0x8000000007027812 */ /* 0x000fc800078ec0ff */
[----:B------:R-:W-:-:S04]  /*9060*/  SHF.R.U32.HI R3, RZ, 0x18, R2 ;  /* 0x00000018ff037819 */ /* 0x000fc80000011602 */
[----:B------:R-:W-:-:S04]  /*9070*/  LOP3.LUT R0, R0, R3, RZ, 0xfc, !PT ;  /* 0x0000000300007212 */ /* 0x000fc800078efcff */
[----:B------:R-:W-:-:S07]  /*9080*/  PRMT R8, R0, 0x7610, R8 ;  /* 0x0000761000087816 */ /* 0x000fce0000000008 */
.L_x_5509:
[----:B------:R-:W-:Y:S05]  /*9090*/  BSYNC B0 ;  /* 0x0000000000007941 */ /* 0x000fea0003800000 */
.L_x_5508:
[----:B------:R0:W-:Y:S01]  /*90a0*/  STG.E.U8 desc[UR36][R16.64], R8 ;  /* 0x0000000810007986 */ /* 0x0001e2000c101124 */
[----:B------:R-:W-:Y:S05]  /*90b0*/  BRA `(.L_x_5488) ;  /* 0x00000004001c7947 */ /* 0x000fea0003800000 */
.L_x_5506:
        /* <DEDUP_REMOVED lines=18> */
.L_x_5513:
[----:B------:R-:W-:-:S04]  /*91e0*/  LOP3.LUT R2, R7, 0x80000000, RZ, 0xc0, !PT ;  /* 0x8000000007027812 */ /* 0x000fc800078ec0ff */
[----:B------:R-:W-:-:S04]  /*91f0*/  SHF.R.U32.HI R3, RZ, 0x18, R2 ;  /* 0x00000018ff037819 */ /* 0x000fc80000011602 */
[----:B------:R-:W-:-:S04]  /*9200*/  LOP3.LUT R0, R0, R3, RZ, 0xfc, !PT ;  /* 0x0000000300007212 */ /* 0x000fc800078efcff */
[----:B------:R-:W-:-:S07]  /*9210*/  PRMT R8, R0, 0x7610, R8 ;  /* 0x0000761000087816 */ /* 0x000fce0000000008 */
.L_x_5512:
[----:B------:R-:W-:Y:S05]  /*9220*/  BSYNC B0 ;  /* 0x0000000000007941 */ /* 0x000fea0003800000 */
.L_x_5511:
[----:B------:R0:W-:Y:S01]  /*9230*/  STG.E.U8 desc[UR36][R16.64], R8 ;  /* 0x0000000810007986 */ /* 0x0001e2000c101124 */
[----:B------:R-:W-:Y:S05]  /*9240*/  BRA `(.L_x_5488) ;  /* 0x0000000000b87947 */ /* 0x000fea0003800000 */
.L_x_5505:
        /* <DEDUP_REMOVED lines=23> */
.L_x_5487:
        /* <DEDUP_REMOVED lines=16> */
.L_x_5516:
[----:B------:R-:W-:Y:S05]  /*94c0*/  BRA `(.L_x_5488) ;  /* 0x0000000000187947 */ /* 0x000fea0003800000 */
.L_x_5515:
[----:B-----5:R-:W-:Y:S01]  /*94d0*/  LOP3.LUT R2, R7, 0xff, RZ, 0xc0, !PT ;  /* 0x000000ff07027812 */ /* 0x020fe200078ec0ff */
[----:B------:R-:W-:-:S05]  /*94e0*/  IMAD.MOV.U32 R3, RZ, RZ, RZ ;  /* 0x000000ffff037224 */ /* 0x000fca00078e00ff */
[----:B------:R0:W-:Y:S01]  /*94f0*/  STG.E.64 desc[UR36][R16.64], R2 ;  /* 0x0000000210007986 */ /* 0x0001e2000c101b24 */
[----:B------:R-:W-:Y:S05]  /*9500*/  BRA `(.L_x_5488) ;  /* 0x0000000000087947 */ /* 0x000fea0003800000 */
.L_x_5514:
[----:B-----5:R-:W-:-:S05]  /*9510*/  LOP3.LUT R7, R7, 0xff, RZ, 0xc0, !PT ;  /* 0x000000ff07077812 */ /* 0x020fca00078ec0ff */
[----:B------:R0:W-:Y:S02]  /*9520*/  STG.E desc[UR36][R16.64], R7 ;  /* 0x0000000710007986 */ /* 0x0001e4000c101924 */
.L_x_5488:
[----:B------:R-:W-:-:S07]  /*9530*/  VIADD R19, R19, 0x80 ;  /* 0x0000008013137836 */ /* 0x000fce0000000000 */
.L_x_5448:
[----:B------:R-:W-:Y:S05]  /*9540*/  BSYNC B6 ;  /* 0x0000000000067941 */ /* 0x000fea0003800000 */
.L_x_5447:
[----:B------:R-:W-:Y:S02]  /*9550*/  ULDC UR4, c[0x0][0x210] ;  /* 0x0000840000047ab9 */ /* 0x000fe40000000800 */
[----:B------:R-:W-:-:S13]  /*9560*/  ISETP.GE.AND P0, PT, R19, UR4, PT ;  /* 0x0000000413007c0c */ /* 0x000fda000bf06270 */
[----:B------:R-:W-:Y:S05]  /*9570*/  @P0 EXIT ;  /* 0x000000000000094d */ /* 0x000fea0003800000 */
        /* <DEDUP_REMOVED lines=303> */
.L_x_5517:
        /* <DEDUP_REMOVED lines=20> */
.L_x_5521:
[----:B------:R4:W5:Y:S01]  /*a9b0*/  LDG.E.U8 R7, desc[UR36][R4.64] ;  /* 0x0000002404077981 */ /* 0x000962000c1e1100 */
[----:B------:R-:W-:Y:S05]  /*a9c0*/  BRA `(.L_x_5523) ;  /* 0x0000000c00647947 */ /* 0x000fea0003800000 */
.L_x_5520:
        /* <DEDUP_REMOVED lines=8> */
.L_x_5525:
[----:B------:R2:W5:Y:S01]  /*aa50*/  LDG.E.U8 R7, desc[UR36][R4.64] ;  /* 0x0000002404077981 */ /* 0x000562000c1e1100 */
[----:B------:R-:W-:Y:S05]  /*aa60*/  BRA `(.L_x_5523) ;  /* 0x0000000c003c7947 */ /* 0x000fea0003800000 */
.L_x_5524:
[----:B------:R0:W5:Y:S01]  /*aa70*/  LDG.E.U16 R7, desc[UR36][R4.64] ;  /* 0x0000002404077981 */ /* 0x000162000c1e1500 */
[----:B------:R-:W-:Y:S05]  /*aa80*/  BRA `(.L_x_5523) ;  /* 0x0000000c00347947 */ /* 0x000fea0003800000 */
.L_x_5519:
        /* <DEDUP_REMOVED lines=10> */
.L_x_5527:
[----:B------:R-:W2:Y:S02]  /*ab30*/  LDG.E.U16 R2, desc[UR36][R4.64] ;  /* 0x0000002404027981 */ /* 0x000ea4000c1e1500 */
[----:B--2---:R-:W-:-:S06]  /*ab40*/  HADD2.F32 R2, -RZ, R2.H0_H0 ;  /* 0x20000002ff027230 */ /* 0x004fcc0000004100 */
[----:B------:R-:W0:Y:S02]  /*ab50*/  F2I.S64.TRUNC R2, R2 ;  /* 0x0000000200027311 */ /* 0x000e24000020d900 */
[----:B0-----:R-:W-:Y:S01]  /*ab60*/  PRMT R7, R2, 0x7610, R7 ;  /* 0x0000761002077816 */ /* 0x001fe20000000007 */
[----:B------:R-:W-:Y:S06]  /*ab70*/  BRA `(.L_x_5523) ;  /* 0x0000000800f87947 */ /* 0x000fec0003800000 */
.L_x_5526:
        /* <DEDUP_REMOVED lines=10> */
.L_x_5529:
[----:B------:R-:W2:Y:S02]  /*ac20*/  LDG.E.U16 R4, desc[UR36][R4.64] ;  /* 0x0000002404047981 */ /* 0x000ea4000c1e1500 */
[----:B--2---:R-:W-:-:S06]  /*ac30*/  HADD2.F32 R2, -RZ, R4.H0_H0 ;  /* 0x20000004ff027230 */ /* 0x004fcc0000004100 */
[----:B------:R-:W0:Y:S02]  /*ac40*/  F2I.S64.TRUNC R2, R2 ;  /* 0x0000000200027311 */ /* 0x000e24000020d900 */
[----:B0-----:R-:W-:Y:S01]  /*ac50*/  PRMT R7, R2, 0x7610, R7 ;  /* 0x0000761002077816 */ /* 0x001fe20000000007 */
[----:B------:R-:W-:Y:S06]  /*ac60*/  BRA `(.L_x_5523) ;  /* 0x0000000800bc7947 */ /* 0x000fec0003800000 */
.L_x_5528:
[----:B------:R-:W2:Y:S02]  /*ac70*/  LDG.E.64 R2, desc[UR36][R4.64] ;  /* 0x0000002404027981 */ /* 0x000ea4000c1e1b00 */
[----:B--2---:R-:W0:Y:S02]  /*ac80*/  F2I.S64.F64.TRUNC R2, R2 ;  /* 0x0000000200027311 */ /* 0x004e24000030d900 */
[----:B0-----:R-:W-:Y:S01]  /*ac90*/  PRMT R7, R2, 0x7610, R7 ;  /* 0x0000761002077816 */ /* 0x001fe20000000007 */
[----:B------:R-:W-:Y:S06]  /*aca0*/  BRA `(.L_x_5523) ;  /* 0x0000000800ac7947 */ /* 0x000fec0003800000 */
.L_x_5518:
        /* <DEDUP_REMOVED lines=12> */
.L_x_5532:
[----:B------:R-:W2:Y:S02]  /*ad70*/  LDG.E.64 R4, desc[UR36][R4.64] ;  /* 0x0000002404047981 */ /* 0x000ea4000c1e1b00 */
[----:B--2---:R-:W0:Y:S02]  /*ad80*/  F2I.S64.F64.TRUNC R2, R4 ;  /* 0x0000000400027311 */ /* 0x004e24000030d900 */
[----:B0-----:R-:W-:Y:S01]  /*ad90*/  PRMT R7, R2, 0x7610, R7 ;  /* 0x0000761002077816 */ /* 0x001fe20000000007 */
[----:B------:R-:W-:Y:S06]  /*ada0*/  BRA `(.L_x_5523) ;  /* 0x00000008006c7947 */ /* 0x000fec0003800000 */
.L_x_5531:
        /* <DEDUP_REMOVED lines=28> */
.L_x_5534:
        /* <DEDUP_REMOVED lines=15> */
.L_x_5533:
[----:B------:R-:W2:Y:S02]  /*b060*/  LDG.E.U16 R2, desc[UR36][R4.64] ;  /* 0x0000002404027981 */ /* 0x000ea4000c1e1500 */
[----:B--2---:R-:W-:-:S06]  /*b070*/  IMAD.U32 R2, R2, 0x10000, RZ ;  /* 0x0001000002027824 */ /* 0x004fcc00078e00ff */
[----:B------:R-:W0:Y:S02]  /*b080*/  F2I.S64.TRUNC R2, R2 ;  /* 0x0000000200027311 */ /* 0x000e24000020d900 */
[----:B0-----:R-:W-:Y:S01]  /*b090*/  PRMT R7, R2, 0x7610, R7 ;  /* 0x0000761002077816 */ /* 0x001fe20000000007 */
[----:B------:R-:W-:Y:S06]  /*b0a0*/  BRA `(.L_x_5523) ;  /* 0x0000000400ac7947 */ /* 0x000fec0003800000 */
.L_x_5530:
        /* <DEDUP_REMOVED lines=10> */
.L_x_5537:
        /* <DEDUP_REMOVED lines=21> */
.L_x_5541:
[----:B------:R-:W-:Y:S05]  /*b2a0*/  BSYNC B1 ;  /* 0x0000000000017941 */ /* 0x000fea0003800000 */
.L_x_5540:
[----:B------:R-:W-:Y:S01]  /*b2b0*/  IMAD.SHL.U32 R2, R2, 0x100000, RZ ;  /* 0x0010000002027824 */ /* 0x000fe200078e00ff */
[----:B------:R-:W-:-:S04]  /*b2c0*/  LEA R3, R0, 0x3b800000, 0x17 ;  /* 0x3b80000000037811 */ /* 0x000fc800078eb8ff */
[----:B------:R-:W-:-:S07]  /*b2d0*/  LOP3.LUT R2, R3, R2, R4, 0xfe, !PT ;  /* 0x0000000203027212 */ /* 0x000fce00078efe04 */
.L_x_5539:
[----:B------:R-:W-:Y:S05]  /*b2e0*/  BSYNC B0 ;  /* 0x0000000000007941 */ /* 0x000fea0003800000 */
.L_x_5538:
[----:B------:R-:W0:Y:S02]  /*b2f0*/  F2I.S64.TRUNC R2, R2 ;  /* 0x0000000200027311 */ /* 0x000e24000020d900 */
[----:B0-----:R-:W-:Y:S01]  /*b300*/  PRMT R7, R2, 0x7610, R7 ;  /* 0x0000761002077816 */ /* 0x001fe20000000007 */
[----:B------:R-:W-:Y:S06]  /*b310*/  BRA `(.L_x_5523) ;  /* 0x0000000400107947 */ /* 0x000fec0003800000 */
.L_x_5536:
        /* <DEDUP_REMOVED lines=21> */
.L_x_5545:
[----:B------:R-:W-:Y:S05]  /*b470*/  BSYNC B1 ;  /* 0x0000000000017941 */ /* 0x000fea0003800000 */
.L_x_5544:
[----:B------:R-:W-:Y:S01]  /*b480*/  IMAD.SHL.U32 R2, R2, 0x200000, RZ ;  /* 0x0020000002027824 */ /* 0x000fe200078e00ff */
[----:B------:R-:W-:-:S04]  /*b490*/  LEA R3, R0, 0x37800000, 0x17 ;  /* 0x3780000000037811 */ /* 0x000fc800078eb8ff */
[----:B------:R-:W-:-:S07]  /*b4a0*/  LOP3.LUT R2, R3, R2, R4, 0xfe, !PT ;  /* 0x0000000203027212 */ /* 0x000fce00078efe04 */
.L_x_5543:
[----:B------:R-:W-:Y:S05]  /*b4b0*/  BSYNC B0 ;  /* 0x0000000000007941 */ /* 0x000fea0003800000 */
.L_x_5542:
[----:B------:R-:W0:Y:S02]  /*b4c0*/  F2I.S64.TRUNC R2, R2 ;  /* 0x0000000200027311 */ /* 0x000e24000020d900 */
[----:B0-----:R-:W-:Y:S01]  /*b4d0*/  PRMT R7, R2, 0x7610, R7 ;  /* 0x0000761002077816 */ /* 0x001fe20000000007 */
[----:B------:R-:W-:Y:S06]  /*b4e0*/  BRA `(.L_x_5523) ;  /* 0x00000000009c7947 */ /* 0x000fec0003800000 */
.L_x_5535:
        /* <DEDUP_REMOVED lines=14> */
.L_x_5549:
[----:B------:R-:W-:Y:S05]  /*b5d0*/  BSYNC B0 ;  /* 0x0000000000007941 */ /* 0x000fea0003800000 */
.L_x_5548:
[----:B------:R-:W0:Y:S02]  /*b5e0*/  F2I.S64.TRUNC R2, R2 ;  /* 0x0000000200027311 */ /* 0x000e24000020d900 */
[----:B0-----:R-:W-:Y:S01]  /*b5f0*/  PRMT R7, R2, 0x7610, R7 ;  /* 0x0000761002077816 */ /* 0x001fe20000000007 */
[----:B------:R-:W-:Y:S06]  /*b600*/  BRA `(.L_x_5523) ;  /* 0x0000000000547947 */ /* 0x000fec0003800000 */
.L_x_5522:
        /* <DEDUP_REMOVED lines=16> */
.L_x_5550:
[----:B------:R-:W-:Y:S01]  /*b710*/  PRMT R7, RZ, 0x7610, R7 ;  /* 0x00007610ff077816 */ /* 0x000fe20000000007 */
[----:B------:R-:W-:Y:S06]  /*b720*/  BRA `(.L_x_5523) ;  /* 0x00000000000c7947 */ /* 0x000fec0003800000 */
.L_x_5547:
[----:B------:R0:W5:Y:S01]  /*b730*/  LDG.E.U8 R7, desc[UR36][R4.64] ;  /* 0x0000002404077981 */ /* 0x000162000c1e1100 */
[----:B------:R-:W-:Y:S05]  /*b740*/  BRA `(.L_x_5523) ;  /* 0x0000000000047947 */ /* 0x000fea0003800000 */
.L_x_5546:
[----:B------:R0:W5:Y:S02]  /*b750*/  LDG.E.U8 R7, desc[UR36][R4.64] ;  /* 0x0000002404077981 */ /* 0x000164000c1e1100 */
.L_x_5523:
[----:B------:R-:W1:Y:S02]  /*b760*/  LDC.U8 R2, c[0x0][0x421] ;  /* 0x00010840ff027b82 */ /* 0x000e640000000000 */
[----:B-1----:R-:W-:-:S04]  /*b770*/  PRMT R0, R2, 0x9910, RZ ;  /* 0x0000991002007816 */ /* 0x002fc800000000ff */
        /* <DEDUP_REMOVED lines=10> */
[----:B-----5:R-:W-:Y:S01]  /*b820*/  STG.E.U8 desc[UR36][R16.64], R7 ;  /* 0x0000000710007986 */ /* 0x020fe2000c101124 */
[----:B------:R-:W-:Y:S05]  /*b830*/  EXIT ;  /* 0x000000000000794d */ /* 0x000fea0003800000 */
.L_x_5554:
[----:B-----5:R-:W-:Y:S01]  /*b840*/  STG.E.U8 desc[UR36][R16.64], R7 ;  /* 0x0000000710007986 */ /* 0x020fe2000c101124 */
[----:B------:R-:W-:Y:S05]  /*b850*/  EXIT ;  /* 0x000000000000794d */ /* 0x000fea0003800000 */
.L_x_5553:
        /* <DEDUP_REMOVED lines=8> */
[----:B------:R-:W-:Y:S01]  /*b8e0*/  STG.E.64 desc[UR36][R16.64], R2 ;  /* 0x0000000210007986 */ /* 0x000fe2000c101b24 */
[----:B------:R-:W-:Y:S05]  /*b8f0*/  EXIT ;  /* 0x000000000000794d */ /* 0x000fea0003800000 */
.L_x_5557:
[----:B-----5:R-:W-:-:S05]  /*b900*/  LOP3.LUT R7, R7, 0xff, RZ, 0xc0, !PT ;  /* 0x000000ff07077812 */ /* 0x020fca00078ec0ff */
[----:B------:R-:W-:Y:S01]  /*b910*/  STG.E desc[UR36][R16.64], R7 ;  /* 0x0000000710007986 */ /* 0x000fe2000c101924 */
[----:B------:R-:W-:Y:S05]  /*b920*/  EXIT ;  /* 0x000000000000794d */ /* 0x000fea0003800000 */
.L_x_5556:
[----:B-----5:R-:W-:-:S05]  /*b930*/  LOP3.LUT R7, R7, 0xff, RZ, 0xc0, !PT ;  /* 0x000000ff07077812 */ /* 0x020fca00078ec0ff */
[----:B------:R-:W-:Y:S01]  /*b940*/  STG.E.U16 desc[UR36][R16.64], R7 ;  /* 0x0000000710007986 */ /* 0x000fe2000c101524 */
[----:B------:R-:W-:Y:S05]  /*b950*/  EXIT ;  /* 0x000000000000794d */ /* 0x000fea0003800000 */
.L_x_5552:
[----:B------:R-:W-:-:S13]  /*b960*/  ISETP.GT.AND P0, PT, R0, 0x6, PT ;  /* 0x000000060000780c */ /* 0x000fda0003f04270 */
[----:B------:R-:W-:Y:S05]  /*b970*/  @P0 BRA `(.L_x_5558) ;  /* 0x0000000000340947 */ /* 0x000fea0003800000 */
[----:B------:R-:W-:-:S13]  /*b980*/  ISETP.NE.AND P0, PT, R0, 0x5, PT ;  /* 0x000000050000780c */ /* 0x000fda0003f05270 */
[----:B------:R-:W-:Y:S05]  /*b990*/  @!P0 BRA `(.L_x_5559) ;  /* 0x0000000000188947 */ /* 0x000fea0003800000 */
[----:B------:R-:W-:-:S13]  /*b9a0*/  ISETP.NE.AND P0, PT, R0, 0x6, PT ;  /* 0x000000060000780c */ /* 0x000fda0003f05270 */
[----:B------:R-:W-:Y:S05]  /*b9b0*/  @P0 BRA `(.L_x_5555) ;  /* 0x0000000800e40947 */ /* 0x000fea0003800000 */
[----:B-----5:R-:W-:-:S06]  /*b9c0*/  LOP3.LUT R3, R7, 0xff, RZ, 0xc0, !PT ;  /* 0x000000ff07037812 */ /* 0x020fcc00078ec0ff */
[----:B------:R-:W1:Y:S02]  /*b9d0*/  I2F.U16 R3, R3 ;  /* 0x0000000300037306 */ /* 0x000e640000101000 */
[----:B-1----:R-:W-:Y:S01]  /*b9e0*/  STG.E desc[UR36][R16.64], R3 ;  /* 0x0000000310007986 */ /* 0x002fe2000c101924 */
[----:B------:R-:W-:Y:S05]  /*b9f0*/  EXIT ;  /* 0x000000000000794d */ /* 0x000fea0003800000 */
.L_x_5559:
[----:B-----5:R-:W-:-:S04]  /*ba00*/  LOP3.LUT R7, R7, 0xff, RZ, 0xc0, !PT ;  /* 0x000000ff07077812 */ /* 0x020fc800078ec0ff */
[----:B------:R-:W1:Y:S02]  /*ba10*/  I2F.U16 R0, R7 ;  /* 0x0000000700007306 */ /* 0x000e640000101000 */
[----:B-1----:R-:W-:-:S05]  /*ba20*/  F2FP.F16.F32.PACK_AB R0, RZ, R0 ;  /* 0x00000000ff00723e */ /* 0x002fca00000000ff */
[----:B------:R-:W-:Y:S01]  /*ba30*/  STG.E.U16 desc[UR36][R16.64], R0 ;  /* 0x0000000010007986 */ /* 0x000fe2000c101524 */
[----:B------:R-:W-:Y:S05]  /*ba40*/  EXIT ;  /* 0x000000000000794d */ /* 0x000fea0003800000 */
.L_x_5558:
        /* <DEDUP_REMOVED lines=8> */
[----:B------:R-:W1:Y:S02]  /*bad0*/  I2F.U16 R2, R7 ;  /* 0x0000000700027306 */ /* 0x000e640000101000 */
[----:B-1----:R-:W-:Y:S01]  /*bae0*/  STG.E.64 desc[UR36][R16.64], R2 ;  /* 0x0000000210007986 */ /* 0x002fe2000c101b24 */
[----:B------:R-:W-:Y:S05]  /*baf0*/  EXIT ;  /* 0x000000000000794d */ /* 0x000fea0003800000 */
.L_x_5561:
[----:B-----5:R-:W-:-:S06]  /*bb00*/  LOP3.LUT R7, R7, 0xff, RZ, 0xc0, !PT ;  /* 0x000000ff07077812 */ /* 0x020fcc00078ec0ff */
[----:B------:R-:W1:Y:S02]  /*bb10*/  I2F.U16 R7, R7 ;  /* 0x0000000700077306 */ /* 0x000e640000101000 */
[----:B-1----:R-:W-:-:S04]  /*bb20*/  F2FP.F16.F32.PACK_AB R3, RZ, R7 ;  /* 0x00000007ff03723e */ /* 0x002fc800000000ff */
[----:B------:R-:W-:-:S05]  /*bb30*/  PRMT R3, R3, 0x5410, RZ ;  /* 0x0000541003037816 */ /* 0x000fca00000000ff */
[----:B------:R-:W-:Y:S01]  /*bb40*/  STG.E desc[UR36][R16.64], R3 ;  /* 0x0000000310007986 */ /* 0x000fe2000c101924 */
[----:B------:R-:W-:Y:S05]  /*bb50*/  EXIT ;  /* 0x000000000000794d */ /* 0x000fea0003800000 */
.L_x_5560:
[----:B-----5:R-:W-:-:S06]  /*bb60*/  LOP3.LUT R2, R7, 0xff, RZ, 0xc0, !PT ;  /* 0x000000ff07027812 */ /* 0x020fcc00078ec0ff */
[----:B------:R-:W1:Y:S02]  /*bb70*/  I2F.F64.U16 R2, R2 ;  /* 0x0000000200027312 */ /* 0x000e640000101800 */
[----:B-1----:R-:W-:Y:S01]  /*bb80*/  STG.E.64 desc[UR36][R16.64], R2 ;  /* 0x0000000210007986 */ /* 0x002fe2000c101b24 */
[----:B------:R-:W-:Y:S05]  /*bb90*/  EXIT ;  /* 0x000000000000794d */ /* 0x000fea0003800000 */
.L_x_5551:
        /* <DEDUP_REMOVED lines=10> */
[----:B------:R-:W-:Y:S01]  /*bc40*/  STG.E.U8 desc[UR36][R16.64], R3 ;  /* 0x0000000310007986 */ /* 0x000fe2000c101124 */
[----:B------:R-:W-:Y:S05]  /*bc50*/  EXIT ;  /* 0x000000000000794d */ /* 0x000fea0003800000 */
.L_x_5564:
[----:B0-2345:R-:W-:Y:S02]  /*bc60*/  LOP3.LUT R4, R7, 0xff, RZ, 0xc0, !PT ;  /* 0x000000ff07047812 */ /* 0x03dfe400078ec0ff */
[----:B------:R-:W-:-:S04]  /*bc70*/  CS2R R6, SRZ ;  /* 0x0000000000067805 */ /* 0x000fc8000001ff00 */
[----:B------:R-:W0:Y:S02]  /*bc80*/  I2F.F64.U16 R4, R4 ;  /* 0x0000000400047312 */ /* 0x000e240000101800 */
[----:B0-----:R-:W-:Y:S01]  /*bc90*/  STG.E.128 desc[UR36][R16.64], R4 ;  /* 0x0000000410007986 */ /* 0x001fe2000c101d24 */
[----:B------:R-:W-:Y:S05]  /*bca0*/  EXIT ;  /* 0x000000000000794d */ /* 0x000fea0003800000 */
.L_x_5563:
        /* <DEDUP_REMOVED lines=8> */
[----:B------:R-:W1:Y:S02]  /*bd30*/  I2F.U16 R7, R7 ;  /* 0x0000000700077306 */ /* 0x000e640000101000 */
[C---:B-1----:R-:W-:Y:S02]  /*bd40*/  LOP3.LUT R2, R7.reuse, 0x7fffffff, RZ, 0xc0, !PT ;  /* 0x7fffffff07027812 */ /* 0x042fe400078ec0ff */
        /* <DEDUP_REMOVED lines=12> */
.L_x_5568:
[----:B------:R-:W-:Y:S05]  /*be10*/  BSYNC B0 ;  /* 0x0000000000007941 */ /* 0x000fea0003800000 */
.L_x_5567:
[----:B------:R-:W-:-:S05]  /*be20*/  LOP3.LUT R3, R0, R3, RZ, 0xfc, !PT ;  /* 0x0000000300037212 */ /* 0x000fca00078efcff */
[----:B------:R-:W-:Y:S01]  /*be30*/  STG.E.U8 desc[UR36][R16.64], R3 ;  /* 0x0000000310007986 */ /* 0x000fe2000c101124 */
[----:B------:R-:W-:Y:S05]  /*be40*/  EXIT ;  /* 0x000000000000794d */ /* 0x000fea0003800000 */
.L_x_5566:
[----:B-----5:R-:W-:Y:S01]  /*be50*/  LOP3.LUT R7, R7, 0xff, RZ, 0xc0, !PT ;  /* 0x000000ff07077812 */ /* 0x020fe200078ec0ff */
[----:B------:R-:W-:Y:S05]  /*be60*/  BSSY B0, `(.L_x_5569) ;  /* 0x0000010000007945 */ /* 0x000fea0003800000 */
[----:B------:R-:W1:Y:S02]  /*be70*/  I2F.U16 R7, R7 ;  /* 0x0000000700077306 */ /* 0x000e640000101000 */
[----:B-1----:R-:W-:-:S04]  /*be80*/  LOP3.LUT R2, R7, 0x7fffffff, RZ, 0xc0, !PT ;  /* 0x7fffffff07027812 */ /* 0x002fc800078ec0ff */
        /* <DEDUP_REMOVED lines=10> */
.L_x_5570:
[----:B------:R-:W-:Y:S01]  /*bf30*/  IMAD.MOV.U32 R0, RZ, RZ, 0x7f ;  /* 0x0000007fff007424 */ /* 0x000fe200078e00ff */
[----:B------:R-:W-:-:S04]  /*bf40*/  ISETP.GT.U32.AND P0, PT, R2, 0x7f800000, PT ;  /* 0x7f8000000200780c */ /* 0x000fc80003f04070 */
[----:B------:R-:W-:-:S09]  /*bf50*/  SEL R0, R0, 0x7c, P0 ;  /* 0x0000007c00007807 */ /* 0x000fd20000000000 */
.L_x_5571:
[----:B------:R-:W-:Y:S05]  /*bf60*/  BSYNC B0 ;  /* 0x0000000000007941 */ /* 0x000fea0003800000 */
.L_x_5569:
[----:B------:R-:W-:-:S04]  /*bf70*/  LOP3.LUT R2, R7, 0x80000000, RZ, 0xc0, !PT ;  /* 0x8000000007027812 */ /* 0x000fc800078ec0ff */
[----:B------:R-:W-:-:S04]  /*bf80*/  SHF.R.U32.HI R3, RZ, 0x18, R2 ;  /* 0x00000018ff037819 */ /* 0x000fc80000011602 */
[----:B------:R-:W-:-:S05]  /*bf90*/  LOP3.LUT R3, R0, R3, RZ, 0xfc, !PT ;  /* 0x0000000300037212 */ /* 0x000fca00078efcff */
[----:B------:R-:W-:Y:S01]  /*bfa0*/  STG.E.U8 desc[UR36][R16.64], R3 ;  /* 0x0000000310007986 */ /* 0x000fe2000c101124 */
[----:B------:R-:W-:Y:S05]  /*bfb0*/  EXIT ;  /* 0x000000000000794d */ /* 0x000fea0003800000 */
.L_x_5565:
[----:B-----5:R-:W-:-:S04]  /*bfc0*/  LOP3.LUT R7, R7, 0xff, RZ, 0xc0, !PT ;  /* 0x000000ff07077812 */ /* 0x020fc800078ec0ff */
[----:B------:R-:W1:Y:S02]  /*bfd0*/  I2F.U16 R0, R7 ;  /* 0x0000000700007306 */ /* 0x000e640000101000 */
[----:B-1----:R-:W-:-:S05]  /*bfe0*/  F2FP.BF16.F32.PACK_AB R0, RZ, R0 ;  /* 0x00000000ff00723e */ /* 0x002fca00000010ff */
[----:B------:R-:W-:Y:S01]  /*bff0*/  STG.E.U16 desc[UR36][R16.64], R0 ;  /* 0x0000000010007986 */ /* 0x000fe2000c101524 */
[----:B------:R-:W-:Y:S05]  /*c000*/  EXIT ;  /* 0x000000000000794d */ /* 0x000fea0003800000 */
.L_x_5562:
        /* <DEDUP_REMOVED lines=9> */
[----:B------:R-:W-:Y:S01]  /*c0a0*/  STG.E.U16 desc[UR36][R16.64], R7 ;  /* 0x0000000710007986 */ /* 0x000fe2000c101524 */
[----:B------:R-:W-:Y:S05]  /*c0b0*/  EXIT ;  /* 0x000000000000794d */ /* 0x000fea0003800000 */
.L_x_5574:
[----:B-----5:R-:W-:Y:S01]  /*c0c0*/  LOP3.LUT R7, R7, 0xff, RZ, 0xc0, !PT ;  /* 0x000000ff07077812 */ /* 0x020fe200078ec0ff */
[----:B------:R-:W-:Y:S01]  /*c0d0*/  BSSY B0, `(.L_x_5575) ;  /* 0x0000015000007945 */ /* 0x000fe20003800000 */
[----:B------:R-:W-:-:S04]  /*c0e0*/  IMAD.MOV.U32 R8, RZ, RZ, 0x80 ;  /* 0x00000080ff087424 */ /* 0x000fc800078e00ff */
[----:B------:R-:W1:Y:S02]  /*c0f0*/  I2F.U16 R7, R7 ;  /* 0x0000000700077306 */ /* 0x000e640000101000 */
[----:B-1----:R-:W-:-:S04]  /*c100*/  LOP3.LUT R2, R7, 0x7fffffff, RZ, 0xc0, !PT ;  /* 0x7fffffff07027812 */ /* 0x002fc800078ec0ff */
        /* <DEDUP_REMOVED lines=13> */
.L_x_5577:
[----:B------:R-:W-:-:S04]  /*c1e0*/  LOP3.LUT R2, R7, 0x80000000, RZ, 0xc0, !PT ;  /* 0x8000000007027812 */ /* 0x000fc800078ec0ff */
[----:B------:R-:W-:-:S04]  /*c1f0*/  SHF.R.U32.HI R3, RZ, 0x18, R2 ;  /* 0x00000018ff037819 */ /* 0x000fc80000011602 */
[----:B------:R-:W-:-:S04]  /*c200*/  LOP3.LUT R0, R0, R3, RZ, 0xfc, !PT ;  /* 0x0000000300007212 */ /* 0x000fc800078efcff */
[----:B------:R-:W-:-:S07]  /*c210*/  PRMT R8, R0, 0x7610, R8 ;  /* 0x0000761000087816 */ /* 0x000fce0000000008 */
.L_x_5576:
[----:B------:R-:W-:Y:S05]  /*c220*/  BSYNC B0 ;  /* 0x0000000000007941 */ /* 0x000fea0003800000 */
.L_x_5575:
[----:B------:R-:W-:Y:S01]  /*c230*/  STG.E.U8 desc[UR36][R16.64], R8 ;  /* 0x0000000810007986 */ /* 0x000fe2000c101124 */
[----:B------:R-:W-:Y:S05]  /*c240*/  EXIT ;  /* 0x000000000000794d */ /* 0x000fea0003800000 */
.L_x_5573:
        /* <DEDUP_REMOVED lines=18> */
.L_x_5580:
[----:B------:R-:W-:-:S04]  /*c370*/  LOP3.LUT R2, R7, 0x80000000, RZ, 0xc0, !PT ;  /* 0x8000000007027812 */ /* 0x000fc800078ec0ff */
[----:B------:R-:W-:-:S04]  /*c380*/  SHF.R.U32.HI R3, RZ, 0x18, R2 ;  /* 0x00000018ff037819 */ /* 0x000fc80000011602 */
[----:B------:R-:W-:-:S04]  /*c390*/  LOP3.LUT R0, R0, R3, RZ, 0xfc, !PT ;  /* 0x0000000300007212 */ /* 0x000fc800078efcff */
[----:B------:R-:W-:-:S07]  /*c3a0*/  PRMT R8, R0, 0x7610, R8 ;  /* 0x0000761000087816 */ /* 0x000fce0000000008 */
.L_x_5579:
[----:B------:R-:W-:Y:S05]  /*c3b0*/  BSYNC B0 ;  /* 0x0000000000007941 */ /* 0x000fea0003800000 */
.L_x_5578:
[----:B------:R-:W-:Y:S01]  /*c3c0*/  STG.E.U8 desc[UR36][R16.64], R8 ;  /* 0x0000000810007986 */ /* 0x000fe2000c101124 */
[----:B------:R-:W-:Y:S05]  /*c3d0*/  EXIT ;  /* 0x000000000000794d */ /* 0x000fea0003800000 */
.L_x_5572:
[----:B------:R-:W-:-:S13]  /*c3e0*/  ISETP.NE.AND P0, PT, R0, 0x1c, PT ;  /* 0x0000001c0000780c */ /* 0x000fda0003f05270 */
[----:B------:R-:W-:Y:S05]  /*c3f0*/  @!P0 BRA `(.L_x_5581) ;  /* 0x0000000000a88947 */ /* 0x000fea0003800000 */
[----:B------:R-:W-:-:S13]  /*c400*/  ISETP.NE.AND P0, PT, R0, 0x1d, PT ;  /* 0x0000001d0000780c */ /* 0x000fda0003f05270 */
[----:B------:R-:W-:Y:S05]  /*c410*/  @!P0 BRA `(.L_x_5582) ;  /* 0x0000000000908947 */ /* 0x000fea0003800000 */
[----:B------:R-:W-:-:S13]  /*c420*/  ISETP.NE.AND P0, PT, R0, 0x2c, PT ;  /* 0x0000002c0000780c */ /* 0x000fda0003f05270 */
[----:B------:R-:W-:Y:S05]  /*c430*/  @P0 BRA `(.L_x_5555) ;  /* 0x0000000000440947 */ /* 0x000fea0003800000 */
[----:B-----5:R-:W-:-:S04]  /*c440*/  LOP3.LUT R7, R7, 0xff, RZ, 0xc0, !PT ;  /* 0x000000ff07077812 */ /* 0x020fc800078ec0ff */
[----:B0-234-:R-:W0:Y:S02]  /*c450*/  I2F.U16 R4, R7 ;  /* 0x0000000700047306 */ /* 0x01de240000101000 */
        /* <DEDUP_REMOVED lines=15> */
.L_x_5555:
[----:B------:R-:W-:Y:S01]  /*c550*/  MOV R0, 0x0 ;  /* 0x0000000000007802 */ /* 0x000fe20000000f00 */
[----:B------:R-:W-:Y:S01]  /*c560*/  ULDC.64 UR4, c[0x4][0x188] ;  /* 0x0100620000047ab9 */ /* 0x000fe20000000a00 */
[----:B------:R-:W-:Y:S01]  /*c570*/  ULDC.64 UR6, c[0x4][0x10] ;  /* 0x0100040000067ab9 */ /* 0x000fe20000000a00 */
[----:B0-234-:R-:W-:Y:S01]  /*c580*/  IMAD.U32 R4, RZ, RZ, UR4 ;  /* 0x00000004ff047e24 */ /* 0x01dfe2000f8e00ff */
        /* <DEDUP_REMOVED lines=12> */
.L_x_5583:
[----:B------:R-:W-:Y:S05]  /*c650*/  EXIT ;  /* 0x000000000000794d */ /* 0x000fea0003800000 */
.L_x_5582:
[----:B-----5:R-:W-:Y:S01]  /*c660*/  LOP3.LUT R2, R7, 0xff, RZ, 0xc0, !PT ;  /* 0x000000ff07027812 */ /* 0x020fe200078ec0ff */
[----:B------:R-:W-:-:S05]  /*c670*/  IMAD.MOV.U32 R3, RZ, RZ, RZ ;  /* 0x000000ffff037224 */ /* 0x000fca00078e00ff */
[----:B------:R-:W-:Y:S01]  /*c680*/  STG.E.64 desc[UR36][R16.64], R2 ;  /* 0x0000000210007986 */ /* 0x000fe2000c101b24 */
[----:B------:R-:W-:Y:S05]  /*c690*/  EXIT ;  /* 0x000000000000794d */ /* 0x000fea0003800000 */
.L_x_5581:
[----:B-----5:R-:W-:-:S05]  /*c6a0*/  LOP3.LUT R7, R7, 0xff, RZ, 0xc0, !PT ;  /* 0x000000ff07077812 */ /* 0x020fca00078ec0ff */
[----:B------:R-:W-:Y:S01]  /*c6b0*/  STG.E desc[UR36][R16.64], R7 ;  /* 0x0000000710007986 */ /* 0x000fe2000c101924 */
[----:B------:R-:W-:Y:S05]  /*c6c0*/  EXIT ;  /* 0x000000000000794d */ /* 0x000fea0003800000 */
.L_x_5584:
        /* <DEDUP_REMOVED lines=11> */
.L_x_5965:


//--------------------- .text._ZN2at6native27unrolled_elementwise_kernelINS0_10AbsFunctorIhEESt5arrayIPcLm2EELi4E23TrivialOffsetCalculatorILi1EjES8_NS0_6memory12LoadWithCastILi1EEENS9_13StoreWithCastILi1EEEEEviT_T0_T2_T3_T4_T5_ --------------------------
	.section	.text._ZN2at6native27unrolled_elementwise_kernelINS0_10AbsFunctorIhEESt5arrayIPcLm2EELi4E23TrivialOffsetCalculatorILi1EjES8_NS0_6memory12LoadWithCastILi1EEENS9_13StoreWithCastILi1EEEEEviT_T0_T2_T3_T4_T5_,"ax",@progbits
	.align	128
        .global         _ZN2at6native27unrolled_elementwise_kernelINS0_10AbsFunctorIhEESt5arrayIPcLm2EELi4E23TrivialOffsetCalculatorILi1EjES8_NS0_6memory12LoadWithCastILi1EEENS9_13StoreWithCastILi1EEEEEviT_T0_T2_T3_T4_T5_
        .type           _ZN2at6native27unrolled_elementwise_kernelINS0_10AbsFunctorIhEESt5arrayIPcLm2EELi4E23TrivialOffsetCalculatorILi1EjES8_NS0_6memory12LoadWithCastILi1EEENS9_13StoreWithCastILi1EEEEEviT_T0_T2_T3_T4_T5_,@function
        .size           _ZN2at6native27unrolled_elementwise_kernelINS0_10AbsFunctorIhEESt5arrayIPcLm2EELi4E23TrivialOffsetCalculatorILi1EjES8_NS0_6memory12LoadWithCastILi1EEENS9_13StoreWithCastILi1EEEEEviT_T0_T2_T3_T4_T5_,(.L_x_5966 - _ZN2at6native27unrolled_elementwise_kernelINS0_10AbsFunctorIhEESt5arrayIPcLm2EELi4E23TrivialOffsetCalculatorILi1EjES8_NS0_6memory12LoadWithCastILi1EEENS9_13StoreWithCastILi1EEEEEviT_T0_T2_T3_T4_T5_)
        .other          _ZN2at6native27unrolled_elementwise_kernelINS0_10AbsFunctorIhEESt5arrayIPcLm2EELi4E23TrivialOffsetCalculatorILi1EjES8_NS0_6memory12LoadWithCastILi1EEENS9_13StoreWithCastILi1EEEEEviT_T0_T2_T3_T4_T5_,@"STO_CUDA_ENTRY STV_DEFAULT"
_ZN2at6native27unrolled_elementwise_kernelINS0_10AbsFunctorIhEESt5arrayIPcLm2EELi4E23TrivialOffsetCalculatorILi1EjES8_NS0_6memory12LoadWithCastILi1EEENS9_13StoreWithCastILi1EEEEEviT_T0_T2_T3_T4_T5_:
.text._ZN2at6native27unrolled_elementwise_kernelINS0_10AbsFunctorIhEESt5arrayIPcLm2EELi4E23TrivialOffsetCalculatorILi1EjES8_NS0_6memory12LoadWithCastILi1EEENS9_13StoreWithCastILi1EEEEEviT_T0_T2_T3_T4_T5_:
        /* <DEDUP_REMOVED lines=31> */
.L_x_5590:
[----:B------:R3:W5:Y:S01]  /*01f0*/  LDG.E.U8 R24, desc[UR36][R4.64] ;  /* 0x0000002404187981 */ /* 0x000762000c1e1100 */
[----:B------:R-:W-:Y:S05]  /*0200*/  BRA `(.L_x_5592) ;  /* 0x0000000c00687947 */ /* 0x000fea0003800000 */
.L_x_5589:
        /* <DEDUP_REMOVED lines=8> */
.L_x_5594:
[----:B------:R1:W5:Y:S01]  /*0290*/  LDG.E.U8 R24, desc[UR36][R4.64] ;  /* 0x0000002404187981 */ /* 0x000362000c1e1100 */
[----:B------:R-:W-:Y:S05]  /*02a0*/  BRA `(.L_x_5592) ;  /* 0x0000000c00407947 */ /* 0x000fea0003800000 */
.L_x_5593:
[----:B------:R2:W5:Y:S01]  /*02b0*/  LDG.E.U16 R24, desc[UR36][R4.64] ;  /* 0x0000002404187981 */ /* 0x000562000c1e1500 */
[----:B------:R-:W-:Y:S05]  /*02c0*/  BRA `(.L_x_5592) ;  /* 0x0000000c00387947 */ /* 0x000fea0003800000 */
.L_x_5588:
        /* <DEDUP_REMOVED lines=10> */
.L_x_5596:
[----:B------:R-:W2:Y:S02]  /*0370*/  LDG.E.U16 R2, desc[UR36][R4.64] ;  /* 0x0000002404027981 */ /* 0x000ea4000c1e1500 */
[----:B--2---:R-:W-:-:S06]  /*0380*/  HADD2.F32 R2, -RZ, R2.H0_H0 ;  /* 0x20000002ff027230 */ /* 0x004fcc0000004100 */
[----:B------:R-:W0:Y:S02]  /*0390*/  F2I.S64.TRUNC R2, R2 ;  /* 0x0000000200027311 */ /* 0x000e24000020d900 */
[----:B0-----:R-:W-:Y:S01]  /*03a0*/  PRMT R24, R2, 0x7610, R24 ;  /* 0x0000761002187816 */ /* 0x001fe20000000018 */
[----:B------:R-:W-:Y:S06]  /*03b0*/  BRA `(.L_x_5592) ;  /* 0x0000000800fc7947 */ /* 0x000fec0003800000 */
.L_x_5595:
        /* <DEDUP_REMOVED lines=10> */
.L_x_5598:
[----:B------:R-:W2:Y:S02]  /*0460*/  LDG.E.U16 R4, desc[UR36][R4.64] ;  /* 0x0000002404047981 */ /* 0x000ea4000c1e1500 */
[----:B--2---:R-:W-:-:S06]  /*0470*/  HADD2.F32 R2, -RZ, R4.H0_H0 ;  /* 0x20000004ff027230 */ /* 0x004fcc0000004100 */
[----:B------:R-:W0:Y:S02]  /*0480*/  F2I.S64.TRUNC R2, R2 ;  /* 0x0000000200027311 */ /* 0x000e24000020d900 */
[----:B0-----:R-:W-:Y:S01]  /*0490*/  PRMT R24, R2, 0x7610, R24 ;  /* 0x0000761002187816 */ /* 0x001fe20000000018 */
[----:B------:R-:W-:Y:S06]  /*04a0*/  BRA `(.L_x_5592) ;  /* 0x0000000800c07947 */ /* 0x000fec0003800000 */
.L_x_5597:
[----:B------:R-:W2:Y:S02]  /*04b0*/  LDG.E.64 R2, desc[UR36][R4.64] ;  /* 0x0000002404027981 */ /* 0x000ea4000c1e1b00 */
[----:B--2---:R-:W0:Y:S02]  /*04c0*/  F2I.S64.F64.TRUNC R2, R2 ;  /* 0x0000000200027311 */ /* 0x004e24000030d900 */
[----:B0-----:R-:W-:Y:S01]  /*04d0*/  PRMT R24, R2, 0x7610, R24 ;  /* 0x0000761002187816 */ /* 0x001fe20000000018 */
[----:B------:R-:W-:Y:S06]  /*04e0*/  BRA `(.L_x_5592) ;  /* 0x0000000800b07947 */ /* 0x000fec0003800000 */
.L_x_5587:
        /* <DEDUP_REMOVED lines=12> */
.L_x_5601:
[----:B------:R-:W2:Y:S02]  /*05b0*/  LDG.E.64 R4, desc[UR36][R4.64] ;  /* 0x0000002404047981 */ /* 0x000ea4000c1e1b00 */
[----:B--2---:R-:W0:Y:S02]  /*05c0*/  F2I.S64.F64.TRUNC R2, R4 ;  /* 0x0000000400027311 */ /* 0x004e24000030d900 */
[----:B0-----:R-:W-:Y:S01]  /*05d0*/  PRMT R24, R2, 0x7610, R24 ;  /* 0x0000761002187816 */ /* 0x001fe20000000018 */
[----:B------:R-:W-:Y:S06]  /*05e0*/  BRA `(.L_x_5592) ;  /* 0x0000000800707947 */ /* 0x000fec0003800000 */
.L_x_5600:
        /* <DEDUP_REMOVED lines=28> */
.L_x_5603:
        /* <DEDUP_REMOVED lines=16> */
.L_x_5602:
[----:B------:R-:W2:Y:S02]  /*08b0*/  LDG.E.U16 R2, desc[UR36][R4.64] ;  /* 0x0000002404027981 */ /* 0x000ea4000c1e1500 */
[----:B--2---:R-:W-:-:S06]  /*08c0*/  IMAD.U32 R2, R2, 0x10000, RZ ;  /* 0x0001000002027824 */ /* 0x004fcc00078e00ff */
[----:B------:R-:W0:Y:S02]  /*08d0*/  F2I.S64.TRUNC R2, R2 ;  /* 0x0000000200027311 */ /* 0x000e24000020d900 */
[----:B0-----:R-:W-:Y:S01]  /*08e0*/  PRMT R24, R2, 0x7610, R24 ;  /* 0x0000761002187816 */ /* 0x001fe20000000018 */
[----:B------:R-:W-:Y:S06]  /*08f0*/  BRA `(.L_x_5592) ;  /* 0x0000000400ac7947 */ /* 0x000fec0003800000 */
.L_x_5599:
        /* <DEDUP_REMOVED lines=10> */
.L_x_5606:
        /* <DEDUP_REMOVED lines=21> */
.L_x_5610:
[----:B------:R-:W-:Y:S05]  /*0af0*/  BSYNC B1 ;  /* 0x0000000000017941 */ /* 0x000fea0003800000 */
.L_x_5609:
[----:B------:R-:W-:Y:S01]  /*0b00*/  IMAD.SHL.U32 R2, R2, 0x100000, RZ ;  /* 0x0010000002027824 */ /* 0x000fe200078e00ff */
[----:B------:R-:W-:-:S04]  /*0b10*/  LEA R3, R0, 0x3b800000, 0x17 ;  /* 0x3b80000000037811 */ /* 0x000fc800078eb8ff */
[----:B------:R-:W-:-:S07]  /*0b20*/  LOP3.LUT R2, R3, R2, R4, 0xfe, !PT ;  /* 0x0000000203027212 */ /* 0x000fce00078efe04 */
.L_x_5608:
[----:B------:R-:W-:Y:S05]  /*0b30*/  BSYNC B0 ;  /* 0x0000000000007941 */ /* 0x000fea0003800000 */
.L_x_5607:
[----:B------:R-:W0:Y:S02]  /*0b40*/  F2I.S64.TRUNC R2, R2 ;  /* 0x0000000200027311 */ /* 0x000e24000020d900 */
[----:B0-----:R-:W-:Y:S01]  /*0b50*/  PRMT R24, R2, 0x7610, R24 ;  /* 0x0000761002187816 */ /* 0x001fe20000000018 */
[----:B------:R-:W-:Y:S06]  /*0b60*/  BRA `(.L_x_5592) ;  /* 0x0000000400107947 */ /* 0x000fec0003800000 */
.L_x_5605:
        /* <DEDUP_REMOVED lines=21> */
.L_x_5614:
[----:B------:R-:W-:Y:S05]  /*0cc0*/  BSYNC B1 ;  /* 0x0000000000017941 */ /* 0x000fea0003800000 */
.L_x_5613:
[----:B------:R-:W-:Y:S01]  /*0cd0*/  IMAD.SHL.U32 R2, R2, 0x200000, RZ ;  /* 0x0020000002027824 */ /* 0x000fe200078e00ff */
[----:B------:R-:W-:-:S04]  /*0ce0*/  LEA R3, R0, 0x37800000, 0x17 ;  /* 0x3780000000037811 */ /* 0x000fc800078eb8ff */
[----:B------:R-:W-:-:S07]  /*0cf0*/  LOP3.LUT R2, R3, R2, R4, 0xfe, !PT ;  /* 0x0000000203027212 */ /* 0x000fce00078efe04 */
.L_x_5612:
[----:B------:R-:W-:Y:S05]  /*0d00*/  BSYNC B0 ;  /* 0x0000000000007941 */ /* 0x000fea0003800000 */
.L_x_5611:
[----:B------:R-:W0:Y:S02]  /*0d10*/  F2I.S64.TRUNC R2, R2 ;  /* 0x0000000200027311 */ /* 0x000e24000020d900 */
[----:B0-----:R-:W-:Y:S01]  /*0d20*/  PRMT R24, R2, 0x7610, R24 ;  /* 0x0000761002187816 */ /* 0x001fe20000000018 */
[----:B------:R-:W-:Y:S06]  /*0d30*/  BRA `(.L_x_5592) ;  /* 0x00000000009c7947 */ /* 0x000fec0003800000 */
.L_x_5604:
        /* <DEDUP_REMOVED lines=14> */
.L_x_5618:
[----:B------:R-:W-:Y:S05]  /*0e20*/  BSYNC B0 ;  /* 0x0000000000007941 */ /* 0x000fea0003800000 */
.L_x_5617:
[----:B------:R-:W0:Y:S02]  /*0e30*/  F2I.S64.TRUNC R2, R2 ;  /* 0x0000000200027311 */ /* 0x000e24000020d900 */
[----:B0-----:R-:W-:Y:S01]  /*0e40*/  PRMT R24, R2, 0x7610, R24 ;  /* 0x0000761002187816 */ /* 0x001fe20000000018 */
[----:B------:R-:W-:Y:S06]  /*0e50*/  BRA `(.L_x_5592) ;  /* 0x0000000000547947 */ /* 0x000fec0003800000 */
.L_x_5591:
        /* <DEDUP_REMOVED lines=16> */
.L_x_5619:
[----:B------:R-:W-:Y:S01]  /*0f60*/  PRMT R24, RZ, 0x7610, R24 ;  /* 0x00007610ff187816 */ /* 0x000fe20000000018 */
[----:B------:R-:W-:Y:S06]  /*0f70*/  BRA `(.L_x_5592) ;  /* 0x00000000000c7947 */ /* 0x000fec0003800000 */
.L_x_5616:
[----:B------:R0:W5:Y:S01]  /*0f80*/  LDG.E.U8 R24, desc[UR36][R4.64] ;  /* 0x0000002404187981 */ /* 0x000162000c1e1100 */
[----:B------:R-:W-:Y:S05]  /*0f90*/  BRA `(.L_x_5592) ;  /* 0x0000000000047947 */ /* 0x000fea0003800000 */
.L_x_5615:
[----:B------:R0:W5:Y:S02]  /*0fa0*/  LDG.E.U8 R24, desc[UR36][R4.64] ;  /* 0x0000002404187981 */ /* 0x000164000c1e1100 */
.L_x_5592:
[----:B------:R-:W1:Y:S02]  /*0fb0*/  S2R R16, SR_TID.X ;  /* 0x0000000000107919 */ /* 0x000e640000002100 */
[----:B-1----:R-:W-:-:S07]  /*0fc0*/  VIADD R16, R16, 0x80 ;  /* 0x0000008010107836 */ /* 0x002fce0000000000 */
.L_x_5586:
[----:B------:R-:W-:Y:S05]  /*0fd0*/  BSYNC B6 ;  /* 0x0000000000067941 */ /* 0x000fea0003800000 */
.L_x_5585:
        /* <DEDUP_REMOVED lines=23> */
.L_x_5625:
[----:B------:R0:W5:Y:S01]  /*1150*/  LDG.E.U8 R19, desc[UR36][R4.64] ;  /* 0x0000002404137981 */ /* 0x000162000c1e1100 */
[----:B------:R-:W-:Y:S05]  /*1160*/  BRA `(.L_x_5627) ;  /* 0x0000000c00647947 */ /* 0x000fea0003800000 */
.L_x_5624:
        /* <DEDUP_REMOVED lines=8> */
.L_x_5629:
[----:B------:R4:W5:Y:S01]  /*11f0*/  LDG.E.U8 R19, desc[UR36][R4.64] ;  /* 0x0000002404137981 */ /* 0x000962000c1e1100 */
[----:B------:R-:W-:Y:S05]  /*1200*/  BRA `(.L_x_5627) ;  /* 0x0000000c003c7947 */ /* 0x000fea0003800000 */
.L_x_5628:
[----:B------:R0:W5:Y:S01]  /*1210*/  LDG.E.U16 R19, desc[UR36][R4.64] ;  /* 0x0000002404137981 */ /* 0x000162000c1e1500 */
[----:B------:R-:W-:Y:S05]  /*1220*/  BRA `(.L_x_5627) ;  /* 0x0000000c00347947 */ /* 0x000fea0003800000 */
.L_x_5623:
        /* <DEDUP_REMOVED lines=10> */
.L_x_5631:
[----:B------:R-:W2:Y:S02]  /*12d0*/  LDG.E.U16 R2, desc[UR36][R4.64] ;  /* 0x0000002404027981 */ /* 0x000ea4000c1e1500 */
[----:B--2---:R-:W-:-:S06]  /*12e0*/  HADD2.F32 R2, -RZ, R2.H0_H0 ;  /* 0x20000002ff027230 */ /* 0x004fcc0000004100 */
[----:B------:R-:W0:Y:S02]  /*12f0*/  F2I.S64.TRUNC R2, R2 ;  /* 0x0000000200027311 */ /* 0x000e24000020d900 */
[----:B0-----:R-:W-:Y:S01]  /*1300*/  PRMT R19, R2, 0x7610, R19 ;  /* 0x0000761002137816 */ /* 0x001fe20000000013 */
[----:B------:R-:W-:Y:S06]  /*1310*/  BRA `(.L_x_5627) ;  /* 0x0000000800f87947 */ /* 0x000fec0003800000 */
.L_x_5630:
        /* <DEDUP_REMOVED lines=10> */
.L_x_5633:
[----:B------:R-:W2:Y:S02]  /*13c0*/  LDG.E.U16 R4, desc[UR36][R4.64] ;  /* 0x0000002404047981 */ /* 0x000ea4000c1e1500 */
[----:B--2---:R-:W-:-:S06]  /*13d0*/  HADD2.F32 R2, -RZ, R4.H0_H0 ;  /* 0x20000004ff027230 */ /* 0x004fcc0000004100 */
[----:B------:R-:W0:Y:S02]  /*13e0*/  F2I.S64.TRUNC R2, R2 ;  /* 0x0000000200027311 */ /* 0x000e24000020d900 */
[----:B0-----:R-:W-:Y:S01]  /*13f0*/  PRMT R19, R2, 0x7610, R19 ;  /* 0x0000761002137816 */ /* 0x001fe20000000013 */
[----:B------:R-:W-:Y:S06]  /*1400*/  BRA `(.L_x_5627) ;  /* 0x0000000800bc7947 */ /* 0x000fec0003800000 */
.L_x_5632:
[----:B------:R-:W2:Y:S02]  /*1410*/  LDG.E.64 R2, desc[UR36][R4.64] ;  /* 0x0000002404027981 */ /* 0x000ea4000c1e1b00 */
[----:B--2---:R-:W0:Y:S02]  /*1420*/  F2I.S64.F64.TRUNC R2, R2 ;  /* 0x0000000200027311 */ /* 0x004e24000030d900 */
[----:B0-----:R-:W-:Y:S01]  /*1430*/  PRMT R19, R2, 0x7610, R19 ;  /* 0x0000761002137816 */ /* 0x001fe20000000013 */
[----:B------:R-:W-:Y:S06]  /*1440*/  BRA `(.L_x_5627) ;  /* 0x0000000800ac7947 */ /* 0x000fec0003800000 */
.L_x_5622:
        /* <DEDUP_REMOVED lines=12> */
.L_x_5636:
[----:B------:R-:W2:Y:S02]  /*1510*/  LDG.E.64 R4, desc[UR36][R4.64] ;  /* 0x0000002404047981 */ /* 0x000ea4000c1e1b00 */
[----:B--2---:R-:W0:Y:S02]  /*1520*/  F2I.S64.F64.TRUNC R2, R4 ;  /* 0x0000000400027311 */ /* 0x004e24000030d900 */
[----:B0-----:R-:W-:Y:S01]  /*1530*/  PRMT R19, R2, 0x7610, R19 ;  /* 0x0000761002137816 */ /* 0x001fe20000000013 */
[----:B------:R-:W-:Y:S06]  /*1540*/  BRA `(.L_x_5627) ;  /* 0x00000008006c7947 */ /* 0x000fec0003800000 */
.L_x_5635:
        /* <DEDUP_REMOVED lines=28> */
.L_x_5638:
        /* <DEDUP_REMOVED lines=15> */
.L_x_5637:
[----:B------:R-:W2:Y:S02]  /*1800*/  LDG.E.U16 R2, desc[UR36][R4.64] ;  /* 0x0000002404027981 */ /* 0x000ea4000c1e1500 */
[----:B--2---:R-:W-:-:S06]  /*1810*/  IMAD.U32 R2, R2, 0x10000, RZ ;  /* 0x0001000002027824 */ /* 0x004fcc00078e00ff */
[----:B------:R-:W0:Y:S02]  /*1820*/  F2I.S64.TRUNC R2, R2 ;  /* 0x0000000200027311 */ /* 0x000e24000020d900 */
[----:B0-----:R-:W-:Y:S01]  /*1830*/  PRMT R19, R2, 0x7610, R19 ;  /* 0x0000761002137816 */ /* 0x001fe20000000013 */
[----:B------:R-:W-:Y:S06]  /*1840*/  BRA `(.L_x_5627) ;  /* 0x0000000400ac7947 */ /* 0x000fec0003800000 */
.L_x_5634:
        /* <DEDUP_REMOVED lines=10> */
.L_x_5641:
        /* <DEDUP_REMOVED lines=21> */
.L_x_5645:
[----:B------:R-:W-:Y:S05]  /*1a40*/  BSYNC B1 ;  /* 0x0000000000017941 */ /* 0x000fea0003800000 */
.L_x_5644:
[----:B------:R-:W-:Y:S01]  /*1a50*/  IMAD.SHL.U32 R2, R2, 0x100000, RZ ;  /* 0x0010000002027824 */ /* 0x000fe200078e00ff */
[----:B------:R-:W-:-:S04]  /*1a60*/  LEA R3, R0, 0x3b800000, 0x17 ;  /* 0x3b80000000037811 */ /* 0x000fc800078eb8ff */
[----:B------:R-:W-:-:S07]  /*1a70*/  LOP3.LUT R2, R3, R2, R4, 0xfe, !PT ;  /* 0x0000000203027212 */ /* 0x000fce00078efe04 */
.L_x_5643:
[----:B------:R-:W-:Y:S05]  /*1a80*/  BSYNC B0 ;  /* 0x0000000000007941 */ /* 0x000fea0003800000 */
.L_x_5642:
[----:B------:R-:W0:Y:S02]  /*1a90*/  F2I.S64.TRUNC R2, R2 ;  /* 0x0000000200027311 */ /* 0x000e24000020d900 */
[----:B0-----:R-:W-:Y:S01]  /*1aa0*/  PRMT R19, R2, 0x7610, R19 ;  /* 0x0000761002137816 */ /* 0x001fe20000000013 */
[----:B------:R-:W-:Y:S06]  /*1ab0*/  BRA `(.L_x_5627) ;  /* 0x0000000400107947 */ /* 0x000fec0003800000 */
.L_x_5640:
        /* <DEDUP_REMOVED lines=21> */
.L_x_5649:
[----:B------:R-:W-:Y:S05]  /*1c10*/  BSYNC B1 ;  /* 0x0000000000017941 */ /* 0x000fea0003800000 */
.L_x_5648:
[----:B------:R-:W-:Y:S01]  /*1c20*/  IMAD.SHL.U32 R2, R2, 0x200000, RZ ;  /* 0x0020000002027824 */ /* 0x000fe200078e00ff */
[----:B------:R-:W-:-:S04]  /*1c30*/  LEA R3, R0, 0x37800000, 0x17 ;  /* 0x3780000000037811 */ /* 0x000fc800078eb8ff */
[----:B------:R-:W-:-:S07]  /*1c40*/  LOP3.LUT R2, R3, R2, R4, 0xfe, !PT ;  /* 0x0000000203027212 */ /* 0x000fce00078efe04 */
.L_x_5647:
[----:B------:R-:W-:Y:S05]  /*1c50*/  BSYNC B0 ;  /* 0x0000000000007941 */ /* 0x000fea0003800000 */
.L_x_5646:
[----:B------:R-:W0:Y:S02]  /*1c60*/  F2I.S64.TRUNC R2, R2 ;  /* 0x0000000200027311 */ /* 0x000e24000020d900 */
[----:B0-----:R-:W-:Y:S01]  /*1c70*/  PRMT R19, R2, 0x7610, R19 ;  /* 0x0000761002137816 */ /* 0x001fe20000000013 */
[----:B------:R-:W-:Y:S06]  /*1c80*/  BRA `(.L_x_5627) ;  /* 0x00000000009c7947 */ /* 0x000fec0003800000 */
.L_x_5639:
        /* <DEDUP_REMOVED lines=14> */
.L_x_5653:
[----:B------:R-:W-:Y:S05]  /*1d70*/  BSYNC B0 ;  /* 0x0000000000007941 */ /* 0x000fea0003800000 */
.L_x_5652:
[----:B------:R-:W0:Y:S02]  /*1d80*/  F2I.S64.TRUNC R2, R2 ;  /* 0x0000000200027311 */ /* 0x000e24000020d900 */
[----:B0-----:R-:W-:Y:S01]  /*1d90*/  PRMT R19, R2, 0x7610, R19 ;  /* 0x0000761002137816 */ /* 0x001fe20000000013 */
[----:B------:R-:W-:Y:S06]  /*1da0*/  BRA `(.L_x_5627) ;  /* 0x0000000000547947 */ /* 0x000fec0003800000 */
.L_x_5626:
        /* <DEDUP_REMOVED lines=16> */
.L_x_5654:
[----:B------:R-:W-:Y:S01]  /*1eb0*/  PRMT R19, RZ, 0x7610, R19 ;  /* 0x00007610ff137816 */ /* 0x000fe20000000013 */
[----:B------:R-:W-:Y:S06]  /*1ec0*/  BRA `(.L_x_5627) ;  /* 0x00000000000c7947 */ /* 0x000fec0003800000 */
.L_x_5651:
[----:B------:R1:W5:Y:S01]  /*1ed0*/  LDG.E.U8 R19, desc[UR36][R4.64] ;  /* 0x0000002404137981 */ /* 0x000362000c1e1100 */
[----:B------:R-:W-:Y:S05]  /*1ee0*/  BRA `(.L_x_5627) ;  /* 0x0000000000047947 */ /* 0x000fea0003800000 */
.L_x_5650:
[----:B------:R0:W5:Y:S02]  /*1ef0*/  LDG.E.U8 R19, desc[UR36][R4.64] ;  /* 0x0000002404137981 */ /* 0x000164000c1e1100 */
.L_x_5627:
[----:B------:R-:W-:-:S07]  /*1f00*/  VIADD R16, R16, 0x80 ;  /* 0x0000008010107836 */ /* 0x000fce0000000000 */
.L_x_5621:
[----:B------:R-:W-:Y:S05]  /*1f10*/  BSYNC B6 ;  /* 0x0000000000067941 */ /* 0x000fea0003800000 */
.L_x_5620:
        /* <DEDUP_REMOVED lines=25> */
.L_x_5660:
[----:B------:R0:W5:Y:S01]  /*20b0*/  LDG.E.U8 R17, desc[UR36][R4.64] ;  /* 0x0000002404117981 */ /* 0x000162000c1e1100 */
[----:B------:R-:W-:Y:S05]  /*20c0*/  BRA `(.L_x_5662) ;  /* 0x0000000c00647947 */ /* 0x000fea0003800000 */
.L_x_5659:
        /* <DEDUP_REMOVED lines=8> */
.L_x_5664:
[----:B------:R3:W5:Y:S01]  /*2150*/  LDG.E.U8 R17, desc[UR36][R4.64] ;  /* 0x0000002404117981 */ /* 0x000762000c1e1100 */
[----:B------:R-:W-:Y:S05]  /*2160*/  BRA `(.L_x_5662) ;  /* 0x0000000c003c7947 */ /* 0x000fea0003800000 */
.L_x_5663:
[----:B------:R0:W5:Y:S01]  /*2170*/  LDG.E.U16 R17, desc[UR36][R4.64] ;  /* 0x0000002404117981 */ /* 0x000162000c1e1500 */
[----:B------:R-:W-:Y:S05]  /*2180*/  BRA `(.L_x_5662) ;  /* 0x0000000c00347947 */ /* 0x000fea0003800000 */
.L_x_5658:
        /* <DEDUP_REMOVED lines=10> */
.L_x_5666:
[----:B------:R-:W2:Y:S02]  /*2230*/  LDG.E.U16 R2, desc[UR36][R4.64] ;  /* 0x0000002404027981 */ /* 0x000ea4000c1e1500 */
[----:B--2---:R-:W-:-:S06]  /*2240*/  HADD2.F32 R2, -RZ, R2.H0_H0 ;  /* 0x20000002ff027230 */ /* 0x004fcc0000004100 */
[----:B------:R-:W0:Y:S02]  /*2250*/  F2I.S64.TRUNC R2, R2 ;  /* 0x0000000200027311 */ /* 0x000e24000020d900 */
[----:B0-----:R-:W-:Y:S01]  /*2260*/  PRMT R17, R2, 0x7610, R17 ;  /* 0x0000761002117816 */ /* 0x001fe20000000011 */
[----:B------:R-:W-:Y:S06]  /*2270*/  BRA `(.L_x_5662) ;  /* 0x0000000800f87947 */ /* 0x000fec0003800000 */
.L_x_5665:
        /* <DEDUP_REMOVED lines=10> */
.L_x_5668:
[----:B------:R-:W2:Y:S02]  /*2320*/  LDG.E.U16 R4, desc[UR36][R4.64] ;  /* 0x0000002404047981 */ /* 0x000ea4000c1e1500 */
[----:B--2---:R-:W-:-:S06]  /*2330*/  HADD2.F32 R2, -RZ, R4.H0_H0 ;  /* 0x20000004ff027230 */ /* 0x004fcc0000004100 */
[----:B------:R-:W0:Y:S02]  /*2340*/  F2I.S64.TRUNC R2, R2 ;  /* 0x0000000200027311 */ /* 0x000e24000020d900 */
[----:B0-----:R-:W-:Y:S01]  /*2350*/  PRMT R17, R2, 0x7610, R17 ;  /* 0x0000761002117816 */ /* 0x001fe20000000011 */
[----:B------:R-:W-:Y:S06]  /*2360*/  BRA `(.L_x_5662) ;  /* 0x0000000800bc7947 */ /* 0x000fec0003800000 */
.L_x_5667:
[----:B------:R-:W2:Y:S02]  /*2370*/  LDG.E.64 R2, desc[UR36][R4.64] ;  /* 0x0000002404027981 */ /* 0x000ea4000c1e1b00 */
[----:B--2---:R-:W0:Y:S02]  /*2380*/  F2I.S64.F64.TRUNC R2, R2 ;  /* 0x0000000200027311 */ /* 0x004e24000030d900 */
[----:B0-----:R-:W-:Y:S01]  /*2390*/  PRMT R17, R2, 0x7610, R17 ;  /* 0x0000761002117816 */ /* 0x001fe20000000011 */
[----:B------:R-:W-:Y:S06]  /*23a0*/  BRA `(.L_x_5662) ;  /* 0x0000000800ac7947 */ /* 0x000fec0003800000 */
.L_x_5657:
        /* <DEDUP_REMOVED lines=12> */
.L_x_5671:
[----:B------:R-:W2:Y:S02]  /*2470*/  LDG.E.64 R4, desc[UR36][R4.64] ;  /* 0x0000002404047981 */ /* 0x000ea4000c1e1b00 */
[----:B--2---:R-:W0:Y:S02]  /*2480*/  F2I.S64.F64.TRUNC R2, R4 ;  /* 0x0000000400027311 */ /* 0x004e24000030d900 */
[----:B0-----:R-:W-:Y:S01]  /*2490*/  PRMT R17, R2, 0x7610, R17 ;  /* 0x0000761002117816 */ /* 0x001fe20000000011 */
[----:B------:R-:W-:Y:S06]  /*24a0*/  BRA `(.L_x_5662) ;  /* 0x00000008006c7947 */ /* 0x000fec0003800000 */
.L_x_5670:
        /* <DEDUP_REMOVED lines=28> */
.L_x_5673:
        /* <DEDUP_REMOVED lines=15> */
.L_x_5672:
[----:B------:R-:W2:Y:S02]  /*2760*/  LDG.E.U16 R2, desc[UR36][R4.64] ;  /* 0x0000002404027981 */ /* 0x000ea4000c1e1500 */
[----:B--2---:R-:W-:-:S06]  /*2770*/  IMAD.U32 R2, R2, 0x10000, RZ ;  /* 0x0001000002027824 */ /* 0x004fcc00078e00ff */
[----:B------:R-:W0:Y:S02]  /*2780*/  F2I.S64.TRUNC R2, R2 ;  /* 0x0000000200027311 */ /* 0x000e24000020d900 */
[----:B0-----:R-:W-:Y:S01]  /*2790*/  PRMT R17, R2, 0x7610, R17 ;  /* 0x0000761002117816 */ /* 0x001fe20000000011 */
[----:B------:R-:W-:Y:S06]  /*27a0*/  BRA `(.L_x_5662) ;  /* 0x0000000400ac7947 */ /* 0x000fec0003800000 */
.L_x_5669:
        /* <DEDUP_REMOVED lines=10> */
.L_x_5676:
        /* <DEDUP_REMOVED lines=21> */
.L_x_5680:
[----:B------:R-:W-:Y:S05]  /*29a0*/  BSYNC B1 ;  /* 0x0000000000017941 */ /* 0x000fea0003800000 */
.L_x_5679:
[----:B------:R-:W-:Y:S01]  /*29b0*/  IMAD.SHL.U32 R2, R2, 0x100000, RZ ;  /* 0x0010000002027824 */ /* 0x000fe200078e00ff */
[----:B------:R-:W-:-:S04]  /*29c0*/  LEA R3, R0, 0x3b800000, 0x17 ;  /* 0x3b80000000037811 */ /* 0x000fc800078eb8ff */
[----:B------:R-:W-:-:S07]  /*29d0*/  LOP3.LUT R2, R3, R2, R4, 0xfe, !PT ;  /* 0x0000000203027212 */ /* 0x000fce00078efe04 */
.L_x_5678:
[----:B------:R-:W-:Y:S05]  /*29e0*/  BSYNC B0 ;  /* 0x0000000000007941 */ /* 0x000fea0003800000 */
.L_x_5677:
[----:B------:R-:W0:Y:S02]  /*29f0*/  F2I.S64.TRUNC R2, R2 ;  /* 0x0000000200027311 */ /* 0x000e24000020d900 */
[----:B0-----:R-:W-:Y:S01]  /*2a00*/  PRMT R17, R2, 0x7610, R17 ;  /* 0x0000761002117816 */ /* 0x001fe20000000011 */
[----:B------:R-:W-:Y:S06]  /*2a10*/  BRA `(.L_x_5662) ;  /* 0x0000000400107947 */ /* 0x000fec0003800000 */
.L_x_5675:
        /* <DEDUP_REMOVED lines=21> */
.L_x_5684:
[----:B------:R-:W-:Y:S05]  /*2b70*/  BSYNC B1 ;  /* 0x0000000000017941 */ /* 0x000fea0003800000 */
.L_x_5683:
[----:B------:R-:W-:Y:S01]  /*2b80*/  IMAD.SHL.U32 R2, R2, 0x200000, RZ ;  /* 0x0020000002027824 */ /* 0x000fe200078e00ff */
[----:B------:R-:W-:-:S04]  /*2b90*/  LEA R3, R0, 0x37800000, 0x17 ;  /* 0x3780000000037811 */ /* 0x000fc800078eb8ff */
[----:B------:R-:W-:-:S07]  /*2ba0*/  LOP3.LUT R2, R3, R2, R4, 0xfe, !PT ;  /* 0x0000000203027212 */ /* 0x000fce00078efe04 */
.L_x_5682:
[----:B------:R-:W-:Y:S05]  /*2bb0*/  BSYNC B0 ;  /* 0x0000000000007941 */ /* 0x000fea0003800000 */
.L_x_5681:
[----:B------:R-:W0:Y:S02]  /*2bc0*/  F2I.S64.TRUNC R2, R2 ;  /* 0x0000000200027311 */ /* 0x000e24000020d900 */
[----:B0-----:R-:W-:Y:S01]  /*2bd0*/  PRMT R17, R2, 0x7610, R17 ;  /* 0x0000761002117816 */ /* 0x001fe20000000011 */
[----:B------:R-:W-:Y:S06]  /*2be0*/  BRA `(.L_x_5662) ;  /* 0x00000000009c7947 */ /* 0x000fec0003800000 */
.L_x_5674:
        /* <DEDUP_REMOVED lines=14> */
.L_x_5688:
[----:B------:R-:W-:Y:S05]  /*2cd0*/  BSYNC B0 ;  /* 0x0000000000007941 */ /* 0x000fea0003800000 */
.L_x_5687:
[----:B------:R-:W0:Y:S02]  /*2ce0*/  F2I.S64.TRUNC R2, R2 ;  /* 0x0000000200027311 */ /* 0x000e24000020d900 */
[----:B0-----:R-:W-:Y:S01]  /*2cf0*/  PRMT R17, R2, 0x7610, R17 ;  /* 0x0000761002117816 */ /* 0x001fe20000000011 */
[----:B------:R-:W-:Y:S06]  /*2d00*/  BRA `(.L_x_5662) ;  /* 0x0000000000547947 */ /* 0x000fec0003800000 */
.L_x_5661:
        /* <DEDUP_REMOVED lines=16> */
.L_x_5689:
[----:B------:R-:W-:Y:S01]  /*2e10*/  PRMT R17, RZ, 0x7610, R17 ;  /* 0x00007610ff117816 */ /* 0x000fe20000000011 */
[----:B------:R-:W-:Y:S06]  /*2e20*/  BRA `(.L_x_5662) ;  /* 0x00000000000c7947 */ /* 0x000fec0003800000 */
.L_x_5686:
[----:B------:R2:W5:Y:S01]  /*2e30*/  LDG.E.U8 R17, desc[UR36][R4.64] ;  /* 0x0000002404117981 */ /* 0x000562000c1e1100 */
[----:B------:R-:W-:Y:S05]  /*2e40*/  BRA `(.L_x_5662) ;  /* 0x0000000000047947 */ /* 0x000fea0003800000 */
.L_x_5685:
[----:B------:R1:W5:Y:S02]  /*2e50*/  LDG.E.U8 R17, desc[UR36][R4.64] ;  /* 0x0000002404117981 */ /* 0x000364000c1e1100 */
.L_x_5662:
[----:B------:R-:W-:-:S07]  /*2e60*/  VIADD R16, R16, 0x80 ;  /* 0x0000008010107836 */ /* 0x000fce0000000000 */
.L_x_5656:
[----:B------:R-:W-:Y:S05]  /*2e70*/  BSYNC B6 ;  /* 0x0000000000067941 */ /* 0x000fea0003800000 */
.L_x_5655:
        /* <DEDUP_REMOVED lines=22> */
.L_x_5695:
[----:B------:R0:W5:Y:S01]  /*2fe0*/  LDG.E.U8 R18, desc[UR36][R4.64] ;  /* 0x0000002404127981 */ /* 0x000162000c1e1100 */
[----:B------:R-:W-:Y:S05]  /*2ff0*/  BRA `(.L_x_5691) ;  /* 0x0000000c00607947 */ /* 0x000fea0003800000 */
.L_x_5694:
        /* <DEDUP_REMOVED lines=8> */
.L_x_5698:
[----:B------:R0:W5:Y:S01]  /*3080*/  LDG.E.U8 R18, desc[UR36][R4.64] ;  /* 0x0000002404127981 */ /* 0x000162000c1e1100 */
[----:B------:R-:W-:Y:S05]  /*3090*/  BRA `(.L_x_5691) ;  /* 0x0000000c00387947 */ /* 0x000fea0003800000 */
.L_x_5697:
[----:B------:R0:W5:Y:S01]  /*30a0*/  LDG.E.U16 R18, desc[UR36][R4.64] ;  /* 0x0000002404127981 */ /* 0x000162000c1e1500 */
[----:B------:R-:W-:Y:S05]  /*30b0*/  BRA `(.L_x_5691) ;  /* 0x0000000c00307947 */ /* 0x000fea0003800000 */
.L_x_5693:
        /* <DEDUP_REMOVED lines=10> */
.L_x_5700:
[----:B------:R-:W2:Y:S02]  /*3160*/  LDG.E.U16 R2, desc[UR36][R4.64] ;  /* 0x0000002404027981 */ /* 0x000ea4000c1e1500 */
[----:B--2---:R-:W-:-:S06]  /*3170*/  HADD2.F32 R2, -RZ, R2.H0_H0 ;  /* 0x20000002ff027230 */ /* 0x004fcc0000004100 */
[----:B------:R-:W0:Y:S02]  /*3180*/  F2I.S64.TRUNC R2, R2 ;  /* 0x0000000200027311 */ /* 0x000e24000020d900 */
[----:B0-----:R-:W-:Y:S01]  /*3190*/  PRMT R18, R2, 0x7610, R18 ;  /* 0x0000761002127816 */ /* 0x001fe20000000012 */
[----:B------:R-:W-:Y:S06]  /*31a0*/  BRA `(.L_x_5691) ;  /* 0x0000000800f47947 */ /* 0x000fec0003800000 */
.L_x_5699:
        /* <DEDUP_REMOVED lines=10> */
.L_x_5702:
[----:B------:R-:W2:Y:S02]  /*3250*/  LDG.E.U16 R4, desc[UR36][R4.64] ;  /* 0x0000002404047981 */ /* 0x000ea4000c1e1500 */
[----:B--2---:R-:W-:-:S06]  /*3260*/  HADD2.F32 R2, -RZ, R4.H0_H0 ;  /* 0x20000004ff027230 */ /* 0x004fcc0000004100 */
[----:B------:R-:W0:Y:S02]  /*3270*/  F2I.S64.TRUNC R2, R2 ;  /* 0x0000000200027311 */ /* 0x000e24000020d900 */
[----:B0-----:R-:W-:Y:S01]  /*3280*/  PRMT R18, R2, 0x7610, R18 ;  /* 0x0000761002127816 */ /* 0x001fe20000000012 */
[----:B------:R-:W-:Y:S06]  /*3290*/  BRA `(.L_x_5691) ;  /* 0x0000000800b87947 */ /* 0x000fec0003800000 */
.L_x_5701:
[----:B------:R-:W2:Y:S02]  /*32a0*/  LDG.E.64 R2, desc[UR36][R4.64] ;  /* 0x0000002404027981 */ /* 0x000ea4000c1e1b00 */
[----:B--2---:R-:W0:Y:S02]  /*32b0*/  F2I.S64.F64.TRUNC R2, R2 ;  /* 0x0000000200027311 */ /* 0x004e24000030d900 */
[----:B0-----:R-:W-:Y:S01]  /*32c0*/  PRMT R18, R2, 0x7610, R18 ;  /* 0x0000761002127816 */ /* 0x001fe20000000012 */
[----:B------:R-:W-:Y:S06]  /*32d0*/  BRA `(.L_x_5691) ;  /* 0x0000000800a87947 */ /* 0x000fec0003800000 */
.L_x_5692:
        /* <DEDUP_REMOVED lines=12> */
.L_x_5705:
[----:B------:R-:W2:Y:S02]  /*33a0*/  LDG.E.64 R4, desc[UR36][R4.64] ;  /* 0x0000002404047981 */ /* 0x000ea4000c1e1b00 */
[----:B--2---:R-:W0:Y:S02]  /*33b0*/  F2I.S64.F64.TRUNC R2, R4 ;  /* 0x0000000400027311 */ /* 0x004e24000030d900 */
[----:B0-----:R-:W-:Y:S01]  /*33c0*/  PRMT R18, R2, 0x7610, R18 ;  /* 0x0000761002127816 */ /* 0x001fe20000000012 */
[----:B------:R-:W-:Y:S06]  /*33d0*/  BRA `(.L_x_5691) ;  /* 0x0000000800687947 */ /* 0x000fec0003800000 */
.L_x_5704:
        /* <DEDUP_REMOVED lines=28> */
.L_x_5707:
        /* <DEDUP_REMOVED lines=15> */
.L_x_5706:
[----:B------:R-:W2:Y:S02]  /*3690*/  LDG.E.U16 R2, desc[UR36][R4.64] ;  /* 0x0000002404027981 */ /* 0x000ea4000c1e1500 */
[----:B--2---:R-:W-:-:S06]  /*36a0*/  IMAD.U32 R2, R2, 0x10000, RZ ;  /* 0x0001000002027824 */ /* 0x004fcc00078e00ff */
[----:B------:R-:W0:Y:S02]  /*36b0*/  F2I.S64.TRUNC R2, R2 ;  /* 0x0000000200027311 */ /* 0x000e24000020d900 */
[----:B0-----:R-:W-:Y:S01]  /*36c0*/  PRMT R18, R2, 0x7610, R18 ;  /* 0x0000761002127816 */ /* 0x001fe20000000012 */
[----:B------:R-:W-:Y:S06]  /*36d0*/  BRA `(.L_x_5691) ;  /* 0x0000000400a87947 */ /* 0x000fec0003800000 */
.L_x_5703:
        /* <DEDUP_REMOVED lines=10> */
.L_x_5710:
        /* <DEDUP_REMOVED lines=21> */
.L_x_5714:
[----:B------:R-:W-:Y:S05]  /*38d0*/  BSYNC B1 ;  /* 0x0000000000017941 */ /* 0x000fea0003800000 */
.L_x_5713:
[----:B------:R-:W-:Y:S01]  /*38e0*/  IMAD.SHL.U32 R2, R2, 0x100000, RZ ;  /* 0x0010000002027824 */ /* 0x000fe200078e00ff */
[----:B------:R-:W-:-:S04]  /*38f0*/  LEA R3, R0, 0x3b800000, 0x17 ;  /* 0x3b80000000037811 */ /* 0x000fc800078eb8ff */
[----:B------:R-:W-:-:S07]  /*3900*/  LOP3.LUT R2, R3, R2, R4, 0xfe, !PT ;  /* 0x0000000203027212 */ /* 0x000fce00078efe04 */
.L_x_5712:
[----:B------:R-:W-:Y:S05]  /*3910*/  BSYNC B0 ;  /* 0x0000000000007941 */ /* 0x000fea0003800000 */
.L_x_5711:
[----:B------:R-:W0:Y:S02]  /*3920*/  F2I.S64.TRUNC R2, R2 ;  /* 0x0000000200027311 */ /* 0x000e24000020d900 */
[----:B0-----:R-:W-:Y:S01]  /*3930*/  PRMT R18, R2, 0x7610, R18 ;  /* 0x0000761002127816 */ /* 0x001fe20000000012 */
[----:B------:R-:W-:Y:S06]  /*3940*/  BRA `(.L_x_5691) ;  /* 0x00000004000c7947 */ /* 0x000fec0003800000 */
.L_x_5709:
        /* <DEDUP_REMOVED lines=21> */
.L_x_5718:
[----:B------:R-:W-:Y:S05]  /*3aa0*/  BSYNC B1 ;  /* 0x0000000000017941 */ /* 0x000fea0003800000 */
.L_x_5717:
[----:B------:R-:W-:Y:S01]  /*3ab0*/  IMAD.SHL.U32 R2, R2, 0x200000, RZ ;  /* 0x0020000002027824 */ /* 0x000fe200078e00ff */
[----:B------:R-:W-:-:S04]  /*3ac0*/  LEA R3, R0, 0x37800000, 0x17 ;  /* 0x3780000000037811 */ /* 0x000fc800078eb8ff */
[----:B------:R-:W-:-:S07]  /*3ad0*/  LOP3.LUT R2, R3, R2, R4, 0xfe, !PT ;  /* 0x0000000203027212 */ /* 0x000fce00078efe04 */
.L_x_5716:
[----:B------:R-:W-:Y:S05]  /*3ae0*/  BSYNC B0 ;  /* 0x0000000000007941 */ /* 0x000fea0003800000 */
.L_x_5715:
[----:B------:R-:W0:Y:S02]  /*3af0*/  F2I.S64.TRUNC R2, R2 ;  /* 0x0000000200027311 */ /* 0x000e24000020d900 */
[----:B0-----:R-:W-:Y:S01]  /*3b00*/  PRMT R18, R2, 0x7610, R18 ;  /* 0x0000761002127816 */ /* 0x001fe20000000012 */
[----:B------:R-:W-:Y:S06]  /*3b10*/  BRA `(.L_x_5691) ;  /* 0x0000000000987947 */ /* 0x000fec0003800000 */
.L_x_5708:
        /* <DEDUP_REMOVED lines=14> */
.L_x_5722:
[----:B------:R-:W-:Y:S05]  /*3c00*/  BSYNC B0 ;  /* 0x0000000000007941 */ /* 0x000fea0003800000 */
.L_x_5721:
[----:B------:R-:W0:Y:S02]  /*3c10*/  F2I.S64.TRUNC R2, R2 ;  /* 0x0000000200027311 */ /* 0x000e24000020d900 */
[----:B0-----:R-:W-:Y:S01]  /*3c20*/  PRMT R18, R2, 0x7610, R18 ;  /* 0x0000761002127816 */ /* 0x001fe20000000012 */
[----:B------:R-:W-:Y:S06]  /*3c30*/  BRA `(.L_x_5691) ;  /* 0x0000000000507947 */ /* 0x000fec0003800000 */
.L_x_5696:
        /* <DEDUP_REMOVED lines=16> */
.L_x_5723:
[----:B------:R-:W-:Y:S05]  /*3d40*/  BRA `(.L_x_5691) ;  /* 0x00000000000c7947 */ /* 0x000fea0003800000 */
.L_x_5720:
[----:B------:R0:W5:Y:S01]  /*3d50*/  LDG.E.U8 R18, desc[UR36][R4.64] ;  /* 0x0000002404127981 */ /* 0x000162000c1e1100 */
[----:B------:R-:W-:Y:S05]  /*3d60*/  BRA `(.L_x_5691) ;  /* 0x0000000000047947 */ /* 0x000fea0003800000 */
.L_x_5719:
[----:B------:R0:W5:Y:S02]  /*3d70*/  LDG.E.U8 R18, desc[UR36][R4.64] ;  /* 0x0000002404127981 */ /* 0x000164000c1e1100 */
.L_x_5691:
[----:B------:R-:W-:Y:S05]  /*3d80*/  BSYNC B6 ;  /* 0x0000000000067941 */ /* 0x000fea0003800000 */
.L_x_5690:
[----:B------:R-:W1:Y:S01]  /*3d90*/  S2R R2, SR_TID.X ;  /* 0x0000000000027919 */ /* 0x000e620000002100 */
[----:B------:R-:W0:Y:S01]  /*3da0*/  LDC.U8 R16, c[0x0][0x234] ;  /* 0x00008d00ff107b82 */ /* 0x000e220000000000 */
[----:B------:R-:W-:Y:S01]  /*3db0*/  BSSY B6, `(.L_x_5724) ;  /* 0x0000100000067945 */ /* 0x000fe20003800000 */
[----:B-1----:R-:W-:-:S13]  /*3dc0*/  ISETP.GE.AND P0, PT, R2, R22, PT ;  /* 0x000000160200720c */ /* 0x002fda0003f06270 */
[----:B------:R-:W-:Y:S05]  /*3dd0*/  @P0 BRA `(.L_x_5725) ;  /* 0x0000000c00f40947 */ /* 0x000fea0003800000 */
[----:B------:R-:W1:Y:S01]  /*3de0*/  LDC.64 R8, c[0x0][0x218] ;  /* 0x00008600ff087b82 */ /* 0x000e620000000a00 */
[----:B------:R-:W-:Y:S01]  /*3df0*/  IMAD R0, R23, 0x200, R2 ;  /* 0x0000020017007824 */ /* 0x000fe200078e0202 */
[----:B0-234-:R-:W-:Y:S01]  /*3e00*/  PRMT R4, R16, 0x9910, RZ ;  /* 0x0000991010047816 */ /* 0x01dfe200000000ff */
[----:B------:R-:W-:Y:S01]  /*3e10*/  ULDC UR4, c[0x0][0x238] ;  /* 0x00008e0000047ab9 */ /* 0x000fe20000000800 */
[----:B------:R-:W-:Y:S02]  /*3e20*/  VIADD R2, R2, 0x80 ;  /* 0x0000008002027836 */ /* 0x000fe40000000000 */
[----:B------:R-:W-:Y:S02]  /*3e30*/  IMAD R3, R0, UR4, RZ ;  /* 0x0000000400037c24 */ /* 0x000fe4000f8e02ff */
[----:B------:R-:W-:-:S05]  /*3e40*/  IMAD.MOV.U32 R0, RZ, RZ, R4 ;  /* 0x000000ffff007224 */ /* 0x000fca00078e0004 */
[----:B------:R-:W-:Y:S02]  /*3e50*/  ISETP.GT.AND P0, PT, R0, 0x9, PT ;  /* 0x000000090000780c */ /* 0x000fe40003f04270 */
[----:B-1----:R-:W-:-:S05]  /*3e60*/  IADD3 R8, P1, R3, R8, RZ ;  /* 0x0000000803087210 */ /* 0x002fca0007f3e0ff */
        /* <DEDUP_REMOVED lines=12> */
.L_x_5729:
[----:B-----5:R0:W-:Y:S01]  /*3f30*/  STG.E.U8 desc[UR36][R8.64], R24 ;  /* 0x0000001808007986 */ /* 0x0201e2000c101124 */
[----:B------:R-:W-:Y:S05]  /*3f40*/  BRA `(.L_x_5725) ;  /* 0x0000000c00987947 */ /* 0x000fea0003800000 */
.L_x_5728:
        /* <DEDUP_REMOVED lines=10> */
.L_x_5732:
[----:B-----5:R-:W-:-:S05]  /*3ff0*/  LOP3.LUT R3, R24, 0xff, RZ, 0xc0, !PT ;  /* 0x000000ff18037812 */ /* 0x020fca00078ec0ff */
[----:B------:R0:W-:Y:S01]  /*4000*/  STG.E desc[UR36][R8.64], R3 ;  /* 0x0000000308007986 */ /* 0x0001e2000c101924 */
[----:B------:R-:W-:Y:S05]  /*4010*/  BRA `(.L_x_5725) ;  /* 0x0000000c00647947 */ /* 0x000fea0003800000 */
.L_x_5731:
[----:B-----5:R-:W-:-:S05]  /*4020*/  LOP3.LUT R3, R24, 0xff, RZ, 0xc0, !PT ;  /* 0x000000ff18037812 */ /* 0x020fca00078ec0ff */
[----:B------:R0:W-:Y:S01]  /*4030*/  STG.E.U16 desc[UR36][R8.64], R3 ;  /* 0x0000000308007986 */ /* 0x0001e2000c101524 */
[----:B------:R-:W-:Y:S05]  /*4040*/  BRA `(.L_x_5725) ;  /* 0x0000000c00587947 */ /* 0x000fea0003800000 */
.L_x_5727:
        /* <DEDUP_REMOVED lines=10> */
.L_x_5734:
[----:B-----5:R-:W-:-:S04]  /*40f0*/  LOP3.LUT R24, R24, 0xff, RZ, 0xc0, !PT ;  /* 0x000000ff18187812 */ /* 0x020fc800078ec0ff */
[----:B------:R-:W0:Y:S02]  /*4100*/  I2F.U16 R0, R24 ;  /* 0x0000001800007306 */ /* 0x000e240000101000 */
[----:B0-----:R-:W-:-:S05]  /*4110*/  F2FP.F16.F32.PACK_AB R0, RZ, R0 ;  /* 0x00000000ff00723e */ /* 0x001fca00000000ff */
[----:B------:R0:W-:Y:S01]  /*4120*/  STG.E.U16 desc[UR36][R8.64], R0 ;  /* 0x0000000008007986 */ /* 0x0001e2000c101524 */
[----:B------:R-:W-:Y:S05]  /*4130*/  BRA `(.L_x_5725) ;  /* 0x0000000c001c7947 */ /* 0x000fea0003800000 */
.L_x_5733:
        /* <DEDUP_REMOVED lines=8> */
[----:B------:R-:W0:Y:S02]  /*41c0*/  I2F.U16 R24, R24 ;  /* 0x0000001800187306 */ /* 0x000e240000101000 */
[----:B0-----:R0:W-:Y:S01]  /*41d0*/  STG.E.64 desc[UR36][R8.64], R24 ;  /* 0x0000001808007986 */ /* 0x0011e2000c101b24 */
[----:B------:R-:W-:Y:S05]  /*41e0*/  BRA `(.L_x_5725) ;  /* 0x0000000800f07947 */ /* 0x000fea0003800000 */
.L_x_5736:
[----:B-----5:R-:W-:-:S06]  /*41f0*/  LOP3.LUT R24, R24, 0xff, RZ, 0xc0, !PT ;  /* 0x000000ff18187812 */ /* 0x020fcc00078ec0ff */
[----:B------:R-:W0:Y:S02]  /*4200*/  I2F.U16 R24, R24 ;  /* 0x0000001800187306 */ /* 0x000e240000101000 */
[----:B0-----:R-:W-:-:S04]  /*4210*/  F2FP.F16.F32.PACK_AB R3, RZ, R24 ;  /* 0x00000018ff03723e */ /* 0x001fc800000000ff */
[----:B------:R-:W-:-:S05]  /*4220*/  PRMT R3, R3, 0x5410, RZ ;  /* 0x0000541003037816 */ /* 0x000fca00000000ff */
[----:B------:R0:W-:Y:S01]  /*4230*/  STG.E desc[UR36][R8.64], R3 ;  /* 0x0000000308007986 */ /* 0x0001e2000c101924 */
[----:B------:R-:W-:Y:S05]  /*4240*/  BRA `(.L_x_5725) ;  /* 0x0000000800d87947 */ /* 0x000fea0003800000 */
.L_x_5735:
[----:B-----5:R-:W-:-:S06]  /*4250*/  LOP3.LUT R4, R24, 0xff, RZ, 0xc0, !PT ;  /* 0x000000ff18047812 */ /* 0x020fcc00078ec0ff */
[----:B------:R-:W0:Y:S02]  /*4260*/  I2F.F64.U16 R4, R4 ;  /* 0x0000000400047312 */ /* 0x000e240000101800 */
[----:B0-----:R0:W-:Y:S01]  /*4270*/  STG.E.64 desc[UR36][R8.64], R4 ;  /* 0x0000000408007986 */ /* 0x0011e2000c101b24 */
[----:B------:R-:W-:Y:S05]  /*4280*/  BRA `(.L_x_5725) ;  /* 0x0000000800c87947 */ /* 0x000fea0003800000 */
.L_x_5726:
        /* <DEDUP_REMOVED lines=12> */
.L_x_5739:
[----:B-----5:R-:W-:Y:S02]  /*4350*/  LOP3.LUT R4, R24, 0xff, RZ, 0xc0, !PT ;  /* 0x000000ff18047812 */ /* 0x020fe400078ec0ff */
[----:B------:R-:W-:-:S04]  /*4360*/  CS2R R6, SRZ ;  /* 0x0000000000067805 */ /* 0x000fc8000001ff00 */
[----:B------:R-:W0:Y:S02]  /*4370*/  I2F.F64.U16 R4, R4 ;  /* 0x0000000400047312 */ /* 0x000e240000101800 */
[----:B0-----:R0:W-:Y:S01]  /*4380*/  STG.E.128 desc[UR36][R8.64], R4 ;  /* 0x0000000408007986 */ /* 0x0011e2000c101d24 */
[----:B------:R-:W-:Y:S05]  /*4390*/  BRA `(.L_x_5725) ;  /* 0x0000000800847947 */ /* 0x000fea0003800000 */
.L_x_5738:
[----:B------:R-:W-:-:S13]  /*43a0*/  ISETP.NE.AND P0, PT, R0, 0xf, PT ;  /* 0x0000000f0000780c */ /* 0x000fda0003f05270 */
[----:B------:R-:W-:Y:S05]  /*43b0*/  @!P0 BRA `(.L_x_5740) ;  /* 0x0000000000bc8947 */ /* 0x000fea0003800000 */
[----:B------:R-:W-:-:S13]  /*43c0*/  ISETP.NE.AND P0, PT, R0, 0x17, PT ;  /* 0x000000170000780c */ /* 0x000fda0003f05270 */
[----:B------:R-:W-:Y:S05]  /*43d0*/  @!P0 BRA `(.L_x_5741) ;  /* 0x0000000000588947 */ /* 0x000fea0003800000 */
[----:B------:R-:W-:-:S13]  /*43e0*/  ISETP.NE.AND P0, PT, R0, 0x18, PT ;  /* 0x000000180000780c */ /* 0x000fda0003f05270 */
[----:B------:R-:W-:Y:S05]  /*43f0*/  @P0 BRA `(.L_x_5730) ;  /* 0x0000000800100947 */ /* 0x000fea0003800000 */
[----:B-----5:R-:W-:Y:S01]  /*4400*/  LOP3.LUT R24, R24, 0xff, RZ, 0xc0, !PT ;  /* 0x000000ff18187812 */ /* 0x020fe200078ec0ff */
[----:B------:R-:W-:Y:S03]  /*4410*/  BSSY B0, `(.L_x_5742) ;  /* 0x000000f000007945 */ /* 0x000fe60003800000 */
[----:B------:R-:W0:Y:S02]  /*4420*/  I2F.U16 R7, R24 ;  /* 0x0000001800077306 */ /* 0x000e240000101000 */
[C---:B0-----:R-:W-:Y:S02]  /*4430*/  LOP3.LUT R3, R7.reuse, 0x7fffffff, RZ, 0xc0, !PT ;  /* 0x7fffffff07037812 */ /* 0x041fe400078ec0ff */
[----:B------:R-:W-:Y:S02]  /*4440*/  LOP3.LUT R0, R7, 0x80000000, RZ, 0xc0, !PT ;  /* 0x8000000007007812 */ /* 0x000fe400078ec0ff */
[----:B------:R-:W-:-:S02]  /*4450*/  ISETP.GT.U32.AND P0, PT, R3, 0x43efffff, PT ;  /* 0x43efffff0300780c */ /* 0x000fc40003f04070 */
        /* <DEDUP_REMOVED lines=10> */
.L_x_5743:
[----:B------:R-:W-:Y:S05]  /*4500*/  BSYNC B0 ;  /* 0x0000000000007941 */ /* 0x000fea0003800000 */
.L_x_5742:
[----:B------:R-:W-:-:S05]  /*4510*/  LOP3.LUT R5, R0, R5, RZ, 0xfc, !PT ;  /* 0x0000000500057212 */ /* 0x000fca00078efcff */
[----:B------:R0:W-:Y:S01]  /*4520*/  STG.E.U8 desc[UR36][R8.64], R5 ;  /* 0x0000000508007986 */ /* 0x0001e2000c101124 */
[----:B------:R-:W-:Y:S05]  /*4530*/  BRA `(.L_x_5725) ;  /* 0x00000008001c7947 */ /* 0x000fea0003800000 */
.L_x_5741:
[----:B-----5:R-:W-:Y:S01]  /*4540*/  LOP3.LUT R24, R24, 0xff, RZ, 0xc0, !PT ;  /* 0x000000ff18187812 */ /* 0x020fe200078ec0ff */
[----:B------:R-:W-:Y:S03]  /*4550*/  BSSY B0, `(.L_x_5744) ;  /* 0x0000010000007945 */ /* 0x000fe60003800000 */
        /* <DEDUP_REMOVED lines=12> */
.L_x_5745:
[----:B------:R-:W-:Y:S01]  /*4620*/  IMAD.MOV.U32 R0, RZ, RZ, 0x7f ;  /* 0x0000007fff007424 */ /* 0x000fe200078e00ff */
[----:B------:R-:W-:-:S04]  /*4630*/  ISETP.GT.U32.AND P0, PT, R3, 0x7f800000, PT ;  /* 0x7f8000000300780c */ /* 0x000fc80003f04070 */
[----:B------:R-:W-:-:S09]  /*4640*/  SEL R0, R0, 0x7c, P0 ;  /* 0x0000007c00007807 */ /* 0x000fd20000000000 */
.L_x_5746:
[----:B------:R-:W-:Y:S05]  /*4650*/  BSYNC B0 ;  /* 0x0000000000007941 */ /* 0x000fea0003800000 */
.L_x_5744:
[----:B------:R-:W-:-:S04]  /*4660*/  LOP3.LUT R3, R5, 0x80000000, RZ, 0xc0, !PT ;  /* 0x8000000005037812 */ /* 0x000fc800078ec0ff */
[----:B------:R-:W-:-:S04]  /*4670*/  SHF.R.U32.HI R3, RZ, 0x18, R3 ;  /* 0x00000018ff037819 */ /* 0x000fc80000011603 */
[----:B------:R-:W-:-:S05]  /*4680*/  LOP3.LUT R3, R0, R3, RZ, 0xfc, !PT ;  /* 0x0000000300037212 */ /* 0x000fca00078efcff */
[----:B------:R0:W-:Y:S01]  /*4690*/  STG.E.U8 desc[UR36][R8.64], R3 ;  /* 0x0000000308007986 */ /* 0x0001e2000c101124 */
[----:B------:R-:W-:Y:S05]  /*46a0*/  BRA `(.L_x_5725) ;  /* 0x0000000400c07947 */ /* 0x000fea0003800000 */
.L_x_5740:
[----:B-----5:R-:W-:-:S04]  /*46b0*/  LOP3.LUT R24, R24, 0xff, RZ, 0xc0, !PT ;  /* 0x000000ff18187812 */ /* 0x020fc800078ec0ff */
[----:B------:R-:W0:Y:S02]  /*46c0*/  I2F.U16 R0, R24 ;  /* 0x0000001800007306 */ /* 0x000e240000101000 */
[----:B0-----:R-:W-:-:S05]  /*46d0*/  F2FP.BF16.F32.PACK_AB R0, RZ, R0 ;  /* 0x00000000ff00723e */ /* 0x001fca00000010ff */
[----:B------:R0:W-:Y:S01]  /*46e0*/  STG.E.U16 desc[UR36][R8.64], R0 ;  /* 0x0000000008007986 */ /* 0x0001e2000c101524 */
[----:B------:R-:W-:Y:S05]  /*46f0*/  BRA `(.L_x_5725) ;  /* 0x0000000400ac7947 */ /* 0x000fea0003800000 */
.L_x_5737:
        /* <DEDUP_REMOVED lines=11> */
.L_x_5749:
[----:B-----5:R-:W-:Y:S01]  /*47b0*/  LOP3.LUT R24, R24, 0xff, RZ, 0xc0, !PT ;  /* 0x000000ff18187812 */ /* 0x020fe200078ec0ff */
[----:B------:R-:W-:Y:S01]  /*47c0*/  BSSY B0, `(.L_x_5750) ;  /* 0x0000015000007945 */ /* 0x000fe20003800000 */
[----:B------:R-:W-:Y:S02]  /*47d0*/  IMAD.MOV.U32 R4, RZ, RZ, 0x80 ;  /* 0x00000080ff047424 */ /* 0x000fe400078e00ff */
        /* <DEDUP_REMOVED lines=15> */
.L_x_5752:
[----:B------:R-:W-:-:S04]  /*48d0*/  LOP3.LUT R3, R5, 0x80000000, RZ, 0xc0, !PT ;  /* 0x8000000005037812 */ /* 0x000fc800078ec0ff */
[----:B------:R-:W-:-:S04]  /*48e0*/  SHF.R.U32.HI R3, RZ, 0x18, R3 ;  /* 0x00000018ff037819 */ /* 0x000fc80000011603 */
[----:B------:R-:W-:-:S04]  /*48f0*/  LOP3.LUT R0, R0, R3, RZ, 0xfc, !PT ;  /* 0x0000000300007212 */ /* 0x000fc800078efcff */
[----:B------:R-:W-:-:S07]  /*4900*/  PRMT R4, R0, 0x7610, R4 ;  /* 0x0000761000047816 */ /* 0x000fce0000000004 */
.L_x_5751:
[----:B------:R-:W-:Y:S05]  /*4910*/  BSYNC B0 ;  /* 0x0000000000007941 */ /* 0x000fea0003800000 */
.L_x_5750:
[----:B------:R0:W-:Y:S01]  /*4920*/  STG.E.U8 desc[UR36][R8.64], R4 ;  /* 0x0000000408007986 */ /* 0x0001e2000c101124 */
[----:B------:R-:W-:Y:S05]  /*4930*/  BRA `(.L_x_5725) ;  /* 0x00000004001c7947 */ /* 0x000fea0003800000 */
.L_x_5748:
        /* <DEDUP_REMOVED lines=18> */
.L_x_5755:
[----:B------:R-:W-:-:S04]  /*4a60*/  LOP3.LUT R3, R5, 0x80000000, RZ, 0xc0, !PT ;  /* 0x8000000005037812 */ /* 0x000fc800078ec0ff */
[----:B------:R-:W-:-:S04]  /*4a70*/  SHF.R.U32.HI R3, RZ, 0x18, R3 ;  /* 0x00000018ff037819 */ /* 0x000fc80000011603 */
[----:B------:R-:W-:-:S04]  /*4a80*/  LOP3.LUT R0, R0, R3, RZ, 0xfc, !PT ;  /* 0x0000000300007212 */ /* 0x000fc800078efcff */
[----:B------:R-:W-:-:S07]  /*4a90*/  PRMT R4, R0, 0x7610, R4 ;  /* 0x0000761000047816 */ /* 0x000fce0000000004 */
.L_x_5754:
[----:B------:R-:W-:Y:S05]  /*4aa0*/  BSYNC B0 ;  /* 0x0000000000007941 */ /* 0x000fea0003800000 */
.L_x_5753:
[----:B------:R0:W-:Y:S01]  /*4ab0*/  STG.E.U8 desc[UR36][R8.64], R4 ;  /* 0x0000000408007986 */ /* 0x0001e2000c101124 */
[----:B------:R-:W-:Y:S05]  /*4ac0*/  BRA `(.L_x_5725) ;  /* 0x0000000000b87947 */ /* 0x000fea0003800000 */
.L_x_5747:
[----:B------:R-:W-:-:S13]  /*4ad0*/  ISETP.NE.AND P0, PT, R0, 0x1c, PT ;  /* 0x0000001c0000780c */ /* 0x000fda0003f05270 */
[----:B------:R-:W-:Y:S05]  /*4ae0*/  @!P0 BRA `(.L_x_5756) ;  /* 0x0000000000a88947 */ /* 0x000fea0003800000 */
[----:B------:R-:W-:-:S13]  /*4af0*/  ISETP.NE.AND P0, PT, R0, 0x1d, PT ;  /* 0x0000001d0000780c */ /* 0x000fda0003f05270 */
[----:B------:R-:W-:Y:S05]  /*4b00*/  @!P0 BRA `(.L_x_5757) ;  /* 0x0000000000908947 */ /* 0x000fea0003800000 */
[----:B------:R-:W-:-:S13]  /*4b10*/  ISETP.NE.AND P0, PT, R0, 0x2c, PT ;  /* 0x0000002c0000780c */ /* 0x000fda0003f05270 */
[----:B------:R-:W-:Y:S05]  /*4b20*/  @P0 BRA `(.L_x_5730) ;  /* 0x0000000000440947 */ /* 0x000fea0003800000 */
[----:B-----5:R-:W-:-:S06]  /*4b30*/  LOP3.LUT R24, R24, 0xff, RZ, 0xc0, !PT ;  /* 0x000000ff18187812 */ /* 0x020fcc00078ec0ff */
[----:B------:R-:W0:Y:S02]  /*4b40*/  I2F.U16 R24, R24 ;  /* 0x0000001800187306 */ /* 0x000e240000101000 */
        /* <DEDUP_REMOVED lines=15> */
.L_x_5730:
        /* <DEDUP_REMOVED lines=16> */
.L_x_5758:
[----:B------:R-:W-:Y:S05]  /*4d40*/  BRA `(.L_x_5725) ;  /* 0x0000000000187947 */ /* 0x000fea0003800000 */
.L_x_5757:
[----:B-----5:R-:W-:Y:S01]  /*4d50*/  LOP3.LUT R24, R24, 0xff, RZ, 0xc0, !PT ;  /* 0x000000ff18187812 */ /* 0x020fe200078ec0ff */
[----:B------:R-:W-:-:S05]  /*4d60*/  IMAD.MOV.U32 R25, RZ, RZ, RZ ;  /* 0x000000ffff197224 */ /* 0x000fca00078e00ff */
[----:B------:R0:W-:Y:S01]  /*4d70*/  STG.E.64 desc[UR36][R8.64], R24 ;  /* 0x0000001808007986 */ /* 0x0001e2000c101b24 */
[----:B------:R-:W-:Y:S05]  /*4d80*/  BRA `(.L_x_5725) ;  /* 0x0000000000087947 */ /* 0x000fea0003800000 */
.L_x_5756:
[----:B-----5:R-:W-:-:S05]  /*4d90*/  LOP3.LUT R3, R24, 0xff, RZ, 0xc0, !PT ;  /* 0x000000ff18037812 */ /* 0x020fca00078ec0ff */
[----:B------:R1:W-:Y:S02]  /*4da0*/  STG.E desc[UR36][R8.64], R3 ;  /* 0x0000000308007986 */ /* 0x0003e4000c101924 */
.L_x_5725:
[----:B------:R-:W-:Y:S05]  /*4db0*/  BSYNC B6 ;  /* 0x0000000000067941 */ /* 0x000fea0003800000 */
.L_x_5724:
[----:B------:R-:W-:Y:S01]  /*4dc0*/  ISETP.GE.AND P0, PT, R2, R22, PT ;  /* 0x000000160200720c */ /* 0x000fe20003f06270 */
[----:B------:R-:W-:-:S12]  /*4dd0*/  BSSY B6, `(.L_x_5759) ;  /* 0x00001fe000067945 */ /* 0x000fd80003800000 */
[----:B------:R-:W-:Y:S05]  /*4de0*/  @P0 BRA `(.L_x_5760) ;  /* 0x0000001c00f00947 */ /* 0x000fea0003800000 */
[----:B01----:R-:W0:Y:S01]  /*4df0*/  LDC.64 R8, c[0x0][0x218] ;  /* 0x00008600ff087b82 */ /* 0x003e220000000a00 */
[----:B------:R-:W-:Y:S01]  /*4e00*/  IMAD R0, R23, 0x200, R2 ;  /* 0x0000020017007824 */ /* 0x000fe200078e0202 */
[----:B--234-:R-:W-:Y:S01]  /*4e10*/  PRMT R4, R16, 0x9910, RZ ;  /* 0x0000991010047816 */ /* 0x01cfe200000000ff */
        /* <DEDUP_REMOVED lines=17> */
.L_x_5764:
[----:B-----5:R0:W-:Y:S01]  /*4f30*/  STG.E.U8 desc[UR36][R8.64], R19 ;  /* 0x0000001308007986 */ /* 0x0201e2000c101124 */
[----:B------:R-:W-:Y:S05]  /*4f40*/  BRA `(.L_x_5766) ;  /* 0x0000000c00987947 */ /* 0x000fea0003800000 */
.L_x_5763:
        /* <DEDUP_REMOVED lines=10> */
.L_x_5768:
[----:B-----5:R-:W-:-:S05]  /*4ff0*/  LOP3.LUT R19, R19, 0xff, RZ, 0xc0, !PT ;  /* 0x000000ff13137812 */ /* 0x020fca00078ec0ff */
[----:B------:R0:W-:Y:S01]  /*5000*/  STG.E desc[UR36][R8.64], R19 ;  /* 0x0000001308007986 */ /* 0x0001e2000c101924 */
[----:B------:R-:W-:Y:S05]  /*5010*/  BRA `(.L_x_5766) ;  /* 0x0000000c00647947 */ /* 0x000fea0003800000 */
.L_x_5767:
[----:B-----5:R-:W-:-:S05]  /*5020*/  LOP3.LUT R19, R19, 0xff, RZ, 0xc0, !PT ;  /* 0x000000ff13137812 */ /* 0x020fca00078ec0ff */
[----:B------:R0:W-:Y:S01]  /*5030*/  STG.E.U16 desc[UR36][R8.64], R19 ;  /* 0x0000001308007986 */ /* 0x0001e2000c101524 */
[----:B------:R-:W-:Y:S05]  /*5040*/  BRA `(.L_x_5766) ;  /* 0x0000000c00587947 */ /* 0x000fea0003800000 */
.L_x_5762:
        /* <DEDUP_REMOVED lines=10> */
.L_x_5770:
[----:B-----5:R-:W-:-:S04]  /*50f0*/  LOP3.LUT R19, R19, 0xff, RZ, 0xc0, !PT ;  /* 0x000000ff13137812 */ /* 0x020fc800078ec0ff */
[----:B------:R-:W0:Y:S02]  /*5100*/  I2F.U16 R0, R19 ;  /* 0x0000001300007306 */ /* 0x000e240000101000 */
[----:B0-----:R-:W-:-:S05]  /*5110*/  F2FP.F16.F32.PACK_AB R0, RZ, R0 ;  /* 0x00000000ff00723e */ /* 0x001fca00000000ff */
[----:B------:R0:W-:Y:S01]  /*5120*/  STG.E.U16 desc[UR36][R8.64], R0 ;  /* 0x0000000008007986 */ /* 0x0001e2000c101524 */
[----:B------:R-:W-:Y:S05]  /*5130*/  BRA `(.L_x_5766) ;  /* 0x0000000c001c7947 */ /* 0x000fea0003800000 */
.L_x_5769:
        /* <DEDUP_REMOVED lines=11> */
.L_x_5772:
[----:B-----5:R-:W-:-:S06]  /*51f0*/  LOP3.LUT R19, R19, 0xff, RZ, 0xc0, !PT ;  /* 0x000000ff13137812 */ /* 0x020fcc00078ec0ff */
[----:B------:R-:W0:Y:S02]  /*5200*/  I2F.U16 R19, R19 ;  /* 0x0000001300137306 */ /* 0x000e240000101000 */
[----:B0-----:R-:W-:-:S04]  /*5210*/  F2FP.F16.F32.PACK_AB R3, RZ, R19 ;  /* 0x00000013ff03723e */ /* 0x001fc800000000ff */
[----:B------:R-:W-:-:S05]  /*5220*/  PRMT R3, R3, 0x5410, RZ ;  /* 0x0000541003037816 */ /* 0x000fca00000000ff */
[----:B------:R0:W-:Y:S01]  /*5230*/  STG.E desc[UR36][R8.64], R3 ;  /* 0x0000000308007986 */ /* 0x0001e2000c101924 */
[----:B------:R-:W-:Y:S05]  /*5240*/  BRA `(.L_x_5766) ;  /* 0x0000000800d87947 */ /* 0x000fea0003800000 */
.L_x_5771:
[----:B-----5:R-:W-:-:S06]  /*5250*/  LOP3.LUT R4, R19, 0xff, RZ, 0xc0, !PT ;  /* 0x000000ff13047812 */ /* 0x020fcc00078ec0ff */
[----:B------:R-:W0:Y:S02]  /*5260*/  I2F.F64.U16 R4, R4 ;  /* 0x0000000400047312 */ /* 0x000e240000101800 */
[----:B0-----:R0:W-:Y:S01]  /*5270*/  STG.E.64 desc[UR36][R8.64], R4 ;  /* 0x0000000408007986 */ /* 0x0011e2000c101b24 */
[----:B------:R-:W-:Y:S05]  /*5280*/  BRA `(.L_x_5766) ;  /* 0x0000000800c87947 */ /* 0x000fea0003800000 */
.L_x_5761:
        /* <DEDUP_REMOVED lines=12> */
.L_x_5775:
[----:B-----5:R-:W-:Y:S02]  /*5350*/  LOP3.LUT R4, R19, 0xff, RZ, 0xc0, !PT ;  /* 0x000000ff13047812 */ /* 0x020fe400078ec0ff */
[----:B------:R-:W-:-:S04]  /*5360*/  CS2R R6, SRZ ;  /* 0x0000000000067805 */ /* 0x000fc8000001ff00 */
[----:B------:R-:W0:Y:S02]  /*5370*/  I2F.F64.U16 R4, R4 ;  /* 0x0000000400047312 */ /* 0x000e240000101800 */
[----:B0-----:R0:W-:Y:S01]  /*5380*/  STG.E.128 desc[UR36][R8.64], R4 ;  /* 0x0000000408007986 */ /* 0x0011e2000c101d24 */
[----:B------:R-:W-:Y:S05]  /*5390*/  BRA `(.L_x_5766) ;  /* 0x0000000800847947 */ /* 0x000fea0003800000 */
.L_x_5774:
        /* <DEDUP_REMOVED lines=22> */
.L_x_5779:
[----:B------:R-:W-:Y:S05]  /*5500*/  BSYNC B0 ;  /* 0x0000000000007941 */ /* 0x000fea0003800000 */
.L_x_5778:
[----:B------:R-:W-:-:S05]  /*5510*/  LOP3.LUT R5, R0, R5, RZ, 0xfc, !PT ;  /* 0x0000000500057212 */ /* 0x000fca00078efcff */
[----:B------:R0:W-:Y:S01]  /*5520*/  STG.E.U8 desc[UR36][R8.64], R5 ;  /* 0x0000000508007986 */ /* 0x0001e2000c101124 */
[----:B------:R-:W-:Y:S05]  /*5530*/  BRA `(.L_x_5766) ;  /* 0x00000008001c7947 */ /* 0x000fea0003800000 */
.L_x_5777:
        /* <DEDUP_REMOVED lines=14> */
.L_x_5781:
[----:B------:R-:W-:Y:S01]  /*5620*/  IMAD.MOV.U32 R0, RZ, RZ, 0x7f ;  /* 0x0000007fff007424 */ /* 0x000fe200078e00ff */
[----:B------:R-:W-:-:S04]  /*5630*/  ISETP.GT.U32.AND P0, PT, R3, 0x7f800000, PT ;  /* 0x7f8000000300780c */ /* 0x000fc80003f04070 */
[----:B------:R-:W-:-:S09]  /*5640*/  SEL R0, R0, 0x7c, P0 ;  /* 0x0000007c00007807 */ /* 0x000fd20000000000 */
.L_x_5782:
[----:B------:R-:W-:Y:S05]  /*5650*/  BSYNC B0 ;  /* 0x0000000000007941 */ /* 0x000fea0003800000 */
.L_x_5780:
[----:B------:R-:W-:-:S04]  /*5660*/  LOP3.LUT R3, R19, 0x80000000, RZ, 0xc0, !PT ;  /* 0x8000000013037812 */ /* 0x000fc800078ec0ff */
[----:B------:R-:W-:-:S04]  /*5670*/  SHF.R.U32.HI R3, RZ, 0x18, R3 ;  /* 0x00000018ff037819 */ /* 0x000fc80000011603 */
[----:B------:R-:W-:-:S05]  /*5680*/  LOP3.LUT R3, R0, R3, RZ, 0xfc, !PT ;  /* 0x0000000300037212 */ /* 0x000fca00078efcff */
[----:B------:R0:W-:Y:S01]  /*5690*/  STG.E.U8 desc[UR36][R8.64], R3 ;  /* 0x0000000308007986 */ /* 0x0001e2000c101124 */
[----:B------:R-:W-:Y:S05]  /*56a0*/  BRA `(.L_x_5766) ;  /* 0x0000000400c07947 */ /* 0x000fea0003800000 */
.L_x_5776:
[----:B-----5:R-:W-:-:S04]  /*56b0*/  LOP3.LUT R19, R19, 0xff, RZ, 0xc0, !PT ;  /* 0x000000ff13137812 */ /* 0x020fc800078ec0ff */
[----:B------:R-:W0:Y:S02]  /*56c0*/  I2F.U16 R0, R19 ;  /* 0x0000001300007306 */ /* 0x000e240000101000 */
[----:B0-----:R-:W-:-:S05]  /*56d0*/  F2FP.BF16.F32.PACK_AB R0, RZ, R0 ;  /* 0x00000000ff00723e */ /* 0x001fca00000010ff */
[----:B------:R0:W-:Y:S01]  /*56e0*/  STG.E.U16 desc[UR36][R8.64], R0 ;  /* 0x0000000008007986 */ /* 0x0001e2000c101524 */
[----:B------:R-:W-:Y:S05]  /*56f0*/  BRA `(.L_x_5766) ;  /* 0x0000000400ac7947 */ /* 0x000fea0003800000 */
.L_x_5773:
        /* <DEDUP_REMOVED lines=11> */
.L_x_5785:
        /* <DEDUP_REMOVED lines=18> */
.L_x_5788:
[----:B------:R-:W-:-:S04]  /*58d0*/  LOP3.LUT R3, R19, 0x80000000, RZ, 0xc0, !PT ;  /* 0x8000000013037812 */ /* 0x000fc800078ec0ff */
[----:B------:R-:W-:-:S04]  /*58e0*/  SHF.R.U32.HI R3, RZ, 0x18, R3 ;  /* 0x00000018ff037819 */ /* 0x000fc80000011603 */
[----:B------:R-:W-:-:S04]  /*58f0*/  LOP3.LUT R0, R0, R3, RZ, 0xfc, !PT ;  /* 0x0000000300007212 */ /* 0x000fc800078efcff */
[----:B------:R-:W-:-:S07]  /*5900*/  PRMT R4, R0, 0x7610, R4 ;  /* 0x0000761000047816 */ /* 0x000fce0000000004 */
.L_x_5787:
[----:B------:R-:W-:Y:S05]  /*5910*/  BSYNC B0 ;  /* 0x0000000000007941 */ /* 0x000fea0003800000 */
.L_x_5786:
[----:B------:R3:W-:Y:S01]  /*5920*/  STG.E.U8 desc[UR36][R8.64], R4 ;  /* 0x0000000408007986 */ /* 0x0007e2000c101124 */
[----:B------:R-:W-:Y:S05]  /*5930*/  BRA `(.L_x_5766) ;  /* 0x00000004001c7947 */ /* 0x000fea0003800000 */
.L_x_5784:
        /* <DEDUP_REMOVED lines=18> */
.L_x_5791:
[----:B------:R-:W-:-:S04]  /*5a60*/  LOP3.LUT R3, R19, 0x80000000, RZ, 0xc0, !PT ;  /* 0x8000000013037812 */ /* 0x000fc800078ec0ff */
[----:B------:R-:W-:-:S04]  /*5a70*/  SHF.R.U32.HI R3, RZ, 0x18, R3 ;  /* 0x00000018ff037819 */ /* 0x000fc80000011603 */
[----:B------:R-:W-:-:S04]  /*5a80*/  LOP3.LUT R0, R0, R3, RZ, 0xfc, !PT ;  /* 0x0000000300007212 */ /* 0x000fc800078efcff */
[----:B------:R-:W-:-:S07]  /*5a90*/  PRMT R4, R0, 0x7610, R4 ;  /* 0x0000761000047816 */ /* 0x000fce0000000004 */
.L_x_5790:
[----:B------:R-:W-:Y:S05]  /*5aa0*/  BSYNC B0 ;  /* 0x0000000000007941 */ /* 0x000fea0003800000 */
.L_x_5789:
[----:B------:R0:W-:Y:S01]  /*5ab0*/  STG.E.U8 desc[UR36][R8.64], R4 ;  /* 0x0000000408007986 */ /* 0x0001e2000c101124 */
[----:B------:R-:W-:Y:S05]  /*5ac0*/  BRA `(.L_x_5766) ;  /* 0x0000000000b87947 */ /* 0x000fea0003800000 */
.L_x_5783:
[----:B------:R-:W-:-:S13]  /*5ad0*/  ISETP.NE.AND P0, PT, R0, 0x1c, PT ;  /* 0x0000001c0000780c */ /* 0x000fda0003f05270 */
[----:B------:R-:W-:Y:S05]  /*5ae0*/  @!P0 BRA `(.L_x_5792) ;  /* 0x0000000000a88947 */ /* 0x000fea0003800000 */
[----:B------:R-:W-:-:S13]  /*5af0*/  ISETP.NE.AND P0, PT, R0, 0x1d, PT ;  /* 0x0000001d0000780c */ /* 0x000fda0003f05270 */
[----:B------:R-:W-:Y:S05]  /*5b00*/  @!P0 BRA `(.L_x_5793) ;  /* 0x0000000000908947 */ /* 0x000fea0003800000 */
[----:B------:R-:W-:-:S13]  /*5b10*/  ISETP.NE.AND P0, PT, R0, 0x2c, PT ;  /* 0x0000002c0000780c */ /* 0x000fda0003f05270 */
[----:B------:R-:W-:Y:S05]  /*5b20*/  @P0 BRA `(.L_x_5765) ;  /* 0x0000000000440947 */ /* 0x000fea0003800000 */
[----:B-----5:R-:W-:-:S04]  /*5b30*/  LOP3.LUT R19, R19, 0xff, RZ, 0xc0, !PT ;  /* 0x000000ff13137812 */ /* 0x020fc800078ec0ff */
        /* <DEDUP_REMOVED lines=16> */
.L_x_5765:
        /* <DEDUP_REMOVED lines=16> */
.L_x_5794:
[----:B------:R-:W-:Y:S05]  /*5d40*/  BRA `(.L_x_5766) ;  /* 0x0000000000187947 */ /* 0x000fea0003800000 */
.L_x_5793:
[----:B-----5:R-:W-:Y:S01]  /*5d50*/  LOP3.LUT R4, R19, 0xff, RZ, 0xc0, !PT ;  /* 0x000000ff13047812 */ /* 0x020fe200078ec0ff */
[----:B------:R-:W-:-:S05]  /*5d60*/  IMAD.MOV.U32 R5, RZ, RZ, RZ ;  /* 0x000000ffff057224 */ /* 0x000fca00078e00ff */
[----:B------:R2:W-:Y:S01]  /*5d70*/  STG.E.64 desc[UR36][R8.64], R4 ;  /* 0x0000000408007986 */ /* 0x0005e2000c101b24 */
[----:B------:R-:W-:Y:S05]  /*5d80*/  BRA `(.L_x_5766) ;  /* 0x0000000000087947 */ /* 0x000fea0003800000 */
.L_x_5792:
[----:B-----5:R-:W-:-:S05]  /*5d90*/  LOP3.LUT R19, R19, 0xff, RZ, 0xc0, !PT ;  /* 0x000000ff13137812 */ /* 0x020fca00078ec0ff */
[----:B------:R0:W-:Y:S02]  /*5da0*/  STG.E desc[UR36][R8.64], R19 ;  /* 0x0000001308007986 */ /* 0x0001e4000c101924 */
.L_x_5766:
        /* <DEDUP_REMOVED lines=23> */
.L_x_5798:
[----:B------:R3:W-:Y:S01]  /*5f20*/  STG.E.U8 desc[UR36][R8.64], R17 ;  /* 0x0000001108007986 */ /* 0x0007e2000c101124 */
[----:B------:R-:W-:Y:S05]  /*5f30*/  BRA `(.L_x_5800) ;  /* 0x0000000c00987947 */ /* 0x000fea0003800000 */
.L_x_5797:
        /* <DEDUP_REMOVED lines=10> */
.L_x_5802:
[----:B------:R-:W-:-:S05]  /*5fe0*/  LOP3.LUT R17, R17, 0xff, RZ, 0xc0, !PT ;  /* 0x000000ff11117812 */ /* 0x000fca00078ec0ff */
[----:B------:R2:W-:Y:S01]  /*5ff0*/  STG.E desc[UR36][R8.64], R17 ;  /* 0x0000001108007986 */ /* 0x0005e2000c101924 */
[----:B------:R-:W-:Y:S05]  /*6000*/  BRA `(.L_x_5800) ;  /* 0x0000000c00647947 */ /* 0x000fea0003800000 */
.L_x_5801:
[----:B------:R-:W-:-:S05]  /*6010*/  LOP3.LUT R17, R17, 0xff, RZ, 0xc0, !PT ;  /* 0x000000ff11117812 */ /* 0x000fca00078ec0ff */
[----:B------:R0:W-:Y:S01]  /*6020*/  STG.E.U16 desc[UR36][R8.64], R17 ;  /* 0x0000001108007986 */ /* 0x0001e2000c101524 */
[----:B------:R-:W-:Y:S05]  /*6030*/  BRA `(.L_x_5800) ;  /* 0x0000000c00587947 */ /* 0x000fea0003800000 */
.L_x_5796:
[----:B------:R-:W-:-:S13]  /*6040*/  ISETP.GT.AND P0, PT, R0, 0x6, PT ;  /* 0x000000060000780c */ /* 0x000fda0003f04270 */
[----:B------:R-:W-:Y:S05]  /*6050*/  @P0 BRA `(.L_x_5803) ;  /* 0x0000000000340947 */ /* 0x000fea0003800000 */
[----:B------:R-:W-:-:S13]  /*6060*/  ISETP.NE.AND P0, PT, R0, 0x5, PT ;  /* 0x000000050000780c */ /* 0x000fda0003f05270 */
[----:B------:R-:W-:Y:S05]  /*6070*/  @!P0 BRA `(.L_x_5804) ;  /* 0x0000000000188947 */ /* 0x000fea0003800000 */
[----:B------:R-:W-:-:S13]  /*6080*/  ISETP.NE.AND P0, PT, R0, 0x6, PT ;  /* 0x000000060000780c */ /* 0x000fda0003f05270 */
[----:B------:R-:W-:Y:S05]  /*6090*/  @P0 BRA `(.L_x_5799) ;  /* 0x0000000800e40947 */ /* 0x000fea0003800000 */
[----:B------:R-:W-:-:S06]  /*60a0*/  LOP3.LUT R3, R17, 0xff, RZ, 0xc0, !PT ;  /* 0x000000ff11037812 */ /* 0x000fcc00078ec0ff */
[----:B------:R-:W0:Y:S02]  /*60b0*/  I2F.U16 R3, R3 ;  /* 0x0000000300037306 */ /* 0x000e240000101000 */
[----:B0-----:R0:W-:Y:S01]  /*60c0*/  STG.E desc[UR36][R8.64], R3 ;  /* 0x0000000308007986 */ /* 0x0011e2000c101924 */
[----:B------:R-:W-:Y:S05]  /*60d0*/  BRA `(.L_x_5800) ;  /* 0x0000000c00307947 */ /* 0x000fea0003800000 */
.L_x_5804:
[----:B------:R-:W-:-:S04]  /*60e0*/  LOP3.LUT R17, R17, 0xff, RZ, 0xc0, !PT ;  /* 0x000000ff11117812 */ /* 0x000fc800078ec0ff */
[----:B------:R-:W0:Y:S02]  /*60f0*/  I2F.U16 R0, R17 ;  /* 0x0000001100007306 */ /* 0x000e240000101000 */
[----:B0-----:R-:W-:-:S05]  /*6100*/  F2FP.F16.F32.PACK_AB R0, RZ, R0 ;  /* 0x00000000ff00723e */ /* 0x001fca00000000ff */
[----:B------:R0:W-:Y:S01]  /*6110*/  STG.E.U16 desc[UR36][R8.64], R0 ;  /* 0x0000000008007986 */ /* 0x0001e2000c101524 */
[----:B------:R-:W-:Y:S05]  /*6120*/  BRA `(.L_x_5800) ;  /* 0x0000000c001c7947 */ /* 0x000fea0003800000 */
.L_x_5803:
[----:B------:R-:W-:-:S13]  /*6130*/  ISETP.NE.AND P0, PT, R0, 0x7, PT ;  /* 0x000000070000780c */ /* 0x000fda0003f05270 */
[----:B------:R-:W-:Y:S05]  /*6140*/  @!P0 BRA `(.L_x_5805) ;  /* 0x00000000003c8947 */ /* 0x000fea0003800000 */
[----:B------:R-:W-:-:S13]  /*6150*/  ISETP.NE.AND P0, PT, R0, 0x8, PT ;  /* 0x000000080000780c */ /* 0x000fda0003f05270 */
[----:B------:R-:W-:Y:S05]  /*6160*/  @!P0 BRA `(.L_x_5806) ;  /* 0x00000000001c8947 */ /* 0x000fea0003800000 */
[----:B------:R-:W-:-:S13]  /*6170*/  ISETP.NE.AND P0, PT, R0, 0x9, PT ;  /* 0x000000090000780c */ /* 0x000fda0003f05270 */
[----:B------:R-:W-:Y:S05]  /*6180*/  @P0 BRA `(.L_x_5799) ;  /* 0x0000000800a80947 */ /* 0x000fea0003800000 */
[----:B------:R-:W-:Y:S01]  /*6190*/  LOP3.LUT R17, R17, 0xff, RZ, 0xc0, !PT ;  /* 0x000000ff11117812 */ /* 0x000fe200078ec0ff */
[----:B------:R-:W-:-:S03]  /*61a0*/  IMAD.MOV.U32 R5, RZ, RZ, RZ ;  /* 0x000000ffff057224 */ /* 0x000fc600078e00ff */
[----:B------:R-:W0:Y:S02]  /*61b0*/  I2F.U16 R4, R17 ;  /* 0x0000001100047306 */ /* 0x000e240000101000 */
[----:B0-----:R0:W-:Y:S01]  /*61c0*/  STG.E.64 desc[UR36][R8.64], R4 ;  /* 0x0000000408007986 */ /* 0x0011e2000c101b24 */
[----:B------:R-:W-:Y:S05]  /*61d0*/  BRA `(.L_x_5800) ;  /* 0x0000000800f07947 */ /* 0x000fea0003800000 */
.L_x_5806:
[----:B------:R-:W-:-:S06]  /*61e0*/  LOP3.LUT R17, R17, 0xff, RZ, 0xc0, !PT ;  /* 0x000000ff11117812 */ /* 0x000fcc00078ec0ff */
[----:B------:R-:W0:Y:S02]  /*61f0*/  I2F.U16 R17, R17 ;  /* 0x0000001100117306 */ /* 0x000e240000101000 */
[----:B0-----:R-:W-:-:S04]  /*6200*/  F2FP.F16.F32.PACK_AB R3, RZ, R17 ;  /* 0x00000011ff03723e */ /* 0x001fc800000000ff */
[----:B------:R-:W-:-:S05]  /*6210*/  PRMT R3, R3, 0x5410, RZ ;  /* 0x0000541003037816 */ /* 0x000fca00000000ff */
[----:B------:R0:W-:Y:S01]  /*6220*/  STG.E desc[UR36][R8.64], R3 ;  /* 0x0000000308007986 */ /* 0x0001e2000c101924 */
[----:B------:R-:W-:Y:S05]  /*6230*/  BRA `(.L_x_5800) ;  /* 0x0000000800d87947 */ /* 0x000fea0003800000 */
.L_x_5805:
[----:B------:R-:W-:-:S06]  /*6240*/  LOP3.LUT R4, R17, 0xff, RZ, 0xc0, !PT ;  /* 0x000000ff11047812 */ /* 0x000fcc00078ec0ff */
[----:B------:R-:W0:Y:S02]  /*6250*/  I2F.F64.U16 R4, R4 ;  /* 0x0000000400047312 */ /* 0x000e240000101800 */
[----:B0-----:R0:W-:Y:S01]  /*6260*/  STG.E.64 desc[UR36][R8.64], R4 ;  /* 0x0000000408007986 */ /* 0x0011e2000c101b24 */
[----:B------:R-:W-:Y:S05]  /*6270*/  BRA `(.L_x_5800) ;  /* 0x0000000800c87947 */ /* 0x000fea0003800000 */
.L_x_5795:
        /* <DEDUP_REMOVED lines=12> */
.L_x_5809:
[----:B------:R-:W-:Y:S02]  /*6340*/  LOP3.LUT R4, R17, 0xff, RZ, 0xc0, !PT ;  /* 0x000000ff11047812 */ /* 0x000fe400078ec0ff */
[----:B------:R-:W-:-:S04]  /*6350*/  CS2R R6, SRZ ;  /* 0x0000000000067805 */ /* 0x000fc8000001ff00 */
[----:B------:R-:W0:Y:S02]  /*6360*/  I2F.F64.U16 R4, R4 ;  /* 0x0000000400047312 */ /* 0x000e240000101800 */
[----:B0-----:R0:W-:Y:S01]  /*6370*/  STG.E.128 desc[UR36][R8.64], R4 ;  /* 0x0000000408007986 */ /* 0x0011e2000c101d24 */
[----:B------:R-:W-:Y:S05]  /*6380*/  BRA `(.L_x_5800) ;  /* 0x0000000800847947 */ /* 0x000fea0003800000 */
.L_x_5808:
[----:B------:R-:W-:-:S13]  /*6390*/  ISETP.NE.AND P0, PT, R0, 0xf, PT ;  /* 0x0000000f0000780c */ /* 0x000fda0003f05270 */
[----:B------:R-:W-:Y:S05]  /*63a0*/  @!P0 BRA `(.L_x_5810) ;  /* 0x0000000000bc8947 */ /* 0x000fea0003800000 */
[----:B------:R-:W-:-:S13]  /*63b0*/  ISETP.NE.AND P0, PT, R0, 0x17, PT ;  /* 0x000000170000780c */ /* 0x000fda0003f05270 */
[----:B------:R-:W-:Y:S05]  /*63c0*/  @!P0 BRA `(.L_x_5811) ;  /* 0x0000000000588947 */ /* 0x000fea0003800000 */
[----:B------:R-:W-:-:S13]  /*63d0*/  ISETP.NE.AND P0, PT, R0, 0x18, PT ;  /* 0x000000180000780c */ /* 0x000fda0003f05270 */
[----:B------:R-:W-:Y:S05]  /*63e0*/  @P0 BRA `(.L_x_5799) ;  /* 0x0000000800100947 */ /* 0x000fea0003800000 */
[----:B------:R-:W-:Y:S01]  /*63f0*/  LOP3.LUT R17, R17, 0xff, RZ, 0xc0, !PT ;  /* 0x000000ff11117812 */ /* 0x000fe200078ec0ff */
        /* <DEDUP_REMOVED lines=15> */
.L_x_5813:
[----:B------:R-:W-:Y:S05]  /*64f0*/  BSYNC B0 ;  /* 0x0000000000007941 */ /* 0x000fea0003800000 */
.L_x_5812:
[----:B------:R-:W-:-:S05]  /*6500*/  LOP3.LUT R5, R0, R5, RZ, 0xfc, !PT ;  /* 0x0000000500057212 */ /* 0x000fca00078efcff */
[----:B------:R0:W-:Y:S01]  /*6510*/  STG.E.U8 desc[UR36][R8.64], R5 ;  /* 0x0000000508007986 */ /* 0x0001e2000c101124 */
[----:B------:R-:W-:Y:S05]  /*6520*/  BRA `(.L_x_5800) ;  /* 0x00000008001c7947 */ /* 0x000fea0003800000 */
.L_x_5811:
[----:B------:R-:W-:Y:S01]  /*6530*/  LOP3.LUT R17, R17, 0xff, RZ, 0xc0, !PT ;  /* 0x000000ff11117812 */ /* 0x000fe200078ec0ff */
        /* <DEDUP_REMOVED lines=13> */
.L_x_5815:
[----:B------:R-:W-:Y:S01]  /*6610*/  IMAD.MOV.U32 R0, RZ, RZ, 0x7f ;  /* 0x0000007fff007424 */ /* 0x000fe200078e00ff */
[----:B------:R-:W-:-:S04]  /*6620*/  ISETP.GT.U32.AND P0, PT, R3, 0x7f800000, PT ;  /* 0x7f8000000300780c */ /* 0x000fc80003f04070 */
[----:B------:R-:W-:-:S09]  /*6630*/  SEL R0, R0, 0x7c, P0 ;  /* 0x0000007c00007807 */ /* 0x000fd20000000000 */
.L_x_5816:
[----:B------:R-:W-:Y:S05]  /*6640*/  BSYNC B0 ;  /* 0x0000000000007941 */ /* 0x000fea0003800000 */
.L_x_5814:
[----:B------:R-:W-:-:S04]  /*6650*/  LOP3.LUT R3, R17, 0x80000000, RZ, 0xc0, !PT ;  /* 0x8000000011037812 */ /* 0x000fc800078ec0ff */
[----:B------:R-:W-:-:S04]  /*6660*/  SHF.R.U32.HI R3, RZ, 0x18, R3 ;  /* 0x00000018ff037819 */ /* 0x000fc80000011603 */
[----:B------:R-:W-:-:S05]  /*6670*/  LOP3.LUT R3, R0, R3, RZ, 0xfc, !PT ;  /* 0x0000000300037212 */ /* 0x000fca00078efcff */
[----:B------:R0:W-:Y:S01]  /*6680*/  STG.E.U8 desc[UR36][R8.64], R3 ;  /* 0x0000000308007986 */ /* 0x0001e2000c101124 */
[----:B------:R-:W-:Y:S05]  /*6690*/  BRA `(.L_x_5800) ;  /* 0x0000000400c07947 */ /* 0x000fea0003800000 */
.L_x_5810:
[----:B------:R-:W-:-:S04]  /*66a0*/  LOP3.LUT R17, R17, 0xff, RZ, 0xc0, !PT ;  /* 0x000000ff11117812 */ /* 0x000fc800078ec0ff */
[----:B------:R-:W0:Y:S02]  /*66b0*/  I2F.U16 R0, R17 ;  /* 0x0000001100007306 */ /* 0x000e240000101000 */
[----:B0-----:R-:W-:-:S05]  /*66c0*/  F2FP.BF16.F32.PACK_AB R0, RZ, R0 ;  /* 0x00000000ff00723e */ /* 0x001fca00000010ff */
[----:B------:R0:W-:Y:S01]  /*66d0*/  STG.E.U16 desc[UR36][R8.64], R0 ;  /* 0x0000000008007986 */ /* 0x0001e2000c101524 */
[----:B------:R-:W-:Y:S05]  /*66e0*/  BRA `(.L_x_5800) ;  /* 0x0000000400ac7947 */ /* 0x000fea0003800000 */
.L_x_5807:
        /* <DEDUP_REMOVED lines=8> */
[----:B------:R-:W-:-:S05]  /*6770*/  LOP3.LUT R17, R17, 0xff, RZ, 0xc0, !PT ;  /* 0x000000ff11117812 */ /* 0x000fca00078ec0ff */
[----:B------:R0:W-:Y:S01]  /*6780*/  STG.E.U16 desc[UR36][R8.64], R17 ;  /* 0x0000001108007986 */ /* 0x0001e2000c101524 */
[----:B------:R-:W-:Y:S05]  /*6790*/  BRA `(.L_x_5800) ;  /* 0x0000000400807947 */ /* 0x000fea0003800000 */
.L_x_5819:
[----:B------:R-:W-:Y:S01]  /*67a0*/  LOP3.LUT R17, R17, 0xff, RZ, 0xc0, !PT ;  /* 0x000000ff11117812 */ /* 0x000fe200078ec0ff */
        /* <DEDUP_REMOVED lines=17> */
.L_x_5822:
[----:B------:R-:W-:-:S04]  /*68c0*/  LOP3.LUT R3, R17, 0x80000000, RZ, 0xc0, !PT ;  /* 0x8000000011037812 */ /* 0x000fc800078ec0ff */
[----:B------:R-:W-:-:S04]  /*68d0*/  SHF.R.U32.HI R3, RZ, 0x18, R3 ;  /* 0x00000018ff037819 */ /* 0x000fc80000011603 */
[----:B------:R-:W-:-:S04]  /*68e0*/  LOP3.LUT R0, R0, R3, RZ, 0xfc, !PT ;  /* 0x0000000300007212 */ /* 0x000fc800078efcff */
[----:B------:R-:W-:-:S07]  /*68f0*/  PRMT R4, R0, 0x7610, R4 ;  /* 0x0000761000047816 */ /* 0x000fce0000000004 */
.L_x_5821:
[----:B------:R-:W-:Y:S05]  /*6900*/  BSYNC B0 ;  /* 0x0000000000007941 */ /* 0x000fea0003800000 */
.L_x_5820:
[----:B------:R0:W-:Y:S01]  /*6910*/  STG.E.U8 desc[UR36][R8.64], R4 ;  /* 0x0000000408007986 */ /* 0x0001e2000c101124 */
[----:B------:R-:W-:Y:S05]  /*6920*/  BRA `(.L_x_5800) ;  /* 0x00000004001c7947 */ /* 0x000fea0003800000 */
.L_x_5818:
        /* <DEDUP_REMOVED lines=18> */
.L_x_5825:
[----:B------:R-:W-:-:S04]  /*6a50*/  LOP3.LUT R3, R17, 0x80000000, RZ, 0xc0, !PT ;  /* 0x8000000011037812 */ /* 0x000fc800078ec0ff */
[----:B------:R-:W-:-:S04]  /*6a60*/  SHF.R.U32.HI R3, RZ, 0x18, R3 ;  /* 0x00000018ff037819 */ /* 0x000fc80000011603 */
[----:B------:R-:W-:-:S04]  /*6a70*/  LOP3.LUT R0, R0, R3, RZ, 0xfc, !PT ;  /* 0x0000000300007212 */ /* 0x000fc800078efcff */
[----:B------:R-:W-:-:S07]  /*6a80*/  PRMT R4, R0, 0x7610, R4 ;  /* 0x0000761000047816 */ /* 0x000fce0000000004 */
.L_x_5824:
[----:B------:R-:W-:Y:S05]  /*6a90*/  BSYNC B0 ;  /* 0x0000000000007941 */ /* 0x000fea0003800000 */
.L_x_5823:
[----:B------:R0:W-:Y:S01]  /*6aa0*/  STG.E.U8 desc[UR36][R8.64], R4 ;  /* 0x0000000408007986 */ /* 0x0001e2000c101124 */
[----:B------:R-:W-:Y:S05]  /*6ab0*/  BRA `(.L_x_5800) ;  /* 0x0000000000b87947 */ /* 0x000fea0003800000 */
.L_x_5817:
[----:B------:R-:W-:-:S13]  /*6ac0*/  ISETP.NE.AND P0, PT, R0, 0x1c, PT ;  /* 0x0000001c0000780c */ /* 0x000fda0003f05270 */
[----:B------:R-:W-:Y:S05]  /*6ad0*/  @!P0 BRA `(.L_x_5826) ;  /* 0x0000000000a88947 */ /* 0x000fea0003800000 */
[----:B------:R-:W-:-:S13]  /*6ae0*/  ISETP.NE.AND P0, PT, R0, 0x1d, PT ;  /* 0x0000001d0000780c */ /* 0x000fda0003f05270 */
[----:B------:R-:W-:Y:S05]  /*6af0*/  @!P0 BRA `(.L_x_5827) ;  /* 0x0000000000908947 */ /* 0x000fea0003800000 */
[----:B------:R-:W-:-:S13]  /*6b00*/  ISETP.NE.AND P0, PT, R0, 0x2c, PT ;  /* 0x0000002c0000780c */ /* 0x000fda0003f05270 */
[----:B------:R-:W-:Y:S05]  /*6b10*/  @P0 BRA `(.L_x_5799) ;  /* 0x0000000000440947 */ /* 0x000fea0003800000 */
[----:B------:R-:W-:-:S04]  /*6b20*/  LOP3.LUT R17, R17, 0xff, RZ, 0xc0, !PT ;  /* 0x000000ff11117812 */ /* 0x000fc800078ec0ff */
        /* <DEDUP_REMOVED lines=16> */
.L_x_5799:
        /* <DEDUP_REMOVED lines=16> */
.L_x_5828:
[----:B------:R-:W-:Y:S05]  /*6d30*/  BRA `(.L_x_5800) ;  /* 0x0000000000187947 */ /* 0x000fea0003800000 */
.L_x_5827:
[----:B------:R-:W-:Y:S01]  /*6d40*/  LOP3.LUT R4, R17, 0xff, RZ, 0xc0, !PT ;  /* 0x000000ff11047812 */ /* 0x000fe200078ec0ff */
[----:B------:R-:W-:-:S05]  /*6d50*/  IMAD.MOV.U32 R5, RZ, RZ, RZ ;  /* 0x000000ffff057224 */ /* 0x000fca00078e00ff */
[----:B------:R0:W-:Y:S01]  /*6d60*/  STG.E.64 desc[UR36][R8.64], R4 ;  /* 0x0000000408007986 */ /* 0x0001e2000c101b24 */
[----:B------:R-:W-:Y:S05]  /*6d70*/  BRA `(.L_x_5800) ;  /* 0x0000000000087947 */ /* 0x000fea0003800000 */
.L_x_5826:
[----:B------:R-:W-:-:S05]  /*6d80*/  LOP3.LUT R17, R17, 0xff, RZ, 0xc0, !PT ;  /* 0x000000ff11117812 */ /* 0x000fca00078ec0ff */
[----:B------:R0:W-:Y:S02]  /*6d90*/  STG.E desc[UR36][R8.64], R17 ;  /* 0x0000001108007986 */ /* 0x0001e4000c101924 */
.L_x_5800:
[----:B------:R-:W-:-:S07]  /*6da0*/  VIADD R2, R2, 0x80 ;  /* 0x0000008002027836 */ /* 0x000fce0000000000 */
.L_x_5760:
[----:B------:R-:W-:Y:S05]  /*6db0*/  BSYNC B6 ;  /* 0x0000000000067941 */ /* 0x000fea0003800000 */
.L_x_5759:
        /* <DEDUP_REMOVED lines=21> */
.L_x_5832:
[----:B-----5:R-:W-:Y:S01]  /*6f10*/  STG.E.U8 desc[UR36][R2.64], R18 ;  /* 0x0000001202007986 */ /* 0x020fe2000c101124 */
[----:B------:R-:W-:Y:S05]  /*6f20*/  EXIT ;  /* 0x000000000000794d */ /* 0x000fea0003800000 */
.L_x_5831:
        /* <DEDUP_REMOVED lines=10> */
.L_x_5835:
[----:B-----5:R-:W-:-:S05]  /*6fd0*/  LOP3.LUT R5, R18, 0xff, RZ, 0xc0, !PT ;  /* 0x000000ff12057812 */ /* 0x020fca00078ec0ff */
[----:B------:R-:W-:Y:S01]  /*6fe0*/  STG.E desc[UR36][R2.64], R5 ;  /* 0x0000000502007986 */ /* 0x000fe2000c101924 */
[----:B------:R-:W-:Y:S05]  /*6ff0*/  EXIT ;  /* 0x000000000000794d */ /* 0x000fea0003800000 */
.L_x_5834:
[----:B-----5:R-:W-:-:S05]  /*7000*/  LOP3.LUT R5, R18, 0xff, RZ, 0xc0, !PT ;  /* 0x000000ff12057812 */ /* 0x020fca00078ec0ff */
[----:B------:R-:W-:Y:S01]  /*7010*/  STG.E.U16 desc[UR36][R2.64], R5 ;  /* 0x0000000502007986 */ /* 0x000fe2000c101524 */
[----:B------:R-:W-:Y:S05]  /*7020*/  EXIT ;  /* 0x000000000000794d */ /* 0x000fea0003800000 */
.L_x_5830:
        /* <DEDUP_REMOVED lines=8> */
[----:B0-----:R-:W-:Y:S01]  /*70b0*/  STG.E desc[UR36][R2.64], R5 ;  /* 0x0000000502007986 */ /* 0x001fe2000c101924 */
[----:B------:R-:W-:Y:S05]  /*70c0*/  EXIT ;  /* 0x000000000000794d */ /* 0x000fea0003800000 */
.L_x_5837:
[----:B-----5:R-:W-:-:S04]  /*70d0*/  LOP3.LUT R18, R18, 0xff, RZ, 0xc0, !PT ;  /* 0x000000ff12127812 */ /* 0x020fc800078ec0ff */
[----:B------:R-:W0:Y:S02]  /*70e0*/  I2F.U16 R0, R18 ;  /* 0x0000001200007306 */ /* 0x000e240000101000 */
[----:B0-----:R-:W-:-:S05]  /*70f0*/  F2FP.F16.F32.PACK_AB R0, RZ, R0 ;  /* 0x00000000ff00723e */ /* 0x001fca00000000ff */
[----:B------:R-:W-:Y:S01]  /*7100*/  STG.E.U16 desc[UR36][R2.64], R0 ;  /* 0x0000000002007986 */ /* 0x000fe2000c101524 */
[----:B------:R-:W-:Y:S05]  /*7110*/  EXIT ;  /* 0x000000000000794d */ /* 0x000fea0003800000 */
.L_x_5836:
        /* <DEDUP_REMOVED lines=9> */
[----:B0-----:R-:W-:Y:S01]  /*71b0*/  STG.E.64 desc[UR36][R2.64], R18 ;  /* 0x0000001202007986 */ /* 0x001fe2000c101b24 */
[----:B------:R-:W-:Y:S05]  /*71c0*/  EXIT ;  /* 0x000000000000794d */ /* 0x000fea0003800000 */
.L_x_5839:
[----:B-----5:R-:W-:-:S06]  /*71d0*/  LOP3.LUT R18, R18, 0xff, RZ, 0xc0, !PT ;  /* 0x000000ff12127812 */ /* 0x020fcc00078ec0ff */
[----:B------:R-:W0:Y:S02]  /*71e0*/  I2F.U16 R18, R18 ;  /* 0x0000001200127306 */ /* 0x000e240000101000 */
[----:B0-----:R-:W-:-:S04]  /*71f0*/  F2FP.F16.F32.PACK_AB R5, RZ, R18 ;  /* 0x00000012ff05723e */ /* 0x001fc800000000ff */
[----:B------:R-:W-:-:S05]  /*7200*/  PRMT R5, R5, 0x5410, RZ ;  /* 0x0000541005057816 */ /* 0x000fca00000000ff */
[----:B------:R-:W-:Y:S01]  /*7210*/  STG.E desc[UR36][R2.64], R5 ;  /* 0x0000000502007986 */ /* 0x000fe2000c101924 */
[----:B------:R-:W-:Y:S05]  /*7220*/  EXIT ;  /* 0x000000000000794d */ /* 0x000fea0003800000 */
.L_x_5838:
[----:B-----5:R-:W-:-:S06]  /*7230*/  LOP3.LUT R4, R18, 0xff, RZ, 0xc0, !PT ;  /* 0x000000ff12047812 */ /* 0x020fcc00078ec0ff */
[----:B------:R-:W0:Y:S02]  /*7240*/  I2F.F64.U16 R4, R4 ;  /* 0x0000000400047312 */ /* 0x000e240000101800 */
[----:B0-----:R-:W-:Y:S01]  /*7250*/  STG.E.64 desc[UR36][R2.64], R4 ;  /* 0x0000000402007986 */ /* 0x001fe2000c101b24 */
[----:B------:R-:W-:Y:S05]  /*7260*/  EXIT ;  /* 0x000000000000794d */ /* 0x000fea0003800000 */
.L_x_5829:
        /* <DEDUP_REMOVED lines=12> */
.L_x_5842:
[----:B-----5:R-:W-:Y:S02]  /*7330*/  LOP3.LUT R4, R18, 0xff, RZ, 0xc0, !PT ;  /* 0x000000ff12047812 */ /* 0x020fe400078ec0ff */
[----:B------:R-:W-:-:S04]  /*7340*/  CS2R R6, SRZ ;  /* 0x0000000000067805 */ /* 0x000fc8000001ff00 */
[----:B------:R-:W0:Y:S02]  /*7350*/  I2F.F64.U16 R4, R4 ;  /* 0x0000000400047312 */ /* 0x000e240000101800 */
[----:B0-----:R-:W-:Y:S01]  /*7360*/  STG.E.128 desc[UR36][R2.64], R4 ;  /* 0x0000000402007986 */ /* 0x001fe2000c101d24 */
[----:B------:R-:W-:Y:S05]  /*7370*/  EXIT ;  /* 0x000000000000794d */ /* 0x000fea0003800000 */
.L_x_5841:
        /* <DEDUP_REMOVED lines=22> */
.L_x_5846:
[----:B------:R-:W-:Y:S05]  /*74e0*/  BSYNC B0 ;  /* 0x0000000000007941 */ /* 0x000fea0003800000 */
.L_x_5845:
[----:B------:R-:W-:-:S05]  /*74f0*/  LOP3.LUT R5, R0, R5, RZ, 0xfc, !PT ;  /* 0x0000000500057212 */ /* 0x000fca00078efcff */
[----:B------:R-:W-:Y:S01]  /*7500*/  STG.E.U8 desc[UR36][R2.64], R5 ;  /* 0x0000000502007986 */ /* 0x000fe2000c101124 */
[----:B------:R-:W-:Y:S05]  /*7510*/  EXIT ;  /* 0x000000000000794d */ /* 0x000fea0003800000 */
.L_x_5844:
        /* <DEDUP_REMOVED lines=14> */
.L_x_5848:
[----:B------:R-:W-:Y:S01]  /*7600*/  IMAD.MOV.U32 R0, RZ, RZ, 0x7f ;  /* 0x0000007fff007424 */ /* 0x000fe200078e00ff */
[----:B------:R-:W-:-:S04]  /*7610*/  ISETP.GT.U32.AND P0, PT, R4, 0x7f800000, PT ;  /* 0x7f8000000400780c */ /* 0x000fc80003f04070 */
[----:B------:R-:W-:-:S09]  /*7620*/  SEL R0, R0, 0x7c, P0 ;  /* 0x0000007c00007807 */ /* 0x000fd20000000000 */
.L_x_5849:
[----:B------:R-:W-:Y:S05]  /*7630*/  BSYNC B0 ;  /* 0x0000000000007941 */ /* 0x000fea0003800000 */
.L_x_5847:
[----:B------:R-:W-:-:S04]  /*7640*/  LOP3.LUT R4, R5, 0x80000000, RZ, 0xc0, !PT ;  /* 0x8000000005047812 */ /* 0x000fc800078ec0ff */
[----:B------:R-:W-:-:S04]  /*7650*/  SHF.R.U32.HI R5, RZ, 0x18, R4 ;  /* 0x00000018ff057819 */ /* 0x000fc80000011604 */
[----:B------:R-:W-:-:S05]  /*7660*/  LOP3.LUT R5, R0, R5, RZ, 0xfc, !PT ;  /* 0x0000000500057212 */ /* 0x000fca00078efcff */
[----:B------:R-:W-:Y:S01]  /*7670*/  STG.E.U8 desc[UR36][R2.64], R5 ;  /* 0x0000000502007986 */ /* 0x000fe2000c101124 */
[----:B------:R-:W-:Y:S05]  /*7680*/  EXIT ;  /* 0x000000000000794d */ /* 0x000fea0003800000 */
.L_x_5843:
[----:B-----5:R-:W-:-:S04]  /*7690*/  LOP3.LUT R18, R18, 0xff, RZ, 0xc0, !PT ;  /* 0x000000ff12127812 */ /* 0x020fc800078ec0ff */
[----:B------:R-:W0:Y:S02]  /*76a0*/  I2F.U16 R0, R18 ;  /* 0x0000001200007306 */ /* 0x000e240000101000 */
[----:B0-----:R-:W-:-:S05]  /*76b0*/  F2FP.BF16.F32.PACK_AB R0, RZ, R0 ;  /* 0x00000000ff00723e */ /* 0x001fca00000010ff */
[----:B------:R-:W-:Y:S01]  /*76c0*/  STG.E.U16 desc[UR36][R2.64], R0 ;  /* 0x0000000002007986 */ /* 0x000fe2000c101524 */
[----:B------:R-:W-:Y:S05]  /*76d0*/  EXIT ;  /* 0x000000000000794d */ /* 0x000fea0003800000 */
.L_x_5840:
        /* <DEDUP_REMOVED lines=11> */
.L_x_5852:
        /* <DEDUP_REMOVED lines=18> */
.L_x_5855:
[----:B------:R-:W-:-:S04]  /*78b0*/  LOP3.LUT R0, R7, 0x80000000, RZ, 0xc0, !PT ;  /* 0x8000000007007812 */ /* 0x000fc800078ec0ff */
[----:B------:R-:W-:-:S04]  /*78c0*/  SHF.R.U32.HI R5, RZ, 0x18, R0 ;  /* 0x00000018ff057819 */ /* 0x000fc80000011600 */
[----:B------:R-:W-:-:S04]  /*78d0*/  LOP3.LUT R4, R4, R5, RZ, 0xfc, !PT ;  /* 0x0000000504047212 */ /* 0x000fc800078efcff */
[----:B------:R-:W-:-:S07]  /*78e0*/  PRMT R0, R4, 0x7610, R0 ;  /* 0x0000761004007816 */ /* 0x000fce0000000000 */
.L_x_5854:
[----:B------:R-:W-:Y:S05]  /*78f0*/  BSYNC B0 ;  /* 0x0000000000007941 */ /* 0x000fea0003800000 */
.L_x_5853:
[----:B------:R-:W-:Y:S01]  /*7900*/  STG.E.U8 desc[UR36][R2.64], R0 ;  /* 0x0000000002007986 */ /* 0x000fe2000c101124 */
[----:B------:R-:W-:Y:S05]  /*7910*/  EXIT ;  /* 0x000000000000794d */ /* 0x000fea0003800000 */
.L_x_5851:
        /* <DEDUP_REMOVED lines=18> */
.L_x_5858:
[----:B------:R-:W-:-:S04]  /*7a40*/  LOP3.LUT R0, R7, 0x80000000, RZ, 0xc0, !PT ;  /* 0x8000000007007812 */ /* 0x000fc800078ec0ff */
[----:B------:R-:W-:-:S04]  /*7a50*/  SHF.R.U32.HI R5, RZ, 0x18, R0 ;  /* 0x00000018ff057819 */ /* 0x000fc80000011600 */
[----:B------:R-:W-:-:S04]  /*7a60*/  LOP3.LUT R4, R4, R5, RZ, 0xfc, !PT ;  /* 0x0000000504047212 */ /* 0x000fc800078efcff */
[----:B------:R-:W-:-:S07]  /*7a70*/  PRMT R0, R4, 0x7610, R0 ;  /* 0x0000761004007816 */ /* 0x000fce0000000000 */
.L_x_5857:
[----:B------:R-:W-:Y:S05]  /*7a80*/  BSYNC B0 ;  /* 0x0000000000007941 */ /* 0x000fea0003800000 */
.L_x_5856:
[----:B------:R-:W-:Y:S01]  /*7a90*/  STG.E.U8 desc[UR36][R2.64], R0 ;  /* 0x0000000002007986 */ /* 0x000fe2000c101124 */
[----:B------:R-:W-:Y:S05]  /*7aa0*/  EXIT ;  /* 0x000000000000794d */ /* 0x000fea0003800000 */
.L_x_5850:
        /* <DEDUP_REMOVED lines=23> */
.L_x_5833:
        /* <DEDUP_REMOVED lines=15> */
[----:B-1---5:R-:W-:Y:S05]  /*7d10*/  CALL.ABS.NOINC R2 ;  /* 0x0000000002007343 */ /* 0x022fea0003c00000 */
.L_x_5861:
[----:B------:R-:W-:Y:S05]  /*7d20*/  EXIT ;  /* 0x000000000000794d */ /* 0x000fea0003800000 */
.L_x_5860:
[----:B-----5:R-:W-:Y:S01]  /*7d30*/  LOP3.LUT R18, R18, 0xff, RZ, 0xc0, !PT ;  /* 0x000000ff12127812 */ /* 0x020fe200078ec0ff */
[----:B------:R-:W-:-:S05]  /*7d40*/  IMAD.MOV.U32 R19, RZ, RZ, RZ ;  /* 0x000000ffff137224 */ /* 0x000fca00078e00ff */
[----:B------:R-:W-:Y:S01]  /*7d50*/  STG.E.64 desc[UR36][R2.64], R18 ;  /* 0x0000001202007986 */ /* 0x000fe2000c101b24 */
[----:B------:R-:W-:Y:S05]  /*7d60*/  EXIT ;  /* 0x000000000000794d */ /* 0x000fea0003800000 */
.L_x_5859:
[----:B-----5:R-:W-:-:S05]  /*7d70*/  LOP3.LUT R5, R18, 0xff, RZ, 0xc0, !PT ;  /* 0x000000ff12057812 */ /* 0x020fca00078ec0ff */
[----:B------:R-:W-:Y:S01]  /*7d80*/  STG.E desc[UR36][R2.64], R5 ;  /* 0x0000000502007986 */ /* 0x000fe2000c101924 */
[----:B------:R-:W-:Y:S05]  /*7d90*/  EXIT ;  /* 0x000000000000794d */ /* 0x000fea0003800000 */
.L_x_5862:
        /* <DEDUP_REMOVED lines=14> */
.L_x_5966:


//--------------------- .text._ZN2at6native18elementwise_kernelILi128ELi4EZNS0_22gpu_kernel_impl_nocastINS0_10AbsFunctorIhEEEEvRNS_18TensorIteratorBaseERKT_EUliE_EEviT1_ --------------------------
	.section	.text._ZN2at6native18elementwise_kernelILi128ELi4EZNS0_22gpu_kernel_impl_nocastINS0_10AbsFunctorIhEEEEvRNS_18TensorIteratorBaseERKT_EUliE_EEviT1_,"ax",@progbits
	.align	128
        .global         _ZN2at6native18elementwise_kernelILi128ELi4EZNS0_22gpu_kernel_impl_nocastINS0_10AbsFunctorIhEEEEvRNS_18TensorIteratorBaseERKT_EUliE_EEviT1_
        .type           _ZN2at6native18elementwise_kernelILi128ELi4EZNS0_22gpu_kernel_impl_nocastINS0_10AbsFunctorIhEEEEvRNS_18TensorIteratorBaseERKT_EUliE_EEviT1_,@function
        .size           _ZN2at6native18elementwise_kernelILi128ELi4EZNS0_22gpu_kernel_impl_nocastINS0_10AbsFunctorIhEEEEvRNS_18TensorIteratorBaseERKT_EUliE_EEviT1_,(.L_x_5967 - _ZN2at6native18elementwise_kernelILi128ELi4EZNS0_22gpu_kernel_impl_nocastINS0_10AbsFunctorIhEEEEvRNS_18TensorIteratorBaseERKT_EUliE_EEviT1_)
        .other          _ZN2at6native18elementwise_kernelILi128ELi4EZNS0_22gpu_kernel_impl_nocastINS0_10AbsFunctorIhEEEEvRNS_18TensorIteratorBaseERKT_EUliE_EEviT1_,@"STO_CUDA_ENTRY STV_DEFAULT"
_ZN2at6native18elementwise_kernelILi128ELi4EZNS0_22gpu_kernel_impl_nocastINS0_10AbsFunctorIhEEEEvRNS_18TensorIteratorBaseERKT_EUliE_EEviT1_:
.text._ZN2at6native18elementwise_kernelILi128ELi4EZNS0_22gpu_kernel_impl_nocastINS0_10AbsFunctorIhEEEEvRNS_18TensorIteratorBaseERKT_EUliE_EEviT1_:
        /* <DEDUP_REMOVED lines=311> */
.L_x_5865:
[----:B------:R-:W-:Y:S02]  /*1370*/  ULDC.64 UR8, c[0x0][0x418] ;  /* 0x0001060000087ab9 */ /* 0x000fe40000000a00 */
[----:B------:R-:W-:-:S04]  /*1380*/  IADD3 R4, P0, R2, UR8, RZ ;  /* 0x0000000802047c10 */ /* 0x000fc8000ff1e0ff */
[----:B------:R-:W-:Y:S01]  /*1390*/  IADD3.X R5, RZ, UR9, RZ, P0, !PT ;  /* 0x00000009ff057c10 */ /* 0x000fe200087fe4ff */
[----:B------:R-:W-:-:S05]  /*13a0*/  ULDC.64 UR8, c[0x0][0x410] ;  /* 0x0001040000087ab9 */ /* 0x000fca0000000a00 */
[----:B------:R-:W2:Y:S01]  /*13b0*/  LDG.E.U8 R5, desc[UR4][R4.64] ;  /* 0x0000000404057981 */ /* 0x000ea2000c1e1100 */
[----:B------:R-:W-:Y:S02]  /*13c0*/  IADD3 R2, P0, R3, UR8, RZ ;  /* 0x0000000803027c10 */ /* 0x000fe4000ff1e0ff */
[----:B------:R-:W-:Y:S02]  /*13d0*/  IADD3 R0, R0, 0x80, RZ ;  /* 0x0000008000007810 */ /* 0x000fe40007ffe0ff */
[----:B------:R-:W-:-:S05]  /*13e0*/  IADD3.X R3, RZ, UR9, RZ, P0, !PT ;  /* 0x00000009ff037c10 */ /* 0x000fca00087fe4ff */
[----:B--2---:R0:W-:Y:S04]  /*13f0*/  STG.E.U8 desc[UR4][R2.64], R5 ;  /* 0x0000000502007986 */ /* 0x0041e8000c101104 */
.L_x_5864:
[----:B------:R-:W-:Y:S05]  /*1400*/  BSYNC B0 ;  /* 0x0000000000007941 */ /* 0x000fea0003800000 */
.L_x_5863:
        /* <DEDUP_REMOVED lines=305> */
.L_x_5868:
[----:B------:R-:W-:Y:S02]  /*2720*/  ULDC.64 UR8, c[0x0][0x418] ;  /* 0x0001060000087ab9 */ /* 0x000fe40000000a00 */
[----:B------:R-:W-:-:S04]  /*2730*/  IADD3 R4, P0, R2, UR8, RZ ;  /* 0x0000000802047c10 */ /* 0x000fc8000ff1e0ff */
[----:B------:R-:W-:Y:S01]  /*2740*/  IADD3.X R5, RZ, UR9, RZ, P0, !PT ;  /* 0x00000009ff057c10 */ /* 0x000fe200087fe4ff */
[----:B------:R-:W-:-:S05]  /*2750*/  ULDC.64 UR8, c[0x0][0x410] ;  /* 0x0001040000087ab9 */ /* 0x000fca0000000a00 */
[----:B------:R-:W2:Y:S01]  /*2760*/  LDG.E.U8 R5, desc[UR4][R4.64] ;  /* 0x0000000404057981 */ /* 0x000ea2000c1e1100 */
[----:B------:R-:W-:Y:S02]  /*2770*/  IADD3 R2, P0, R3, UR8, RZ ;  /* 0x0000000803027c10 */ /* 0x000fe4000ff1e0ff */
[----:B------:R-:W-:Y:S02]  /*2780*/  IADD3 R0, R0, 0x80, RZ ;  /* 0x0000008000007810 */ /* 0x000fe40007ffe0ff */
[----:B------:R-:W-:Y:S02]  /*2790*/  IADD3.X R3, RZ, UR9, RZ, P0, !PT ;  /* 0x00000009ff037c10 */ /* 0x000fe400087fe4ff */
[----:B------:R-:W-:-:S03]  /*27a0*/  ISETP.GE.AND P0, PT, R0, UR6, PT ;  /* 0x0000000600007c0c */ /* 0x000fc6000bf06270 */
[----:B--2---:R1:W-:Y:S10]  /*27b0*/  STG.E.U8 desc[UR4][R2.64], R5 ;  /* 0x0000000502007986 */ /* 0x0043f4000c101104 */
[----:B------:R-:W-:Y:S05]  /*27c0*/  @P0 BRA `(.L_x_5867) ;  /* 0x0000001000dc0947 */ /* 0x000fea0003800000 */
[----:B------:R-:W0:Y:S01]  /*27d0*/  LDC R8, c[0x0][0x218] ;  /* 0x00008600ff087b82 */ /* 0x000e220000000800 */
[----:B-1----:R-:W-:Y:S02]  /*27e0*/  CS2R R2, SRZ ;  /* 0x0000000000027805 */ /* 0x002fe4000001ff00 */
        /* <DEDUP_REMOVED lines=300> */
.L_x_5869:
        /* <DEDUP_REMOVED lines=9> */
.L_x_5867:
[----:B------:R-:W-:Y:S05]  /*3b40*/  BSYNC B0 ;  /* 0x0000000000007941 */ /* 0x000fea0003800000 */
.L_x_5866:
[----:B------:R-:W-:-:S13]  /*3b50*/  ISETP.GE.AND P0, PT, R0, UR6, PT ;  /* 0x0000000600007c0c */ /* 0x000fda000bf06270 */
[----:B------:R-:W-:Y:S05]  /*3b60*/  @P0 EXIT ;  /* 0x000000000000094d */ /* 0x000fea0003800000 */
[----:B------:R-:W3:Y:S01]  /*3b70*/  LDC R8, c[0x0][0x218] ;  /* 0x00008600ff087b82 */ /* 0x000ee20000000800 */
[----:B012---:R-:W-:Y:S02]  /*3b80*/  CS2R R2, SRZ ;  /* 0x0000000000027805 */ /* 0x007fe4000001ff00 */
[----:B---3--:R-:W-:-:S13]  /*3b90*/  ISETP.NE.AND P0, PT, R8, RZ, PT ;  /* 0x000000ff0800720c */ /* 0x008fda0003f05270 */
[----:B------:R-:W-:Y:S05]  /*3ba0*/  @!P0 BRA `(.L_x_5870) ;  /* 0x0000001000a88947 */ /* 0x000fea0003800000 */
[----:B------:R-:W-:Y:S01]  /*3bb0*/  HFMA2.MMA R2, -RZ, RZ, 0, 0 ;  /* 0x00000000ff027435 */ /* 0x000fe200000001ff */
[----:B------:R-:W-:Y:S01]  /*3bc0*/  IMAD.MOV.U32 R3, RZ, RZ, R0 ;  /* 0x000000ffff037224 */ /* 0x000fe200078e0000 */
        /* <DEDUP_REMOVED lines=296> */
.L_x_5870:
[----:B------:R-:W-:Y:S02]  /*4e50*/  ULDC.64 UR6, c[0x0][0x418] ;  /* 0x0001060000067ab9 */ /* 0x000fe40000000a00 */
[----:B------:R-:W-:-:S04]  /*4e60*/  IADD3 R4, P0, R2, UR6, RZ ;  /* 0x0000000602047c10 */ /* 0x000fc8000ff1e0ff */
[----:B------:R-:W-:Y:S01]  /*4e70*/  IADD3.X R5, RZ, UR7, RZ, P0, !PT ;  /* 0x00000007ff057c10 */ /* 0x000fe200087fe4ff */
[----:B------:R-:W-:-:S05]  /*4e80*/  ULDC.64 UR6, c[0x0][0x410] ;  /* 0x0001040000067ab9 */ /* 0x000fca0000000a00 */
[----:B------:R-:W2:Y:S01]  /*4e90*/  LDG.E.U8 R5, desc[UR4][R4.64] ;  /* 0x0000000404057981 */ /* 0x000ea2000c1e1100 */
[----:B------:R-:W-:-:S04]  /*4ea0*/  IADD3 R2, P0, R3, UR6, RZ ;  /* 0x0000000603027c10 */ /* 0x000fc8000ff1e0ff */
[----:B------:R-:W-:-:S05]  /*4eb0*/  IADD3.X R3, RZ, UR7, RZ, P0, !PT ;  /* 0x00000007ff037c10 */ /* 0x000fca00087fe4ff */
[----:B--2---:R-:W-:Y:S01]  /*4ec0*/  STG.E.U8 desc[UR4][R2.64], R5 ;  /* 0x0000000502007986 */ /* 0x004fe2000c101104 */
[----:B------:R-:W-:Y:S05]  /*4ed0*/  EXIT ;  /* 0x000000000000794d */ /* 0x000fea0003800000 */
.L_x_5871:
        /* <DEDUP_REMOVED lines=10> */
.L_x_5967:


//--------------------- .text._ZN2at6native27unrolled_elementwise_kernelINS0_10AbsFunctorIhEESt5arrayIPcLm2EELi4E23TrivialOffsetCalculatorILi1EjES8_NS0_6memory15LoadWithoutCastENS9_16StoreWithoutCastEEEviT_T0_T2_T3_T4_T5_ --------------------------
	.section	.text._ZN2at6native27unrolled_elementwise_kernelINS0_10AbsFunctorIhEESt5arrayIPcLm2EELi4E23TrivialOffsetCalculatorILi1EjES8_NS0_6memory15LoadWithoutCastENS9_16StoreWithoutCastEEEviT_T0_T2_T3_T4_T5_,"ax",@progbits
	.align	128
        .global         _ZN2at6native27unrolled_elementwise_kernelINS0_10AbsFunctorIhEESt5arrayIPcLm2EELi4E23TrivialOffsetCalculatorILi1EjES8_NS0_6memory15LoadWithoutCastENS9_16StoreWithoutCastEEEviT_T0_T2_T3_T4_T5_
        .type           _ZN2at6native27unrolled_elementwise_kernelINS0_10AbsFunctorIhEESt5arrayIPcLm2EELi4E23TrivialOffsetCalculatorILi1EjES8_NS0_6memory15LoadWithoutCastENS9_16StoreWithoutCastEEEviT_T0_T2_T3_T4_T5_,@function
        .size           _ZN2at6native27unrolled_elementwise_kernelINS0_10AbsFunctorIhEESt5arrayIPcLm2EELi4E23TrivialOffsetCalculatorILi1EjES8_NS0_6memory15LoadWithoutCastENS9_16StoreWithoutCastEEEviT_T0_T2_T3_T4_T5_,(.L_x_5968 - _ZN2at6native27unrolled_elementwise_kernelINS0_10AbsFunctorIhEESt5arrayIPcLm2EELi4E23TrivialOffsetCalculatorILi1EjES8_NS0_6memory15LoadWithoutCastENS9_16StoreWithoutCastEEEviT_T0_T2_T3_T4_T5_)
        .other          _ZN2at6native27unrolled_elementwise_kernelINS0_10AbsFunctorIhEESt5arrayIPcLm2EELi4E23TrivialOffsetCalculatorILi1EjES8_NS0_6memory15LoadWithoutCastENS9_16StoreWithoutCastEEEviT_T0_T2_T3_T4_T5_,@"STO_CUDA_ENTRY STV_DEFAULT"
_ZN2at6native27unrolled_elementwise_kernelINS0_10AbsFunctorIhEESt5arrayIPcLm2EELi4E23TrivialOffsetCalculatorILi1EjES8_NS0_6memory15LoadWithoutCastENS9_16StoreWithoutCastEEEviT_T0_T2_T3_T4_T5_:
.text._ZN2at6native27unrolled_elementwise_kernelINS0_10AbsFunctorIhEESt5arrayIPcLm2EELi4E23TrivialOffsetCalculatorILi1EjES8_NS0_6memory15LoadWithoutCastENS9_16StoreWithoutCastEEEviT_T0_T2_T3_T4_T5_:
        /* <DEDUP_REMOVED lines=13> */
[----:B------:R-:W-:Y:S01]  /*00d0*/  @!P2 IMAD R9, R3, 0x200, R2 ;  /* 0x000002000309a824 */ /* 0x000fe200078e0202 */
[----:B------:R-:W1:Y:S01]  /*00e0*/  @!P2 LDC.64 R12, c[0x0][0x220] ;  /* 0x00008800ff0cab82 */ /* 0x000e620000000a00 */
[----:B------:R-:W-:Y:S01]  /*00f0*/  @!P2 VIADD R2, R2, 0x80 ;  /* 0x000000800202a836 */ /* 0x000fe20000000000 */
[----:B0-----:R-:W-:-:S04]  /*0100*/  @!P0 IADD3 R6, P4, R7, R10, RZ ;  /* 0x0000000a07068210 */ /* 0x001fc80007f9e0ff */
[----:B------:R-:W-:Y:S01]  /*0110*/  ISETP.GE.AND P1, PT, R2, R5, PT ;  /* 0x000000050200720c */ /* 0x000fe20003f26270 */
[----:B------:R-:W-:-:S05]  /*0120*/  @!P0 IMAD.X R7, RZ, RZ, R11, P4 ;  /* 0x000000ffff078224 */ /* 0x000fca00020e060b */
[----:B------:R0:W2:Y:S07]  /*0130*/  @!P0 LDG.E.U8 R4, desc[UR4][R6.64] ;  /* 0x0000000406048981 */ /* 0x0000ae000c1e1100 */
[----:B------:R-:W-:Y:S01]  /*0140*/  @!P1 IMAD R15, R3, 0x200, R2 ;  /* 0x00000200030f9824 */ /* 0x000fe200078e0202 */
[----:B------:R-:W-:Y:S01]  /*0150*/  @!P1 IADD3 R2, R2, 0x80, RZ ;  /* 0x0000008002029810 */ /* 0x000fe20007ffe0ff */
[----:B------:R-:W3:Y:S03]  /*0160*/  @!P1 LDC.64 R16, c[0x0][0x220] ;  /* 0x00008800ff109b82 */ /* 0x000ee60000000a00 */
[----:B------:R-:W-:-:S13]  /*0170*/  ISETP.GE.AND P3, PT, R2, R5, PT ;  /* 0x000000050200720c */ /* 0x000fda0003f66270 */
[----:B------:R-:W4:Y:S01]  /*0180*/  @!P3 LDC.64 R18, c[0x0][0x220] ;  /* 0x00008800ff12bb82 */ /* 0x000f220000000a00 */
[--C-:B------:R-:W-:Y:S01]  /*0190*/  @!P3 IMAD R11, R3, 0x200, R2.reuse ;  /* 0x00000200030bb824 */ /* 0x100fe200078e0202 */
[----:B------:R-:W-:-:S04]  /*01a0*/  PRMT R2, RZ, 0x7610, R2 ;  /* 0x00007610ff027816 */ /* 0x000fc80000000002 */
[----:B----4-:R-:W-:-:S05]  /*01b0*/  @!P3 IADD3 R10, P4, R11, R18, RZ ;  /* 0x000000120b0ab210 */ /* 0x010fca0007f9e0ff */
[----:B------:R-:W-:Y:S02]  /*01c0*/  @!P3 IMAD.X R11, RZ, RZ, R19, P4 ;  /* 0x000000ffff0bb224 */ /* 0x000fe400020e0613 */
[----:B------:R-:W4:Y:S03]  /*01d0*/  @!P0 LDC.64 R18, c[0x0][0x218] ;  /* 0x00008600ff128b82 */ /* 0x000f260000000a00 */
[----:B------:R2:W5:Y:S01]  /*01e0*/  @!P3 LDG.E.U8 R2, desc[UR4][R10.64] ;  /* 0x000000040a02b981 */ /* 0x000562000c1e1100 */
[----:B-1----:R-:W-:Y:S02]  /*01f0*/  @!P2 IADD3 R8, P3, R9, R12, RZ ;  /* 0x0000000c0908a210 */ /* 0x002fe40007f7e0ff */
[----:B---3--:R-:W-:Y:S02]  /*0200*/  @!P1 IADD3 R12, P4, R15, R16, RZ ;  /* 0x000000100f0c9210 */ /* 0x008fe40007f9e0ff */
[----:B------:R-:W-:Y:S01]  /*0210*/  PRMT R15, RZ, 0x7610, R15 ;  /* 0x00007610ff0f7816 */ /* 0x000fe2000000000f */
[----:B0-----:R-:W-:Y:S01]  /*0220*/  @!P0 IMAD R7, R3, 0x200, R0 ;  /* 0x0000020003078824 */ /* 0x001fe200078e0200 */
[----:B------:R-:W-:Y:S01]  /*0230*/  @!P2 IADD3.X R9, RZ, R13, RZ, P3, !PT ;  /* 0x0000000dff09a210 */ /* 0x000fe20001ffe4ff */
[----:B------:R-:W-:-:S04]  /*0240*/  @!P1 IMAD.X R13, RZ, RZ, R17, P4 ;  /* 0x000000ffff0d9224 */ /* 0x000fc800020e0611 */
[----:B------:R0:W5:Y:S01]  /*0250*/  @!P2 LDG.E.U8 R15, desc[UR4][R8.64] ;  /* 0x00000004080fa981 */ /* 0x000162000c1e1100 */
[----:B------:R-:W-:Y:S01]  /*0260*/  PRMT R17, RZ, 0x7610, R17 ;  /* 0x00007610ff117816 */ /* 0x000fe20000000011 */
[----:B------:R-:W-:-:S05]  /*0270*/  @!P0 VIADD R0, R0, 0x80 ;  /* 0x0000008000008836 */ /* 0x000fca0000000000 */
[----:B------:R0:W5:Y:S01]  /*0280*/  @!P1 LDG.E.U8 R17, desc[UR4][R12.64] ;  /* 0x000000040c119981 */ /* 0x000162000c1e1100 */
[----:B----4-:R-:W-:-:S05]  /*0290*/  @!P0 IADD3 R6, P2, R7, R18, RZ ;  /* 0x0000001207068210 */ /* 0x010fca0007f5e0ff */
[----:B------:R-:W-:Y:S01]  /*02a0*/  @!P0 IMAD.X R7, RZ, RZ, R19, P2 ;  /* 0x000000ffff078224 */ /* 0x000fe200010e0613 */
[----:B------:R-:W-:Y:S01]  /*02b0*/  ISETP.GE.AND P1, PT, R0, R5, PT ;  /* 0x000000050000720c */ /* 0x000fe20003f26270 */
[----:B------:R-:W-:Y:S03]  /*02c0*/  BSSY B0, `(.L_x_5872) ;  /* 0x000000f000007945 */ /* 0x000fe60003800000 */
[----:B--2---:R0:W-:Y:S09]  /*02d0*/  @!P0 STG.E.U8 desc[UR4][R6.64], R4 ;  /* 0x0000000406008986 */ /* 0x0041f2000c101104 */
[----:B------:R-:W-:Y:S05]  /*02e0*/  @P1 BRA `(.L_x_5873) ;  /* 0x0000000000301947 */ /* 0x000fea0003800000 */
[----:B0-----:R-:W-:Y:S01]  /*02f0*/  LEA R6, R3, R0, 0x9 ;  /* 0x0000000003067211 */ /* 0x001fe200078e48ff */
[----:B------:R-:W-:Y:S01]  /*0300*/  VIADD R0, R0, 0x80 ;  /* 0x0000008000007836 */ /* 0x000fe20000000000 */
[----:B------:R-:W-:Y:S02]  /*0310*/  ULDC.64 UR6, c[0x0][0x218] ;  /* 0x0000860000067ab9 */ /* 0x000fe40000000a00 */
[----:B------:R-:W-:Y:S02]  /*0320*/  IADD3 R6, P0, R6, UR6, RZ ;  /* 0x0000000606067c10 */ /* 0x000fe4000ff1e0ff */
[----:B------:R-:W-:-:S03]  /*0330*/  ISETP.GE.AND P1, PT, R0, R5, PT ;  /* 0x000000050000720c */ /* 0x000fc60003f26270 */
[----:B------:R-:W-:-:S05]  /*0340*/  IMAD.X R7, RZ, RZ, UR7, P0 ;  /* 0x00000007ff077e24 */ /* 0x000fca00080e06ff */
[----:B-----5:R1:W-:Y:S05]  /*0350*/  STG.E.U8 desc[UR4][R6.64], R15 ;  /* 0x0000000f06007986 */ /* 0x0203ea000c101104 */
[----:B------:R-:W-:Y:S01]  /*0360*/  @!P1 IMAD R8, R3, 0x200, R0 ;  /* 0x0000020003089824 */ /* 0x000fe200078e0200 */
[----:B------:R-:W-:-:S04]  /*0370*/  @!P1 IADD3 R0, R0, 0x80, RZ ;  /* 0x0000008000009810 */ /* 0x000fc80007ffe0ff */
[----:B------:R-:W-:-:S05]  /*0380*/  @!P1 IADD3 R8, P2, R8, UR6, RZ ;  /* 0x0000000608089c10 */ /* 0x000fca000ff5e0ff */
[----:B------:R-:W-:-:S05]  /*0390*/  @!P1 IMAD.X R9, RZ, RZ, UR7, P2 ;  /* 0x00000007ff099e24 */ /* 0x000fca00090e06ff */
[----:B------:R1:W-:Y:S03]  /*03a0*/  @!P1 STG.E.U8 desc[UR4][R8.64], R17 ;  /* 0x0000001108009986 */ /* 0x0003e6000c101104 */
.L_x_5873:
[----:B------:R-:W-:Y:S05]  /*03b0*/  BSYNC B0 ;  /* 0x0000000000007941 */ /* 0x000fea0003800000 */
.L_x_5872:
[----:B------:R-:W-:-:S13]  /*03c0*/  ISETP.GE.AND P0, PT, R0, R5, PT ;  /* 0x000000050000720c */ /* 0x000fda0003f06270 */
[----:B------:R-:W-:Y:S05]  /*03d0*/  @P0 EXIT ;  /* 0x000000000000094d */ /* 0x000fea0003800000 */
[----:B------:R-:W-:Y:S01]  /*03e0*/  IMAD R0, R3, 0x200, R0 ;  /* 0x0000020003007824 */ /* 0x000fe200078e0200 */
[----:B------:R-:W-:-:S04]  /*03f0*/  ULDC.64 UR6, c[0x0][0x218] ;  /* 0x0000860000067ab9 */ /* 0x000fc80000000a00 */
[----:B0-----:R-:W-:-:S05]  /*0400*/  IADD3 R4, P0, R0, UR6, RZ ;  /* 0x0000000600047c10 */ /* 0x001fca000ff1e0ff */
[----:B------:R-:W-:-:S05]  /*0410*/  IMAD.X R5, RZ, RZ, UR7, P0 ;  /* 0x00000007ff057e24 */ /* 0x000fca00080e06ff */
[----:B-----5:R-:W-:Y:S01]  /*0420*/  STG.E.U8 desc[UR4][R4.64], R2 ;  /* 0x0000000204007986 */ /* 0x020fe2000c101104 */
[----:B------:R-:W-:Y:S05]  /*0430*/  EXIT ;  /* 0x000000000000794d */ /* 0x000fea0003800000 */
.L_x_5874:
        /* <DEDUP_REMOVED lines=12> */
.L_x_5968:


//--------------------- .text._ZN2at6native29vectorized_elementwise_kernelILi2ENS0_10AbsFunctorIhEESt5arrayIPcLm2EEEEviT0_T1_ --------------------------
	.section	.text._ZN2at6native29vectorized_elementwise_kernelILi2ENS0_10AbsFunctorIhEESt5arrayIPcLm2EEEEviT0_T1_,"ax",@progbits
	.align	128
        .global         _ZN2at6native29vectorized_elementwise_kernelILi2ENS0_10AbsFunctorIhEESt5arrayIPcLm2EEEEviT0_T1_
        .type           _ZN2at6native29vectorized_elementwise_kernelILi2ENS0_10AbsFunctorIhEESt5arrayIPcLm2EEEEviT0_T1_,@function
        .size           _ZN2at6native29vectorized_elementwise_kernelILi2ENS0_10AbsFunctorIhEESt5arrayIPcLm2EEEEviT0_T1_,(.L_x_5969 - _ZN2at6native29vectorized_elementwise_kernelILi2ENS0_10AbsFunctorIhEESt5arrayIPcLm2EEEEviT0_T1_)
        .other          _ZN2at6native29vectorized_elementwise_kernelILi2ENS0_10AbsFunctorIhEESt5arrayIPcLm2EEEEviT0_T1_,@"STO_CUDA_ENTRY STV_DEFAULT"
_ZN2at6native29vectorized_elementwise_kernelILi2ENS0_10AbsFunctorIhEESt5arrayIPcLm2EEEEviT0_T1_:
.text._ZN2at6native29vectorized_elementwise_kernelILi2ENS0_10AbsFunctorIhEESt5arrayIPcLm2EEEEviT0_T1_:
        /* <DEDUP_REMOVED lines=19> */
[----:B------:R-:W5:Y:S01]  /*0130*/  LDG.E.U16 R8, desc[UR8][R2.64+0x300] ;  /* 0x0003000802087981 */ /* 0x000f62000c1e1500 */
[----:B------:R-:W-:-:S04]  /*0140*/  UIADD3 UR5, UP0, UR4, UR6, URZ ;  /* 0x0000000604057290 */ /* 0x000fc8000ff1e03f */
[----:B------:R-:W-:Y:S02]  /*0150*/  UIADD3.X UR6, URZ, UR7, URZ, UP0, !UPT ;  /* 0x000000073f067290 */ /* 0x000fe400087fe43f */
[----:B------:R-:W-:-:S04]  /*0160*/  IMAD.U32 R4, RZ, RZ, UR5 ;  /* 0x00000005ff047e24 */ /* 0x000fc8000f8e00ff */
[----:B------:R-:W-:Y:S02]  /*0170*/  IMAD.U32 R5, RZ, RZ, UR6 ;  /* 0x00000006ff057e24 */ /* 0x000fe4000f8e00ff */
[----:B------:R-:W-:Y:S01]  /*0180*/  IMAD.WIDE R4, R9, 0x2, R4 ;  /* 0x0000000209047825 */ /* 0x000fe200078e0204 */
[----:B--2---:R-:W-:Y:S02]  /*0190*/  PRMT R9, R0, 0x7710, RZ ;  /* 0x0000771000097816 */ /* 0x004fe400000000ff */
[----:B---3--:R-:W-:-:S03]  /*01a0*/  PRMT R11, R6, 0x7710, RZ ;  /* 0x00007710060b7816 */ /* 0x008fc600000000ff */
[----:B------:R-:W-:Y:S01]  /*01b0*/  STG.E.U16 desc[UR8][R4.64], R9 ;  /* 0x0000000904007986 */ /* 0x000fe2000c101508 */
[----:B----4-:R-:W-:-:S03]  /*01c0*/  PRMT R7, R7, 0x7710, RZ ;  /* 0x0000771007077816 */ /* 0x010fc600000000ff */
[----:B------:R-:W-:Y:S01]  /*01d0*/  STG.E.U16 desc[UR8][R4.64+0x100], R11 ;  /* 0x0001000b04007986 */ /* 0x000fe2000c101508 */
[----:B-----5:R-:W-:-:S03]  /*01e0*/  PRMT R13, R8, 0x7710, RZ ;  /* 0x00007710080d7816 */ /* 0x020fc600000000ff */
[----:B------:R-:W-:Y:S04]  /*01f0*/  STG.E.U16 desc[UR8][R4.64+0x200], R7 ;  /* 0x0002000704007986 */ /* 0x000fe8000c101508 */
[----:B------:R-:W-:Y:S01]  /*0200*/  STG.E.U16 desc[UR8][R4.64+0x300], R13 ;  /* 0x0003000d04007986 */ /* 0x000fe2000c101508 */
[----:B------:R-:W-:Y:S05]  /*0210*/  EXIT ;  /* 0x000000000000794d */ /* 0x000fea0003800000 */
.L_x_5875:
[----:B------:R-:W0:Y:S01]  /*0220*/  S2R R15, SR_TID.X ;  /* 0x00000000000f7919 */ /* 0x000e220000002100 */
[----:B------:R-:W-:Y:S02]  /*0230*/  PRMT R14, RZ, 0x7610, R14 ;  /* 0x00007610ff0e7816 */ /* 0x000fe4000000000e */
[----:B0-----:R-:W-:Y:S01]  /*0240*/  ISETP.GE.AND P0, PT, R15, R0, PT ;  /* 0x000000000f00720c */ /* 0x001fe20003f06270 */
[----:B------:R-:W-:-:S12]  /*0250*/  IMAD.MOV.U32 R19, RZ, RZ, R15 ;  /* 0x000000ffff137224 */ /* 0x000fd800078e000f */
[C---:B------:R-:W-:Y:S01]  /*0260*/  @!P0 VIADD R19, R15.reuse, 0x80 ;  /* 0x000000800f138836 */ /* 0x040fe20000000000 */
[----:B------:R-:W0:Y:S01]  /*0270*/  @!P0 LDC.64 R2, c[0x0][0x220] ;  /* 0x00008800ff028b82 */ /* 0x000e220000000a00 */
[----:B------:R-:W-:-:S03]  /*0280*/  @!P0 VIADD R13, R15, UR4 ;  /* 0x000000040f0d8c36 */ /* 0x000fc60008000000 */
[----:B------:R-:W-:-:S13]  /*0290*/  ISETP.GE.AND P6, PT, R19, R0, PT ;  /* 0x000000001300720c */ /* 0x000fda0003fc6270 */
[C---:B------:R-:W-:Y:S01]  /*02a0*/  @!P6 VIADD R7, R19.reuse, UR4 ;  /* 0x000000041307ec36 */ /* 0x040fe20008000000 */
[----:B------:R-:W-:Y:S01]  /*02b0*/  @!P6 IADD3 R19, R19, 0x80, RZ ;  /* 0x000000801313e810 */ /* 0x000fe20007ffe0ff */
[----:B------:R-:W1:Y:S03]  /*02c0*/  @!P6 LDC.64 R4, c[0x0][0x220] ;  /* 0x00008800ff04eb82 */ /* 0x000e660000000a00 */
[----:B------:R-:W-:Y:S02]  /*02d0*/  ISETP.GE.AND P1, PT, R19, R0, PT ;  /* 0x000000001300720c */ /* 0x000fe40003f26270 */
[----:B0-----:R-:W-:-:S04]  /*02e0*/  @!P0 IADD3 R12, P5, R13, R2, RZ ;  /* 0x000000020d0c8210 */ /* 0x001fc80007fbe0ff */
[----:B------:R-:W-:-:S07]  /*02f0*/  @!P0 IADD3.X R13, RZ, R3, RZ, P5, !PT ;  /* 0x00000003ff0d8210 */ /* 0x000fce0002ffe4ff */
[C---:B------:R-:W-:Y:S01]  /*0300*/  @!P1 VIADD R9, R19.reuse, UR4 ;  /* 0x0000000413099c36 */ /* 0x040fe20008000000 */
[----:B------:R-:W0:Y:S01]  /*0310*/  @!P1 LDC.64 R20, c[0x0][0x220] ;  /* 0x00008800ff149b82 */ /* 0x000e220000000a00 */
[----:B------:R-:W-:-:S05]  /*0320*/  @!P1 VIADD R19, R19, 0x80 ;  /* 0x0000008013139836 */ /* 0x000fca0000000000 */
[----:B------:R-:W-:Y:S02]  /*0330*/  ISETP.GE.AND P2, PT, R19, R0, PT ;  /* 0x000000001300720c */ /* 0x000fe40003f46270 */
[----:B-1----:R-:W-:-:S05]  /*0340*/  @!P6 IADD3 R6, P5, R7, R4, RZ ;  /* 0x000000040706e210 */ /* 0x002fca0007fbe0ff */
[----:B------:R-:W-:-:S05]  /*0350*/  @!P6 IMAD.X R7, RZ, RZ, R5, P5 ;  /* 0x000000ffff07e224 */ /* 0x000fca00028e0605 */
[----:B------:R-:W5:Y:S01]  /*0360*/  @!P6 LDG.E.U8 R14, desc[UR8][R6.64] ;  /* 0x00000008060ee981 */ /* 0x000f62000c1e1100 */
[----:B------:R-:W1:Y:S01]  /*0370*/  @!P2 LDC.64 R10, c[0x0][0x220] ;  /* 0x00008800ff0aab82 */ /* 0x000e620000000a00 */
[----:B------:R-:W-:Y:S01]  /*0380*/  PRMT R16, RZ, 0x7610, R16 ;  /* 0x00007610ff107816 */ /* 0x000fe20000000010 */
[C---:B------:R-:W-:Y:S02]  /*0390*/  @!P2 VIADD R17, R19.reuse, UR4 ;  /* 0x000000041311ac36 */ /* 0x040fe40008000000 */
[----:B------:R-:W-:Y:S01]  /*03a0*/  @!P2 VIADD R19, R19, 0x80 ;  /* 0x000000801313a836 */ /* 0x000fe20000000000 */
[----:B0-----:R-:W-:-:S04]  /*03b0*/  @!P1 IADD3 R20, P6, R9, R20, RZ ;  /* 0x0000001409149210 */ /* 0x001fc80007fde0ff */
[----:B------:R-:W-:Y:S01]  /*03c0*/  ISETP.GE.AND P3, PT, R19, R0, PT ;  /* 0x000000001300720c */ /* 0x000fe20003f66270 */
[----:B------:R-:W-:-:S05]  /*03d0*/  @!P1 IMAD.X R21, RZ, RZ, R21, P6 ;  /* 0x000000ffff159224 */ /* 0x000fca00030e0615 */
[----:B------:R0:W5:Y:S07]  /*03e0*/  @!P1 LDG.E.U8 R16, desc[UR8][R20.64] ;  /* 0x0000000814109981 */ /* 0x00016e000c1e1100 */
[----:B------:R-:W-:Y:S01]  /*03f0*/  @!P3 VIADD R27, R19, UR4 ;  /* 0x00000004131bbc36 */ /* 0x000fe20008000000 */
[----:B------:R-:W2:Y:S01]  /*0400*/  @!P3 LDC.64 R8, c[0x0][0x220] ;  /* 0x00008800ff08bb82 */ /* 0x000ea20000000a00 */
[----:B-1----:R-:W-:Y:S01]  /*0410*/  @!P2 IADD3 R10, P1, R17, R10, RZ ;  /* 0x0000000a110aa210 */ /* 0x002fe20007f3e0ff */
[----:B------:R-:W-:Y:S01]  /*0420*/  @!P3 VIADD R19, R19, 0x80 ;  /* 0x000000801313b836 */ /* 0x000fe20000000000 */
[----:B------:R-:W-:-:S04]  /*0430*/  PRMT R17, RZ, 0x7610, R17 ;  /* 0x00007610ff117816 */ /* 0x000fc80000000011 */
[C---:B------:R-:W-:Y:S01]  /*0440*/  ISETP.GE.AND P4, PT, R19.reuse, R0, PT ;  /* 0x000000001300720c */ /* 0x040fe20003f86270 */
[----:B0-----:R-:W0:Y:S01]  /*0450*/  @!P0 LDC.64 R20, c[0x0][0x218] ;  /* 0x00008600ff148b82 */ /* 0x001e220000000a00 */
[----:B------:R-:W3:Y:S11]  /*0460*/  @!P0 LDG.E.U8 R17, desc[UR8][R12.64] ;  /* 0x000000080c118981 */ /* 0x000ef6000c1e1100 */
[C---:B------:R-:W-:Y:S01]  /*0470*/  @!P4 VIADD R25, R19.reuse, UR4 ;  /* 0x000000041319cc36 */ /* 0x040fe20008000000 */
[----:B------:R-:W1:Y:S01]  /*0480*/  @!P4 LDC.64 R2, c[0x0][0x220] ;  /* 0x00008800ff02cb82 */ /* 0x000e620000000a00 */
[----:B------:R-:W-:-:S05]  /*0490*/  @!P4 VIADD R19, R19, 0x80 ;  /* 0x000000801313c836 */ /* 0x000fca0000000000 */
[----:B------:R-:W-:-:S13]  /*04a0*/  ISETP.GE.AND P5, PT, R19, R0, PT ;  /* 0x000000001300720c */ /* 0x000fda0003fa6270 */
[C---:B------:R-:W-:Y:S01]  /*04b0*/  @!P5 VIADD R23, R19.reuse, UR4 ;  /* 0x000000041317dc36 */ /* 0x040fe20008000000 */
[----:B------:R-:W4:Y:S01]  /*04c0*/  @!P5 LDC.64 R4, c[0x0][0x220] ;  /* 0x00008800ff04db82 */ /* 0x000f220000000a00 */
[----:B------:R-:W-:-:S05]  /*04d0*/  @!P5 VIADD R19, R19, 0x80 ;  /* 0x000000801313d836 */ /* 0x000fca0000000000 */
[----:B------:R-:W-:Y:S01]  /*04e0*/  ISETP.GE.AND P6, PT, R19, R0, PT ;  /* 0x000000001300720c */ /* 0x000fe20003fc6270 */
[----:B------:R-:W-:Y:S01]  /*04f0*/  @!P2 IMAD.X R11, RZ, RZ, R11, P1 ;  /* 0x000000ffff0ba224 */ /* 0x000fe200008e060b */
[----:B--2---:R-:W-:-:S11]  /*0500*/  @!P3 IADD3 R8, P1, R27, R8, RZ ;  /* 0x000000081b08b210 */ /* 0x004fd60007f3e0ff */
[----:B------:R-:W2:Y:S01]  /*0510*/  @!P6 LDC.64 R6, c[0x0][0x220] ;  /* 0x00008800ff06eb82 */ /* 0x000ea20000000a00 */
[----:B------:R-:W-:Y:S02]  /*0520*/  PRMT R22, RZ, 0x7610, R22 ;  /* 0x00007610ff167816 */ /* 0x000fe40000000016 */
[----:B------:R-:W-:Y:S02]  /*0530*/  @!P3 IADD3.X R9, RZ, R9, RZ, P1, !PT ;  /* 0x00000009ff09b210 */ /* 0x000fe40000ffe4ff */
[----:B------:R-:W-:Y:S01]  /*0540*/  PRMT R18, RZ, 0x7610, R18 ;  /* 0x00007610ff127816 */ /* 0x000fe20000000012 */
[----:B------:R-:W-:Y:S01]  /*0550*/  @!P6 VIADD R19, R19, UR4 ;  /* 0x000000041313ec36 */ /* 0x000fe20008000000 */
[----:B----4-:R-:W-:Y:S01]  /*0560*/  @!P5 IADD3 R4, P1, R23, R4, RZ ;  /* 0x000000041704d210 */ /* 0x010fe20007f3e0ff */
[----:B------:R4:W5:Y:S04]  /*0570*/  @!P3 LDG.E.U8 R22, desc[UR8][R8.64] ;  /* 0x000000080816b981 */ /* 0x000968000c1e1100 */
[----:B------:R2:W5:Y:S01]  /*0580*/  @!P2 LDG.E.U8 R18, desc[UR8][R10.64] ;  /* 0x000000080a12a981 */ /* 0x000562000c1e1100 */
[----:B-1----:R-:W-:Y:S01]  /*0590*/  @!P4 IADD3 R2, P2, R25, R2, RZ ;  /* 0x000000021902c210 */ /* 0x002fe20007f5e0ff */
[----:B------:R-:W-:-:S02]  /*05a0*/  @!P5 IMAD.X R5, RZ, RZ, R5, P1 ;  /* 0x000000ffff05d224 */ /* 0x000fc400008e0605 */
[----:B----4-:R-:W-:Y:S01]  /*05b0*/  @!P0 VIADD R9, R15, UR4 ;  /* 0x000000040f098c36 */ /* 0x010fe20008000000 */
[----:B------:R-:W-:-:S04]  /*05c0*/  PRMT R12, RZ, 0x7610, R12 ;  /* 0x00007610ff0c7816 */ /* 0x000fc8000000000c */
[----:B0-----:R-:W-:Y:S02]  /*05d0*/  @!P0 IADD3 R8, P1, R9, R20, RZ ;  /* 0x0000001409088210 */ /* 0x001fe40007f3e0ff */
[----:B--2---:R-:W-:Y:S01]  /*05e0*/  @!P6 IADD3 R6, P3, R19, R6, RZ ;  /* 0x000000061306e210 */ /* 0x004fe20007f7e0ff */
[----:B------:R-:W-:Y:S01]  /*05f0*/  @!P4 IMAD.X R3, RZ, RZ, R3, P2 ;  /* 0x000000ffff03c224 */ /* 0x000fe200010e0603 */
[----:B------:R-:W-:Y:S02]  /*0600*/  PRMT R11, RZ, 0x7610, R11 ;  /* 0x00007610ff0b7816 */ /* 0x000fe4000000000b */
[----:B------:R-:W-:Y:S01]  /*0610*/  PRMT R10, RZ, 0x7610, R10 ;  /* 0x00007610ff0a7816 */ /* 0x000fe2000000000a */
[----:B------:R-:W-:Y:S01]  /*0620*/  @!P6 IMAD.X R7, RZ, RZ, R7, P3 ;  /* 0x000000ffff07e224 */ /* 0x000fe200018e0607 */
[----:B------:R0:W5:Y:S01]  /*0630*/  @!P4 LDG.E.U8 R12, desc[UR8][R2.64] ;  /* 0x00000008020cc981 */ /* 0x000162000c1e1100 */
[----:B------:R-:W-:Y:S02]  /*0640*/  @!P0 IMAD.X R9, RZ, RZ, R21, P1 ;  /* 0x000000ffff098224 */ /* 0x000fe400008e0615 */
[----:B------:R-:W-:Y:S01]  /*0650*/  @!P0 VIADD R15, R15, 0x80 ;  /* 0x000000800f0f8836 */ /* 0x000fe20000000000 */
[----:B------:R0:W5:Y:S04]  /*0660*/  @!P5 LDG.E.U8 R11, desc[UR8][R4.64] ;  /* 0x00000008040bd981 */ /* 0x000168000c1e1100 */
[----:B------:R0:W5:Y:S01]  /*0670*/  @!P6 LDG.E.U8 R10, desc[UR8][R6.64] ;  /* 0x00000008060ae981 */ /* 0x000162000c1e1100 */
[----:B------:R-:W-:Y:S04]  /*0680*/  BSSY B0, `(.L_x_5876) ;  /* 0x0000034000007945 */ /* 0x000fe80003800000 */
[----:B------:R-:W-:Y:S01]  /*0690*/  BSSY B1, `(.L_x_5877) ;  /* 0x000002b000017945 */ /* 0x000fe20003800000 */
[----:B---3--:R0:W-:Y:S01]  /*06a0*/  @!P0 STG.E.U8 desc[UR8][R8.64], R17 ;  /* 0x0000001108008986 */ /* 0x0081e2000c101108 */
[----:B------:R-:W-:-:S13]  /*06b0*/  ISETP.GE.AND P0, PT, R15, R0, PT ;  /* 0x000000000f00720c */ /* 0x000fda0003f06270 */
[----:B0-----:R-:W-:Y:S05]  /*06c0*/  @P0 BRA `(.L_x_5878) ;  /* 0x0000000000380947 */ /* 0x001fea0003800000 */
[C---:B------:R-:W-:Y:S01]  /*06d0*/  IADD3 R2, R15.reuse, UR4, RZ ;  /* 0x000000040f027c10 */ /* 0x040fe2000fffe0ff */
[----:B------:R-:W-:Y:S01]  /*06e0*/  ULDC.64 UR6, c[0x0][0x218] ;  /* 0x0000860000067ab9 */ /* 0x000fe20000000a00 */
[----:B------:R-:W-:Y:S02]  /*06f0*/  VIADD R15, R15, 0x80 ;  /* 0x000000800f0f7836 */ /* 0x000fe40000000000 */
[----:B------:R-:W-:-:S05]  /*0700*/  IADD3 R2, P0, R2, UR6, RZ ;  /* 0x0000000602027c10 */ /* 0x000fca000ff1e0ff */
[----:B------:R-:W-:Y:S01]  /*0710*/  IMAD.X R3, RZ, RZ, UR7, P0 ;  /* 0x00000007ff037e24 */ /* 0x000fe200080e06ff */
[----:B------:R-:W-:-:S04]  /*0720*/  ISETP.GE.AND P0, PT, R15, R0, PT ;  /* 0x000000000f00720c */ /* 0x000fc80003f06270 */
[----:B-----5:R0:W-:Y:S09]  /*0730*/  STG.E.U8 desc[UR8][R2.64], R14 ;  /* 0x0000000e02007986 */ /* 0x0201f2000c101108 */
[----:B------:R-:W-:Y:S05]  /*0740*/  @P0 BRA `(.L_x_5879) ;  /* 0x0000000000380947 */ /* 0x000fea0003800000 */
[C---:B0-----:R-:W-:Y:S01]  /*0750*/  VIADD R2, R15.reuse, UR4 ;  /* 0x000000040f027c36 */ /* 0x041fe20008000000 */
[----:B------:R-:W-:Y:S01]  /*0760*/  ULDC.64 UR6, c[0x0][0x218] ;  /* 0x0000860000067ab9 */ /* 0x000fe20000000a00 */
[----:B------:R-:W-:-:S03]  /*0770*/  VIADD R15, R15, 0x80 ;  /* 0x000000800f0f7836 */ /* 0x000fc60000000000 */
[----:B------:R-:W-:-:S05]  /*0780*/  IADD3 R2, P0, R2, UR6, RZ ;  /* 0x0000000602027c10 */ /* 0x000fca000ff1e0ff */
[----:B------:R-:W-:-:S05]  /*0790*/  IMAD.X R3, RZ, RZ, UR7, P0 ;  /* 0x00000007ff037e24 */ /* 0x000fca00080e06ff */
[----:B------:R0:W-:Y:S03]  /*07a0*/  STG.E.U8 desc[UR8][R2.64], R16 ;  /* 0x0000001002007986 */ /* 0x0001e6000c101108 */
.L_x_5878:
[----:B------:R-:W-:-:S13]  /*07b0*/  ISETP.GE.AND P0, PT, R15, R0, PT ;  /* 0x000000000f00720c */ /* 0x000fda0003f06270 */
[----:B------:R-:W-:Y:S05]  /*07c0*/  @P0 BRA `(.L_x_5880) ;  /* 0x0000000000380947 */ /* 0x000fea0003800000 */
[C---:B0-----:R-:W-:Y:S01]  /*07d0*/  VIADD R2, R15.reuse, UR4 ;  /* 0x000000040f027c36 */ /* 0x041fe20008000000 */
[----:B------:R-:W-:Y:S01]  /*07e0*/  ULDC.64 UR6, c[0x0][0x218] ;  /* 0x0000860000067ab9 */ /* 0x000fe20000000a00 */
[----:B------:R-:W-:-:S03]  /*07f0*/  VIADD R15, R15, 0x80 ;  /* 0x000000800f0f7836 */ /* 0x000fc60000000000 */
[----:B------:R-:W-:-:S04]  /*0800*/  IADD3 R2, P0, R2, UR6, RZ ;  /* 0x0000000602027c10 */ /* 0x000fc8000ff1e0ff */
[----:B------:R-:W-:-:S05]  /*0810*/  IADD3.X R3, RZ, UR7, RZ, P0, !PT ;  /* 0x00000007ff037c10 */ /* 0x000fca00087fe4ff */
[----:B-----5:R1:W-:Y:S04]  /*0820*/  STG.E.U8 desc[UR8][R2.64], R18 ;  /* 0x0000001202007986 */ /* 0x0203e8000c101108 */
.L_x_5879:
        /* <DEDUP_REMOVED lines=8> */
.L_x_5880:
[----:B------:R-:W-:-:S13]  /*08b0*/  ISETP.GE.AND P0, PT, R15, R0, PT ;  /* 0x000000000f00720c */ /* 0x000fda0003f06270 */
[----:B------:R-:W-:Y:S05]  /*08c0*/  @P0 BREAK B1 ;  /* 0x0000000000010942 */ /* 0x000fea0003800000 */
[----:B------:R-:W-:Y:S05]  /*08d0*/  @P0 BRA `(.L_x_5882) ;  /* 0x0000000000380947 */ /* 0x000fea0003800000 */
[C---:B01----:R-:W-:Y:S01]  /*08e0*/  VIADD R2, R15.reuse, UR4 ;  /* 0x000000040f027c36 */ /* 0x043fe20008000000 */
[----:B------:R-:W-:Y:S01]  /*08f0*/  ULDC.64 UR6, c[0x0][0x218] ;  /* 0x0000860000067ab9 */ /* 0x000fe20000000a00 */
[----:B------:R-:W-:-:S03]  /*0900*/  IADD3 R15, R15, 0x80, RZ ;  /* 0x000000800f0f7810 */ /* 0x000fc60007ffe0ff */
[----:B------:R-:W-:-:S05]  /*0910*/  IADD3 R2, P0, R2, UR6, RZ ;  /* 0x0000000602027c10 */ /* 0x000fca000ff1e0ff */
[----:B------:R-:W-:-:S05]  /*0920*/  IMAD.X R3, RZ, RZ, UR7, P0 ;  /* 0x00000007ff037e24 */ /* 0x000fca00080e06ff */
[----:B-----5:R2:W-:Y:S03]  /*0930*/  STG.E.U8 desc[UR8][R2.64], R12 ;  /* 0x0000000c02007986 */ /* 0x0205e6000c101108 */
.L_x_5881:
[----:B------:R-:W-:Y:S05]  /*0940*/  BSYNC B1 ;  /* 0x0000000000017941 */ /* 0x000fea0003800000 */
.L_x_5877:
[----:B------:R-:W-:-:S13]  /*0950*/  ISETP.GE.AND P0, PT, R15, R0, PT ;  /* 0x000000000f00720c */ /* 0x000fda0003f06270 */
[----:B------:R-:W3:Y:S01]  /*0960*/  @!P0 LDC.64 R4, c[0x0][0x218] ;  /* 0x00008600ff048b82 */ /* 0x000ee20000000a00 */
[C---:B012---:R-:W-:Y:S02]  /*0970*/  @!P0 VIADD R3, R15.reuse, UR4 ;  /* 0x000000040f038c36 */ /* 0x047fe40008000000 */
[----:B------:R-:W-:-:S03]  /*0980*/  @!P0 VIADD R15, R15, 0x80 ;  /* 0x000000800f0f8836 */ /* 0x000fc60000000000 */
[----:B---3--:R-:W-:-:S05]  /*0990*/  @!P0 IADD3 R2, P1, R3, R4, RZ ;  /* 0x0000000403028210 */ /* 0x008fca0007f3e0ff */
[----:B------:R-:W-:-:S05]  /*09a0*/  @!P0 IMAD.X R3, RZ, RZ, R5, P1 ;  /* 0x000000ffff038224 */ /* 0x000fca00008e0605 */
[----:B------:R2:W-:Y:S03]  /*09b0*/  @!P0 STG.E.U8 desc[UR8][R2.64], R11 ;  /* 0x0000000b02008986 */ /* 0x0005e6000c101108 */
.L_x_5882:
[----:B------:R-:W-:Y:S05]  /*09c0*/  BSYNC B0 ;  /* 0x0000000000007941 */ /* 0x000fea0003800000 */
.L_x_5876:
[----:B------:R-:W-:Y:S05]  /*09d0*/  WARPSYNC.ALL ;  /* 0x0000000000007948 */ /* 0x000fea0003800000 */
[----:B------:R-:W-:-:S13]  /*09e0*/  ISETP.GE.AND P0, PT, R15, R0, PT ;  /* 0x000000000f00720c */ /* 0x000fda0003f06270 */
[----:B------:R-:W-:Y:S05]  /*09f0*/  @P0 EXIT ;  /* 0x000000000000094d */ /* 0x000fea0003800000 */
[----:B012---:R-:W-:Y:S01]  /*0a00*/  VIADD R2, R15, UR4 ;  /* 0x000000040f027c36 */ /* 0x007fe20008000000 */
[----:B------:R-:W-:-:S04]  /*0a10*/  ULDC.64 UR6, c[0x0][0x218] ;  /* 0x0000860000067ab9 */ /* 0x000fc80000000a00 */
[----:B------:R-:W-:-:S05]  /*0a20*/  IADD3 R2, P0, R2, UR6, RZ ;  /* 0x0000000602027c10 */ /* 0x000fca000ff1e0ff */
[----:B------:R-:W-:-:S05]  /*0a30*/  IMAD.X R3, RZ, RZ, UR7, P0 ;  /* 0x00000007ff037e24 */ /* 0x000fca00080e06ff */
[----:B-----5:R-:W-:Y:S01]  /*0a40*/  STG.E.U8 desc[UR8][R2.64], R10 ;  /* 0x0000000a02007986 */ /* 0x020fe2000c101108 */
[----:B------:R-:W-:Y:S05]  /*0a50*/  EXIT ;  /* 0x000000000000794d */ /* 0x000fea0003800000 */
.L_x_5883:
        /* <DEDUP_REMOVED lines=10> */
.L_x_5969:


//--------------------- .text._ZN2at6native29vectorized_elementwise_kernelILi4ENS0_10AbsFunctorIhEESt5arrayIPcLm2EEEEviT0_T1_ --------------------------
	.section	.text._ZN2at6native29vectorized_elementwise_kernelILi4ENS0_10AbsFunctorIhEESt5arrayIPcLm2EEEEviT0_T1_,"ax",@progbits
	.align	128
        .global         _ZN2at6native29vectorized_elementwise_kernelILi4ENS0_10AbsFunctorIhEESt5arrayIPcLm2EEEEviT0_T1_
        .type           _ZN2at6native29vectorized_elementwise_kernelILi4ENS0_10AbsFunctorIhEESt5arrayIPcLm2EEEEviT0_T1_,@function
        .size           _ZN2at6native29vectorized_elementwise_kernelILi4ENS0_10AbsFunctorIhEESt5arrayIPcLm2EEEEviT0_T1_,(.L_x_5970 - _ZN2at6native29vectorized_elementwise_kernelILi4ENS0_10AbsFunctorIhEESt5arrayIPcLm2EEEEviT0_T1_)
        .other          _ZN2at6native29vectorized_elementwise_kernelILi4ENS0_10AbsFunctorIhEESt5arrayIPcLm2EEEEviT0_T1_,@"STO_CUDA_ENTRY STV_DEFAULT"
_ZN2at6native29vectorized_elementwise_kernelILi4ENS0_10AbsFunctorIhEESt5arrayIPcLm2EEEEviT0_T1_:
.text._ZN2at6native29vectorized_elementwise_kernelILi4ENS0_10AbsFunctorIhEESt5arrayIPcLm2EEEEviT0_T1_:
        /* <DEDUP_REMOVED lines=19> */
[----:B------:R-:W-:Y:S02]  /*0130*/  UIADD3.X UR6, URZ, UR7, URZ, UP0, !UPT ;  /* 0x000000073f067290 */ /* 0x000fe400087fe43f */
[----:B------:R-:W-:-:S04]  /*0140*/  IMAD.U32 R4, RZ, RZ, UR5 ;  /* 0x00000005ff047e24 */ /* 0x000fc8000f8e00ff */
[----:B------:R-:W-:Y:S02]  /*0150*/  IMAD.U32 R5, RZ, RZ, UR6 ;  /* 0x00000006ff057e24 */ /* 0x000fe4000f8e00ff */
[----:B------:R-:W-:-:S05]  /*0160*/  IMAD.WIDE R4, R11, 0x4, R4 ;  /* 0x000000040b047825 */ /* 0x000fca00078e0204 */
[----:B--2---:R-:W-:Y:S04]  /*0170*/  STG.E desc[UR8][R4.64], R7 ;  /* 0x0000000704007986 */ /* 0x004fe8000c101908 */
[----:B---3--:R-:W-:Y:S01]  /*0180*/  STG.E desc[UR8][R4.64+0x200], R9 ;  /* 0x0002000904007986 */ /* 0x008fe2000c101908 */
[----:B------:R-:W-:Y:S05]  /*0190*/  EXIT ;  /* 0x000000000000794d */ /* 0x000fea0003800000 */
.L_x_5884:
[----:B------:R-:W0:Y:S01]  /*01a0*/  S2R R15, SR_TID.X ;  /* 0x00000000000f7919 */ /* 0x000e220000002100 */
[----:B------:R-:W-:Y:S02]  /*01b0*/  PRMT R14, RZ, 0x7610, R14 ;  /* 0x00007610ff0e7816 */ /* 0x000fe4000000000e */
[----:B0-----:R-:W-:Y:S01]  /*01c0*/  ISETP.GE.AND P0, PT, R15, R0, PT ;  /* 0x000000000f00720c */ /* 0x001fe20003f06270 */
[----:B------:R-:W-:-:S12]  /*01d0*/  IMAD.MOV.U32 R19, RZ, RZ, R15 ;  /* 0x000000ffff137224 */ /* 0x000fd800078e000f */
[C---:B------:R-:W-:Y:S01]  /*01e0*/  @!P0 IADD3 R19, R15.reuse, 0x80, RZ ;  /* 0x000000800f138810 */ /* 0x040fe20007ffe0ff */
[----:B------:R-:W0:Y:S01]  /*01f0*/  @!P0 LDC.64 R2, c[0x0][0x220] ;  /* 0x00008800ff028b82 */ /* 0x000e220000000a00 */
[----:B------:R-:W-:Y:S02]  /*0200*/  @!P0 VIADD R13, R15, UR4 ;  /* 0x000000040f0d8c36 */ /* 0x000fe40008000000 */
[----:B------:R-:W-:-:S13]  /*0210*/  ISETP.GE.AND P6, PT, R19, R0, PT ;  /* 0x000000001300720c */ /* 0x000fda0003fc6270 */
[C---:B------:R-:W-:Y:S01]  /*0220*/  @!P6 VIADD R7, R19.reuse, UR4 ;  /* 0x000000041307ec36 */ /* 0x040fe20008000000 */
[----:B------:R-:W1:Y:S01]  /*0230*/  @!P6 LDC.64 R4, c[0x0][0x220] ;  /* 0x00008800ff04eb82 */ /* 0x000e620000000a00 */
[----:B------:R-:W-:-:S05]  /*0240*/  @!P6 VIADD R19, R19, 0x80 ;  /* 0x000000801313e836 */ /* 0x000fca0000000000 */
[----:B------:R-:W-:Y:S02]  /*0250*/  ISETP.GE.AND P1, PT, R19, R0, PT ;  /* 0x000000001300720c */ /* 0x000fe40003f26270 */
[----:B0-----:R-:W-:-:S05]  /*0260*/  @!P0 IADD3 R12, P5, R13, R2, RZ ;  /* 0x000000020d0c8210 */ /* 0x001fca0007fbe0ff */
[----:B------:R-:W-:-:S06]  /*0270*/  @!P0 IMAD.X R13, RZ, RZ, R3, P5 ;  /* 0x000000ffff0d8224 */ /* 0x000fcc00028e0603 */
[C---:B------:R-:W-:Y:S01]  /*0280*/  @!P1 VIADD R9, R19.reuse, UR4 ;  /* 0x0000000413099c36 */ /* 0x040fe20008000000 */
[----:B------:R-:W0:Y:S01]  /*0290*/  @!P1 LDC.64 R20, c[0x0][0x220] ;  /* 0x00008800ff149b82 */ /* 0x000e220000000a00 */
[----:B------:R-:W-:Y:S01]  /*02a0*/  @!P1 VIADD R19, R19, 0x80 ;  /* 0x0000008013139836 */ /* 0x000fe20000000000 */
[----:B-1----:R-:W-:-:S04]  /*02b0*/  @!P6 IADD3 R6, P5, R7, R4, RZ ;  /* 0x000000040706e210 */ /* 0x002fc80007fbe0ff */
[----:B------:R-:W-:Y:S01]  /*02c0*/  ISETP.GE.AND P2, PT, R19, R0, PT ;  /* 0x000000001300720c */ /* 0x000fe20003f46270 */
[----:B------:R-:W-:-:S05]  /*02d0*/  @!P6 IMAD.X R7, RZ, RZ, R5, P5 ;  /* 0x000000ffff07e224 */ /* 0x000fca00028e0605 */
[----:B------:R-:W5:Y:S07]  /*02e0*/  @!P6 LDG.E.U8 R14, desc[UR8][R6.64] ;  /* 0x00000008060ee981 */ /* 0x000f6e000c1e1100 */
[----:B------:R-:W1:Y:S01]  /*02f0*/  @!P2 LDC.64 R10, c[0x0][0x220] ;  /* 0x00008800ff0aab82 */ /* 0x000e620000000a00 */
[----:B------:R-:W-:Y:S01]  /*0300*/  PRMT R16, RZ, 0x7610, R16 ;  /* 0x00007610ff107816 */ /* 0x000fe20000000010 */
[C---:B------:R-:W-:Y:S01]  /*0310*/  @!P2 VIADD R17, R19.reuse, UR4 ;  /* 0x000000041311ac36 */ /* 0x040fe20008000000 */
[----:B------:R-:W-:-:S02]  /*0320*/  @!P2 IADD3 R19, R19, 0x80, RZ ;  /* 0x000000801313a810 */ /* 0x000fc40007ffe0ff */
[----:B0-----:R-:W-:Y:S02]  /*0330*/  @!P1 IADD3 R20, P6, R9, R20, RZ ;  /* 0x0000001409149210 */ /* 0x001fe40007fde0ff */
[----:B------:R-:W-:-:S03]  /*0340*/  ISETP.GE.AND P3, PT, R19, R0, PT ;  /* 0x000000001300720c */ /* 0x000fc60003f66270 */
[----:B------:R-:W-:-:S05]  /*0350*/  @!P1 IMAD.X R21, RZ, RZ, R21, P6 ;  /* 0x000000ffff159224 */ /* 0x000fca00030e0615 */
[----:B------:R0:W5:Y:S05]  /*0360*/  @!P1 LDG.E.U8 R16, desc[UR8][R20.64] ;  /* 0x0000000814109981 */ /* 0x00016a000c1e1100 */
[C---:B------:R-:W-:Y:S01]  /*0370*/  @!P3 VIADD R27, R19.reuse, UR4 ;  /* 0x00000004131bbc36 */ /* 0x040fe20008000000 */
[----:B------:R-:W2:Y:S01]  /*0380*/  @!P3 LDC.64 R8, c[0x0][0x220] ;  /* 0x00008800ff08bb82 */ /* 0x000ea20000000a00 */
[----:B------:R-:W-:Y:S01]  /*0390*/  @!P3 VIADD R19, R19, 0x80 ;  /* 0x000000801313b836 */ /* 0x000fe20000000000 */
[----:B-1----:R-:W-:Y:S02]  /*03a0*/  @!P2 IADD3 R10, P1, R17, R10, RZ ;  /* 0x0000000a110aa210 */ /* 0x002fe40007f3e0ff */
[----:B------:R-:W-:-:S02]  /*03b0*/  PRMT R17, RZ, 0x7610, R17 ;  /* 0x00007610ff117816 */ /* 0x000fc40000000011 */
[CC--:B------:R-:W-:Y:S02]  /*03c0*/  ISETP.GE.AND P4, PT, R19.reuse, R0.reuse, PT ;  /* 0x000000001300720c */ /* 0x0c0fe40003f86270 */
[----:B0-----:R-:W0:Y:S02]  /*03d0*/  @!P0 LDC.64 R20, c[0x0][0x218] ;  /* 0x00008600ff148b82 */ /* 0x001e240000000a00 */
[----:B------:R-:W3:Y:S09]  /*03e0*/  @!P0 LDG.E.U8 R17, desc[UR8][R12.64] ;  /* 0x000000080c118981 */ /* 0x000ef2000c1e1100 */
[C---:B------:R-:W-:Y:S01]  /*03f0*/  @!P4 VIADD R25, R19.reuse, UR4 ;  /* 0x000000041319cc36 */ /* 0x040fe20008000000 */
[----:B------:R-:W-:Y:S01]  /*0400*/  @!P4 IADD3 R19, R19, 0x80, RZ ;  /* 0x000000801313c810 */ /* 0x000fe20007ffe0ff */
[----:B------:R-:W1:Y:S03]  /*0410*/  @!P4 LDC.64 R2, c[0x0][0x220] ;  /* 0x00008800ff02cb82 */ /* 0x000e660000000a00 */
        /* <DEDUP_REMOVED lines=18> */
[----:B------:R-:W-:Y:S02]  /*0540*/  PRMT R12, RZ, 0x7610, R12 ;  /* 0x00007610ff0c7816 */ /* 0x000fe4000000000c */
[----:B--2---:R-:W-:Y:S02]  /*0550*/  @!P6 IADD3 R6, P3, R19, R6, RZ ;  /* 0x000000061306e210 */ /* 0x004fe40007f7e0ff */
[----:B0-----:R-:W-:Y:S01]  /*0560*/  @!P0 IADD3 R8, P1, R9, R20, RZ ;  /* 0x0000001409088210 */ /* 0x001fe20007f3e0ff */
[----:B------:R-:W-:Y:S01]  /*0570*/  @!P4 IMAD.X R3, RZ, RZ, R3, P2 ;  /* 0x000000ffff03c224 */ /* 0x000fe200010e0603 */
[----:B------:R-:W-:Y:S01]  /*0580*/  PRMT R11, RZ, 0x7610, R11 ;  /* 0x00007610ff0b7816 */ /* 0x000fe2000000000b */
[----:B------:R-:W-:Y:S01]  /*0590*/  @!P6 IMAD.X R7, RZ, RZ, R7, P3 ;  /* 0x000000ffff07e224 */ /* 0x000fe200018e0607 */
[----:B------:R-:W-:Y:S01]  /*05a0*/  PRMT R10, RZ, 0x7610, R10 ;  /* 0x00007610ff0a7816 */ /* 0x000fe2000000000a */
[----:B------:R-:W-:Y:S01]  /*05b0*/  @!P0 VIADD R15, R15, 0x80 ;  /* 0x000000800f0f8836 */ /* 0x000fe20000000000 */
[----:B------:R-:W-:Y:S01]  /*05c0*/  @!P0 IADD3.X R9, RZ, R21, RZ, P1, !PT ;  /* 0x00000015ff098210 */ /* 0x000fe20000ffe4ff */
[----:B------:R0:W5:Y:S04]  /*05d0*/  @!P4 LDG.E.U8 R12, desc[UR8][R2.64] ;  /* 0x00000008020cc981 */ /* 0x000168000c1e1100 */
[----:B------:R0:W5:Y:S04]  /*05e0*/  @!P5 LDG.E.U8 R11, desc[UR8][R4.64] ;  /* 0x00000008040bd981 */ /* 0x000168000c1e1100 */
[----:B------:R0:W5:Y:S01]  /*05f0*/  @!P6 LDG.E.U8 R10, desc[UR8][R6.64] ;  /* 0x00000008060ae981 */ /* 0x000162000c1e1100 */
[----:B------:R-:W-:Y:S04]  /*0600*/  BSSY B0, `(.L_x_5885) ;  /* 0x0000034000007945 */ /* 0x000fe80003800000 */
[----:B------:R-:W-:Y:S01]  /*0610*/  BSSY B1, `(.L_x_5886) ;  /* 0x000002b000017945 */ /* 0x000fe20003800000 */
[----:B---3--:R0:W-:Y:S01]  /*0620*/  @!P0 STG.E.U8 desc[UR8][R8.64], R17 ;  /* 0x0000001108008986 */ /* 0x0081e2000c101108 */
[----:B------:R-:W-:-:S13]  /*0630*/  ISETP.GE.AND P0, PT, R15, R0, PT ;  /* 0x000000000f00720c */ /* 0x000fda0003f06270 */
[----:B0-----:R-:W-:Y:S05]  /*0640*/  @P0 BRA `(.L_x_5887) ;  /* 0x0000000000380947 */ /* 0x001fea0003800000 */
[C---:B------:R-:W-:Y:S01]  /*0650*/  VIADD R2, R15.reuse, UR4 ;  /* 0x000000040f027c36 */ /* 0x040fe20008000000 */
[----:B------:R-:W-:Y:S01]  /*0660*/  ULDC.64 UR6, c[0x0][0x218] ;  /* 0x0000860000067ab9 */ /* 0x000fe20000000a00 */
[----:B------:R-:W-:-:S03]  /*0670*/  VIADD R15, R15, 0x80 ;  /* 0x000000800f0f7836 */ /* 0x000fc60000000000 */
        /* <DEDUP_REMOVED lines=8> */
[----:B------:R-:W-:-:S04]  /*0700*/  IADD3 R2, P0, R2, UR6, RZ ;  /* 0x0000000602027c10 */ /* 0x000fc8000ff1e0ff */
[----:B------:R-:W-:-:S05]  /*0710*/  IADD3.X R3, RZ, UR7, RZ, P0, !PT ;  /* 0x00000007ff037c10 */ /* 0x000fca00087fe4ff */
[----:B------:R0:W-:Y:S04]  /*0720*/  STG.E.U8 desc[UR8][R2.64], R16 ;  /* 0x0000001002007986 */ /* 0x0001e8000c101108 */
.L_x_5887:
[----:B------:R-:W-:-:S13]  /*0730*/  ISETP.GE.AND P0, PT, R15, R0, PT ;  /* 0x000000000f00720c */ /* 0x000fda0003f06270 */
[----:B------:R-:W-:Y:S05]  /*0740*/  @P0 BRA `(.L_x_5889) ;  /* 0x0000000000380947 */ /* 0x000fea0003800000 */
[C---:B0-----:R-:W-:Y:S01]  /*0750*/  VIADD R2, R15.reuse, UR4 ;  /* 0x000000040f027c36 */ /* 0x041fe20008000000 */
[----:B------:R-:W-:Y:S01]  /*0760*/  ULDC.64 UR6, c[0x0][0x218] ;  /* 0x0000860000067ab9 */ /* 0x000fe20000000a00 */
[----:B------:R-:W-:-:S03]  /*0770*/  VIADD R15, R15, 0x80 ;  /* 0x000000800f0f7836 */ /* 0x000fc60000000000 */
[----:B------:R-:W-:-:S05]  /*0780*/  IADD3 R2, P0, R2, UR6, RZ ;  /* 0x0000000602027c10 */ /* 0x000fca000ff1e0ff */
[----:B------:R-:W-:-:S05]  /*0790*/  IMAD.X R3, RZ, RZ, UR7, P0 ;  /* 0x00000007ff037e24 */ /* 0x000fca00080e06ff */
[----:B-----5:R1:W-:Y:S03]  /*07a0*/  STG.E.U8 desc[UR8][R2.64], R18 ;  /* 0x0000001202007986 */ /* 0x0203e6000c101108 */
.L_x_5888:
[----:B------:R-:W-:-:S13]  /*07b0*/  ISETP.GE.AND P0, PT, R15, R0, PT ;  /* 0x000000000f00720c */ /* 0x000fda0003f06270 */
[----:B------:R-:W-:Y:S05]  /*07c0*/  @P0 BRA `(.L_x_5890) ;  /* 0x00000000003c0947 */ /* 0x000fea0003800000 */
[C---:B01----:R-:W-:Y:S01]  /*07d0*/  VIADD R2, R15.reuse, UR4 ;  /* 0x000000040f027c36 */ /* 0x043fe20008000000 */
[----:B------:R-:W-:Y:S01]  /*07e0*/  ULDC.64 UR6, c[0x0][0x218] ;  /* 0x0000860000067ab9 */ /* 0x000fe20000000a00 */
[----:B------:R-:W-:-:S03]  /*07f0*/  VIADD R15, R15, 0x80 ;  /* 0x000000800f0f7836 */ /* 0x000fc60000000000 */
[----:B------:R-:W-:-:S04]  /*0800*/  IADD3 R2, P0, R2, UR6, RZ ;  /* 0x0000000602027c10 */ /* 0x000fc8000ff1e0ff */
[----:B------:R-:W-:-:S05]  /*0810*/  IADD3.X R3, RZ, UR7, RZ, P0, !PT ;  /* 0x00000007ff037c10 */ /* 0x000fca00087fe4ff */
[----:B------:R1:W-:Y:S04]  /*0820*/  STG.E.U8 desc[UR8][R2.64], R22 ;  /* 0x0000001602007986 */ /* 0x0003e8000c101108 */
.L_x_5889:
        /* <DEDUP_REMOVED lines=8> */
[----:B-----5:R2:W-:Y:S03]  /*08b0*/  STG.E.U8 desc[UR8][R2.64], R12 ;  /* 0x0000000c02007986 */ /* 0x0205e6000c101108 */
.L_x_5890:
[----:B------:R-:W-:Y:S05]  /*08c0*/  BSYNC B1 ;  /* 0x0000000000017941 */ /* 0x000fea0003800000 */
.L_x_5886:
[----:B------:R-:W-:-:S13]  /*08d0*/  ISETP.GE.AND P0, PT, R15, R0, PT ;  /* 0x000000000f00720c */ /* 0x000fda0003f06270 */
[----:B------:R-:W3:Y:S01]  /*08e0*/  @!P0 LDC.64 R4, c[0x0][0x218] ;  /* 0x00008600ff048b82 */ /* 0x000ee20000000a00 */
[C---:B012---:R-:W-:Y:S02]  /*08f0*/  @!P0 VIADD R3, R15.reuse, UR4 ;  /* 0x000000040f038c36 */ /* 0x047fe40008000000 */
[----:B------:R-:W-:-:S03]  /*0900*/  @!P0 VIADD R15, R15, 0x80 ;  /* 0x000000800f0f8836 */ /* 0x000fc60000000000 */
[----:B---3--:R-:W-:-:S04]  /*0910*/  @!P0 IADD3 R2, P1, R3, R4, RZ ;  /* 0x0000000403028210 */ /* 0x008fc80007f3e0ff */
[----:B------:R-:W-:-:S05]  /*0920*/  @!P0 IADD3.X R3, RZ, R5, RZ, P1, !PT ;  /* 0x00000005ff038210 */ /* 0x000fca0000ffe4ff */
[----:B------:R2:W-:Y:S04]  /*0930*/  @!P0 STG.E.U8 desc[UR8][R2.64], R11 ;  /* 0x0000000b02008986 */ /* 0x0005e8000c101108 */
.L_x_5891:
[----:B------:R-:W-:Y:S05]  /*0940*/  BSYNC B0 ;  /* 0x0000000000007941 */ /* 0x000fea0003800000 */
.L_x_5885:
        /* <DEDUP_REMOVED lines=9> */
.L_x_5892:
        /* <DEDUP_REMOVED lines=10> */
.L_x_5970:


//--------------------- .text._ZN2at6native29vectorized_elementwise_kernelILi8ENS0_10AbsFunctorIhEESt5arrayIPcLm2EEEEviT0_T1_ --------------------------
	.section	.text._ZN2at6native29vectorized_elementwise_kernelILi8ENS0_10AbsFunctorIhEESt5arrayIPcLm2EEEEviT0_T1_,"ax",@progbits
	.align	128
        .global         _ZN2at6native29vectorized_elementwise_kernelILi8ENS0_10AbsFunctorIhEESt5arrayIPcLm2EEEEviT0_T1_
        .type           _ZN2at6native29vectorized_elementwise_kernelILi8ENS0_10AbsFunctorIhEESt5arrayIPcLm2EEEEviT0_T1_,@function
        .size           _ZN2at6native29vectorized_elementwise_kernelILi8ENS0_10AbsFunctorIhEESt5arrayIPcLm2EEEEviT0_T1_,(.L_x_5971 - _ZN2at6native29vectorized_elementwise_kernelILi8ENS0_10AbsFunctorIhEESt5arrayIPcLm2EEEEviT0_T1_)
        .other          _ZN2at6native29vectorized_elementwise_kernelILi8ENS0_10AbsFunctorIhEESt5arrayIPcLm2EEEEviT0_T1_,@"STO_CUDA_ENTRY STV_DEFAULT"
_ZN2at6native29vectorized_elementwise_kernelILi8ENS0_10AbsFunctorIhEESt5arrayIPcLm2EEEEviT0_T1_:
.text._ZN2at6native29vectorized_elementwise_kernelILi8ENS0_10AbsFunctorIhEESt5arrayIPcLm2EEEEviT0_T1_:
        /* <DEDUP_REMOVED lines=18> */
[----:B------:R-:W-:Y:S02]  /*0120*/  UIADD3.X UR6, URZ, UR7, URZ, UP0, !UPT ;  /* 0x000000073f067290 */ /* 0x000fe400087fe43f */
[----:B------:R-:W-:-:S04]  /*0130*/  IMAD.U32 R4, RZ, RZ, UR5 ;  /* 0x00000005ff047e24 */ /* 0x000fc8000f8e00ff */
[----:B------:R-:W-:Y:S02]  /*0140*/  IMAD.U32 R5, RZ, RZ, UR6 ;  /* 0x00000006ff057e24 */ /* 0x000fe4000f8e00ff */
[----:B------:R-:W-:-:S05]  /*0150*/  IMAD.WIDE R4, R7, 0x8, R4 ;  /* 0x0000000807047825 */ /* 0x000fca00078e0204 */
[----:B--2---:R-:W-:Y:S01]  /*0160*/  STG.E.64 desc[UR8][R4.64], R2 ;  /* 0x0000000204007986 */ /* 0x004fe2000c101b08 */
[----:B------:R-:W-:Y:S05]  /*0170*/  EXIT ;  /* 0x000000000000794d */ /* 0x000fea0003800000 */
.L_x_5893:
        /* <DEDUP_REMOVED lines=89> */
.L_x_5896:
        /* <DEDUP_REMOVED lines=8> */
.L_x_5897:
        /* <DEDUP_REMOVED lines=8> */
.L_x_5898:
        /* <DEDUP_REMOVED lines=9> */
.L_x_5899:
[----:B------:R-:W-:Y:S05]  /*08a0*/  BSYNC B1 ;  /* 0x0000000000017941 */ /* 0x000fea0003800000 */
.L_x_5895:
[----:B------:R-:W-:-:S13]  /*08b0*/  ISETP.GE.AND P0, PT, R15, R0, PT ;  /* 0x000000000f00720c */ /* 0x000fda0003f06270 */
[----:B------:R-:W3:Y:S01]  /*08c0*/  @!P0 LDC.64 R4, c[0x0][0x218] ;  /* 0x00008600ff048b82 */ /* 0x000ee20000000a00 */
[C---:B012---:R-:W-:Y:S02]  /*08d0*/  @!P0 VIADD R3, R15.reuse, UR4 ;  /* 0x000000040f038c36 */ /* 0x047fe40008000000 */
[----:B------:R-:W-:-:S03]  /*08e0*/  @!P0 VIADD R15, R15, 0x80 ;  /* 0x000000800f0f8836 */ /* 0x000fc60000000000 */
[----:B---3--:R-:W-:-:S04]  /*08f0*/  @!P0 IADD3 R2, P1, R3, R4, RZ ;  /* 0x0000000403028210 */ /* 0x008fc80007f3e0ff */
[----:B------:R-:W-:-:S05]  /*0900*/  @!P0 IADD3.X R3, RZ, R5, RZ, P1, !PT ;  /* 0x00000005ff038210 */ /* 0x000fca0000ffe4ff */
[----:B------:R2:W-:Y:S04]  /*0910*/  @!P0 STG.E.U8 desc[UR8][R2.64], R11 ;  /* 0x0000000b02008986 */ /* 0x0005e8000c101108 */
.L_x_5900:
[----:B------:R-:W-:Y:S05]  /*0920*/  BSYNC B0 ;  /* 0x0000000000007941 */ /* 0x000fea0003800000 */
.L_x_5894:
        /* <DEDUP_REMOVED lines=9> */
.L_x_5901:
        /* <DEDUP_REMOVED lines=12> */
.L_x_5971:


//--------------------- .nv.global.init           --------------------------
	.section	.nv.global.init,"aw",@progbits
.nv.global.init:
	.type		$str$5,@object
	.size		$str$5,(__unnamed_1 - $str$5)
$str$5:
        /*0000*/ 	.byte	0x66, 0x61, 0x6c, 0x73, 0x65, 0x00
	.type		__unnamed_1,@object
	.size		__unnamed_1,(__unnamed_17 - __unnamed_1)
__unnamed_1:
        /*0006*/ 	.byte	0x66, 0x65, 0x74, 0x63, 0x68, 0x5f, 0x61, 0x6e, 0x64, 0x5f, 0x63, 0x61, 0x73, 0x74, 0x00
	.type		__unnamed_17,@object
	.size		__unnamed_17,(__unnamed_9 - __unnamed_17)
__unnamed_17:
        /*0015*/ 	.byte	0x66, 0x65, 0x74, 0x63, 0x68, 0x5f, 0x61, 0x6e, 0x64, 0x5f, 0x63, 0x61, 0x73, 0x74, 0x00
	.type		__unnamed_9,@object
	.size		__unnamed_9,(__unnamed_5 - __unnamed_9)
__unnamed_9:
        /*0024*/ 	.byte	0x66, 0x65, 0x74, 0x63, 0x68, 0x5f, 0x61, 0x6e, 0x64, 0x5f, 0x63, 0x61, 0x73, 0x74, 0x00
	.type		__unnamed_5,@object
	.size		__unnamed_5,(__unnamed_13 - __unnamed_5)
__unnamed_5:
        /*0033*/ 	.byte	0x66, 0x65, 0x74, 0x63, 0x68, 0x5f, 0x61, 0x6e, 0x64, 0x5f, 0x63, 0x61, 0x73, 0x74, 0x00
	.type		__unnamed_13,@object
	.size		__unnamed_13,(__unnamed_3 - __unnamed_13)
__unnamed_13:
        /*0042*/ 	.byte	0x66, 0x65, 0x74, 0x63, 0x68, 0x5f, 0x61, 0x6e, 0x64, 0x5f, 0x63, 0x61, 0x73, 0x74, 0x00
	.type		__unnamed_3,@object
	.size		__unnamed_3,(__unnamed_19 - __unnamed_3)
__unnamed_3:
        /*0051*/ 	.byte	0x66, 0x65, 0x74, 0x63, 0x68, 0x5f, 0x61, 0x6e, 0x64, 0x5f, 0x63, 0x61, 0x73, 0x74, 0x00
	.type		__unnamed_19,@object
	.size		__unnamed_19,(__unnamed_11 - __unnamed_19)
__unnamed_19:
        /*0060*/ 	.byte	0x66, 0x65, 0x74, 0x63, 0x68, 0x5f, 0x61, 0x6e, 0x64, 0x5f, 0x63, 0x61, 0x73, 0x74, 0x00
	.type		__unnamed_11,@object
	.size		__unnamed_11,(__unnamed_15 - __unnamed_11)
__unnamed_11:
        /*006f*/ 	.byte	0x66, 0x65, 0x74, 0x63, 0x68, 0x5f, 0x61, 0x6e, 0x64, 0x5f, 0x63, 0x61, 0x73, 0x74, 0x00
	.type		__unnamed_15,@object
	.size		__unnamed_15,(__unnamed_7 - __unnamed_15)
__unnamed_15:
        /*007e*/ 	.byte	0x66, 0x65, 0x74, 0x63, 0x68, 0x5f, 0x61, 0x6e, 0x64, 0x5f, 0x63, 0x61, 0x73, 0x74, 0x00
	.type		__unnamed_7,@object
	.size		__unnamed_7,(__unnamed_2 - __unnamed_7)
__unnamed_7:
        /*008d*/ 	.byte	0x66, 0x65, 0x74, 0x63, 0x68, 0x5f, 0x61, 0x6e, 0x64, 0x5f, 0x63, 0x61, 0x73, 0x74, 0x00
	.type		__unnamed_2,@object
	.size		__unnamed_2,(__unnamed_18 - __unnamed_2)
__unnamed_2:
        /*009c*/ 	.byte	0x63, 0x61, 0x73, 0x74, 0x5f, 0x61, 0x6e, 0x64, 0x5f, 0x73, 0x74, 0x6f, 0x72, 0x65, 0x00
	.type		__unnamed_18,@object
	.size		__unnamed_18,(__unnamed_10 - __unnamed_18)
__unnamed_18:
        /*00ab*/ 	.byte	0x63, 0x61, 0x73, 0x74, 0x5f, 0x61, 0x6e, 0x64, 0x5f, 0x73, 0x74, 0x6f, 0x72, 0x65, 0x00
	.type		__unnamed_10,@object
	.size		__unnamed_10,(__unnamed_6 - __unnamed_10)
__unnamed_10:
        /*00ba*/ 	.byte	0x63, 0x61, 0x73, 0x74, 0x5f, 0x61, 0x6e, 0x64, 0x5f, 0x73, 0x74, 0x6f, 0x72, 0x65, 0x00
	.type		__unnamed_6,@object
	.size		__unnamed_6,(__unnamed_14 - __unnamed_6)
__unnamed_6:
        /*00c9*/ 	.byte	0x63, 0x61, 0x73, 0x74, 0x5f, 0x61, 0x6e, 0x64, 0x5f, 0x73, 0x74, 0x6f, 0x72, 0x65, 0x00
	.type		__unnamed_14,@object
	.size		__unnamed_14,(__unnamed_4 - __unnamed_14)
__unnamed_14:
        /*00d8*/ 	.byte	0x63, 0x61, 0x73, 0x74, 0x5f, 0x61, 0x6e, 0x64, 0x5f, 0x73, 0x74, 0x6f, 0x72, 0x65, 0x00
	.type		__unnamed_4,@object
	.size		__unnamed_4,(__unnamed_20 - __unnamed_4)
__unnamed_4:
        /*00e7*/ 	.byte	0x63, 0x61, 0x73, 0x74, 0x5f, 0x61, 0x6e, 0x64, 0x5f, 0x73, 0x74, 0x6f, 0x72, 0x65, 0x00
	.type		__unnamed_20,@object
	.size		__unnamed_20,(__unnamed_12 - __unnamed_20)
__unnamed_20:
        /*00f6*/ 	.byte	0x63, 0x61, 0x73, 0x74, 0x5f, 0x61, 0x6e, 0x64, 0x5f, 0x73, 0x74, 0x6f, 0x72, 0x65, 0x00
	.type		__unnamed_12,@object
	.size		__unnamed_12,(__unnamed_16 - __unnamed_12)
__unnamed_12:
        /*0105*/ 	.byte	0x63, 0x61, 0x73, 0x74, 0x5f, 0x61, 0x6e, 0x64, 0x5f, 0x73, 0x74, 0x6f, 0x72, 0x65, 0x00
	.type		__unnamed_16,@object
	.size		__unnamed_16,(__unnamed_8 - __unnamed_16)
__unnamed_16:
        /*0114*/ 	.byte	0x63, 0x61, 0x73, 0x74, 0x5f, 0x61, 0x6e, 0x64, 0x5f, 0x73, 0x74, 0x6f, 0x72, 0x65, 0x00
	.type		__unnamed_8,@object
	.size		__unnamed_8,($str$6 - __unnamed_8)
__unnamed_8:
        /*0123*/ 	.byte	0x63, 0x61, 0x73, 0x74, 0x5f, 0x61, 0x6e, 0x64, 0x5f, 0x73, 0x74, 0x6f, 0x72, 0x65, 0x00
	.type		$str$6,@object
	.size		$str$6,(.L_49 - $str$6)
$str$6:
        /*0132*/ 	.byte	0x2f, 0x72, 0x6f, 0x6f, 0x74, 0x2f, 0x2e, 0x70, 0x79, 0x65, 0x6e, 0x76, 0x2f, 0x76, 0x65, 0x72
        /*0142*/ 	.byte	0x73, 0x69, 0x6f, 0x6e, 0x73, 0x2f, 0x33, 0x2e, 0x31, 0x33, 0x2e, 0x31, 0x32, 0x2f, 0x6c, 0x69
        /*0152*/ 	.byte	0x62, 0x2f, 0x70, 0x79, 0x74, 0x68, 0x6f, 0x6e, 0x33, 0x2e, 0x31, 0x33, 0x2f, 0x73, 0x69, 0x74
        /*0162*/ 	.byte	0x65, 0x2d, 0x70, 0x61, 0x63, 0x6b, 0x61, 0x67, 0x65, 0x73, 0x2f, 0x74, 0x6f, 0x72, 0x63, 0x68
        /*0172*/ 	.byte	0x2f, 0x69, 0x6e, 0x63, 0x6c, 0x75, 0x64, 0x65, 0x2f, 0x63, 0x31, 0x30, 0x2f, 0x63, 0x6f, 0x72
        /*0182*/ 	.byte	0x65, 0x2f, 0x44, 0x79, 0x6e, 0x61, 0x6d, 0x69, 0x63, 0x43, 0x61, 0x73, 0x74, 0x2e, 0x68, 0x00
.L_49:


//--------------------- .nv.shared.reserved.0     --------------------------
	.section	.nv.shared.reserved.0,"aw",@nobits
	.weak		__nv_reservedSMEM_offset_0_alias
	.size		__nv_reservedSMEM_offset_0_alias, 0, 0
	.other		__nv_reservedSMEM_offset_0_alias,@"STO_CUDA_RESERVED_SHARED STV_DEFAULT"
__nv_reservedSMEM_offset_0_alias:
	.zero		0


//--------------------- .nv.global                --------------------------
	.section	.nv.global,"aw",@nobits
.nv.global:
	.type		_ZN43_INTERNAL_73428b55_12_AbsKernel_cu_200199c64cuda3std3__48in_placeE,@object
	.size		_ZN43_INTERNAL_73428b55_12_AbsKernel_cu_200199c64cuda3std3__48in_placeE,(_ZN43_INTERNAL_73428b55_12_AbsKernel_cu_200199c64cuda3std6ranges3__45__cpo8distanceE - _ZN43_INTERNAL_73428b55_12_AbsKernel_cu_200199c64cuda3std3__48in_placeE)
_ZN43_INTERNAL_73428b55_12_AbsKernel_cu_200199c64cuda3std3__48in_placeE:
	.zero		1
	.type		_ZN43_INTERNAL_73428b55_12_AbsKernel_cu_200199c64cuda3std6ranges3__45__cpo8distanceE,@object
	.size		_ZN43_INTERNAL_73428b55_12_AbsKernel_cu_200199c64cuda3std6ranges3__45__cpo8distanceE,(_ZN43_INTERNAL_73428b55_12_AbsKernel_cu_200199c64cuda3std3__45__cpo6cbeginE - _ZN43_INTERNAL_73428b55_12_AbsKernel_cu_200199c64cuda3std6ranges3__45__cpo8distanceE)
_ZN43_INTERNAL_73428b55_12_AbsKernel_cu_200199c64cuda3std6ranges3__45__cpo8distanceE:
	.zero		1
	.type		_ZN43_INTERNAL_73428b55_12_AbsKernel_cu_200199c64cuda3std3__45__cpo6cbeginE,@object
	.size		_ZN43_INTERNAL_73428b55_12_AbsKernel_cu_200199c64cuda3std3__45__cpo6cbeginE,(_ZN43_INTERNAL_73428b55_12_AbsKernel_cu_200199c64cuda3std6ranges3__45__cpo7advanceE - _ZN43_INTERNAL_73428b55_12_AbsKernel_cu_200199c64cuda3std3__45__cpo6cbeginE)
_ZN43_INTERNAL_73428b55_12_AbsKernel_cu_200199c64cuda3std3__45__cpo6cbeginE:
	.zero		1
	.type		_ZN43_INTERNAL_73428b55_12_AbsKernel_cu_200199c64cuda3std6ranges3__45__cpo7advanceE,@object
	.size		_ZN43_INTERNAL_73428b55_12_AbsKernel_cu_200199c64cuda3std6ranges3__45__cpo7advanceE,(_ZN43_INTERNAL_73428b55_12_AbsKernel_cu_200199c64cuda3std3__45__cpo7crbeginE - _ZN43_INTERNAL_73428b55_12_AbsKernel_cu_200199c64cuda3std6ranges3__45__cpo7advanceE)
_ZN43_INTERNAL_73428b55_12_AbsKernel_cu_200199c64cuda3std6ranges3__45__cpo7advanceE:
	.zero		1
	.type		_ZN43_INTERNAL_73428b55_12_AbsKernel_cu_200199c64cuda3std3__45__cpo7crbeginE,@object
	.size		_ZN43_INTERNAL_73428b55_12_AbsKernel_cu_200199c64cuda3std3__45__cpo7crbeginE,(_ZN43_INTERNAL_73428b55_12_AbsKernel_cu_200199c64cuda3std6ranges3__45__cpo4dataE - _ZN43_INTERNAL_73428b55_12_AbsKernel_cu_200199c64cuda3std3__45__cpo7crbeginE)
_ZN43_INTERNAL_73428b55_12_AbsKernel_cu_200199c64cuda3std3__45__cpo7crbeginE:
	.zero		1
	.type		_ZN43_INTERNAL_73428b55_12_AbsKernel_cu_200199c64cuda3std6ranges3__45__cpo4dataE,@object
	.size		_ZN43_INTERNAL_73428b55_12_AbsKernel_cu_200199c64cuda3std6ranges3__45__cpo4dataE,(_ZN43_INTERNAL_73428b55_12_AbsKernel_cu_200199c64cuda3std6ranges3__45__cpo5beginE - _ZN43_INTERNAL_73428b55_12_AbsKernel_cu_200199c64cuda3std6ranges3__45__cpo4dataE)
_ZN43_INTERNAL_73428b55_12_AbsKernel_cu_200199c64cuda3std6ranges3__45__cpo4dataE:
	.zero		1
	.type		_ZN43_INTERNAL_73428b55_12_AbsKernel_cu_200199c64cuda3std6ranges3__45__cpo5beginE,@object
	.size		_ZN43_INTERNAL_73428b55_12_AbsKernel_cu_200199c64cuda3std6ranges3__45__cpo5beginE,(_ZN43_INTERNAL_73428b55_12_AbsKernel_cu_200199c64cuda3std3__445_GLOBAL__N__73428b55_12_AbsKernel_cu_200199c66ignoreE - _ZN43_INTERNAL_73428b55_12_AbsKernel_cu_200199c64cuda3std6ranges3__45__cpo5beginE)
_ZN43_INTERNAL_73428b55_12_AbsKernel_cu_200199c64cuda3std6ranges3__45__cpo5beginE:
	.zero		1
	.type		_ZN43_INTERNAL_73428b55_12_AbsKernel_cu_200199c64cuda3std3__445_GLOBAL__N__73428b55_12_AbsKernel_cu_200199c66ignoreE,@object
	.size		_ZN43_INTERNAL_73428b55_12_AbsKernel_cu_200199c64cuda3std3__445_GLOBAL__N__73428b55_12_AbsKernel_cu_200199c66ignoreE,(_ZN43_INTERNAL_73428b55_12_AbsKernel_cu_200199c64cuda3std6ranges3__45__cpo4sizeE - _ZN43_INTERNAL_73428b55_12_AbsKernel_cu_200199c64cuda3std3__445_GLOBAL__N__73428b55_12_AbsKernel_cu_200199c66ignoreE)
_ZN43_INTERNAL_73428b55_12_AbsKernel_cu_200199c64cuda3std3__445_GLOBAL__N__73428b55_12_AbsKernel_cu_200199c66ignoreE:
	.zero		1
	.type		_ZN43_INTERNAL_73428b55_12_AbsKernel_cu_200199c64cuda3std6ranges3__45__cpo4sizeE,@object
	.size		_ZN43_INTERNAL_73428b55_12_AbsKernel_cu_200199c64cuda3std6ranges3__45__cpo4sizeE,(_ZN43_INTERNAL_73428b55_12_AbsKernel_cu_200199c64cuda3std3__45__cpo5beginE - _ZN43_INTERNAL_73428b55_12_AbsKernel_cu_200199c64cuda3std6ranges3__45__cpo4sizeE)
_ZN43_INTERNAL_73428b55_12_AbsKernel_cu_200199c64cuda3std6ranges3__45__cpo4sizeE:
	.zero		1
	.type		_ZN43_INTERNAL_73428b55_12_AbsKernel_cu_200199c64cuda3std3__45__cpo5beginE,@object
	.size		_ZN43_INTERNAL_73428b55_12_AbsKernel_cu_200199c64cuda3std3__45__cpo5beginE,(_ZN43_INTERNAL_73428b55_12_AbsKernel_cu_200199c64cuda3std6ranges3__45__cpo6cbeginE - _ZN43_INTERNAL_73428b55_12_AbsKernel_cu_200199c64cuda3std3__45__cpo5beginE)
_ZN43_INTERNAL_73428b55_12_AbsKernel_cu_200199c64cuda3std3__45__cpo5beginE:
	.zero		1
	.type		_ZN43_INTERNAL_73428b55_12_AbsKernel_cu_200199c64cuda3std6ranges3__45__cpo6cbeginE,@object
	.size		_ZN43_INTERNAL_73428b55_12_AbsKernel_cu_200199c64cuda3std6ranges3__45__cpo6cbeginE,(_ZN43_INTERNAL_73428b55_12_AbsKernel_cu_200199c64cuda3std3__45__cpo6rbeginE - _ZN43_INTERNAL_73428b55_12_AbsKernel_cu_200199c64cuda3std6ranges3__45__cpo6cbeginE)
_ZN43_INTERNAL_73428b55_12_AbsKernel_cu_200199c64cuda3std6ranges3__45__cpo6cbeginE:
	.zero		1
	.type		_ZN43_INTERNAL_73428b55_12_AbsKernel_cu_200199c64cuda3std3__45__cpo6rbeginE,@object
	.size		_ZN43_INTERNAL_73428b55_12_AbsKernel_cu_200199c64cuda3std3__45__cpo6rbeginE,(_ZN43_INTERNAL_73428b55_12_AbsKernel_cu_200199c64cuda3std6ranges3__45__cpo4nextE - _ZN43_INTERNAL_73428b55_12_AbsKernel_cu_200199c64cuda3std3__45__cpo6rbeginE)
_ZN43_INTERNAL_73428b55_12_AbsKernel_cu_200199c64cuda3std3__45__cpo6rbeginE:
	.zero		1
	.type		_ZN43_INTERNAL_73428b55_12_AbsKernel_cu_200199c64cuda3std6ranges3__45__cpo4nextE,@object
	.size		_ZN43_INTERNAL_73428b55_12_AbsKernel_cu_200199c64cuda3std6ranges3__45__cpo4nextE,(_ZN43_INTERNAL_73428b55_12_AbsKernel_cu_200199c64cuda3std6ranges3__45__cpo4swapE - _ZN43_INTERNAL_73428b55_12_AbsKernel_cu_200199c64cuda3std6ranges3__45__cpo4nextE)
_ZN43_INTERNAL_73428b55_12_AbsKernel_cu_200199c64cuda3std6ranges3__45__cpo4nextE:
	.zero		1
	.type		_ZN43_INTERNAL_73428b55_12_AbsKernel_cu_200199c64cuda3std6ranges3__45__cpo4swapE,@object
	.size		_ZN43_INTERNAL_73428b55_12_AbsKernel_cu_200199c64cuda3std6ranges3__45__cpo4swapE,(_ZN43_INTERNAL_73428b55_12_AbsKernel_cu_200199c64cuda3std3__420unreachable_sentinelE - _ZN43_INTERNAL_73428b55_12_AbsKernel_cu_200199c64cuda3std6ranges3__45__cpo4swapE)
_ZN43_INTERNAL_73428b55_12_AbsKernel_cu_200199c64cuda3std6ranges3__45__cpo4swapE:
	.zero		1
	.type		_ZN43_INTERNAL_73428b55_12_AbsKernel_cu_200199c64cuda3std3__420unreachable_sentinelE,@object
	.size		_ZN43_INTERNAL_73428b55_12_AbsKernel_cu_200199c64cuda3std3__420unreachable_sentinelE,(_ZN43_INTERNAL_73428b55_12_AbsKernel_cu_200199c66thrust23THRUST_300001_SM_900_NS6system6detail10sequential3seqE - _ZN43_INTERNAL_73428b55_12_AbsKernel_cu_200199c64cuda3std3__420unreachable_sentinelE)
_ZN43_INTERNAL_73428b55_12_AbsKernel_cu_200199c64cuda3std3__420unreachable_sentinelE:
	.zero		1
	.type		_ZN43_INTERNAL_73428b55_12_AbsKernel_cu_200199c66thrust23THRUST_300001_SM_900_NS6system6detail10sequential3seqE,@object
	.size		_ZN43_INTERNAL_73428b55_12_AbsKernel_cu_200199c66thrust23THRUST_300001_SM_900_NS6system6detail10sequential3seqE,(_ZN43_INTERNAL_73428b55_12_AbsKernel_cu_200199c64cuda3std3__45__cpo4cendE - _ZN43_INTERNAL_73428b55_12_AbsKernel_cu_200199c66thrust23THRUST_300001_SM_900_NS6system6detail10sequential3seqE)
_ZN43_INTERNAL_73428b55_12_AbsKernel_cu_200199c66thrust23THRUST_300001_SM_900_NS6system6detail10sequential3seqE:
	.zero		1
	.type		_ZN43_INTERNAL_73428b55_12_AbsKernel_cu_200199c64cuda3std3__45__cpo4cendE,@object
	.size		_ZN43_INTERNAL_73428b55_12_AbsKernel_cu_200199c64cuda3std3__45__cpo4cendE,(_ZN43_INTERNAL_73428b55_12_AbsKernel_cu_200199c64cuda3std6ranges3__45__cpo9iter_swapE - _ZN43_INTERNAL_73428b55_12_AbsKernel_cu_200199c64cuda3std3__45__cpo4cendE)
_ZN43_INTERNAL_73428b55_12_AbsKernel_cu_200199c64cuda3std3__45__cpo4cendE:
	.zero		1
	.type		_ZN43_INTERNAL_73428b55_12_AbsKernel_cu_200199c64cuda3std6ranges3__45__cpo9iter_swapE,@object
	.size		_ZN43_INTERNAL_73428b55_12_AbsKernel_cu_200199c64cuda3std6ranges3__45__cpo9iter_swapE,(_ZN43_INTERNAL_73428b55_12_AbsKernel_cu_200199c64cuda3std3__45__cpo5crendE - _ZN43_INTERNAL_73428b55_12_AbsKernel_cu_200199c64cuda3std6ranges3__45__cpo9iter_swapE)
_ZN43_INTERNAL_73428b55_12_AbsKernel_cu_200199c64cuda3std6ranges3__45__cpo9iter_swapE:
	.zero		1
	.type		_ZN43_INTERNAL_73428b55_12_AbsKernel_cu_200199c64cuda3std3__45__cpo5crendE,@object
	.size		_ZN43_INTERNAL_73428b55_12_AbsKernel_cu_200199c64cuda3std3__45__cpo5crendE,(_ZN43_INTERNAL_73428b55_12_AbsKernel_cu_200199c64cuda3std6ranges3__45__cpo5cdataE - _ZN43_INTERNAL_73428b55_12_AbsKernel_cu_200199c64cuda3std3__45__cpo5crendE)
_ZN43_INTERNAL_73428b55_12_AbsKernel_cu_200199c64cuda3std3__45__cpo5crendE:
	.zero		1
	.type		_ZN43_INTERNAL_73428b55_12_AbsKernel_cu_200199c64cuda3std6ranges3__45__cpo5cdataE,@object
	.size		_ZN43_INTERNAL_73428b55_12_AbsKernel_cu_200199c64cuda3std6ranges3__45__cpo5cdataE,(_ZN43_INTERNAL_73428b55_12_AbsKernel_cu_200199c64cuda3std6ranges3__45__cpo3endE - _ZN43_INTERNAL_73428b55_12_AbsKernel_cu_200199c64cuda3std6ranges3__45__cpo5cdataE)
_ZN43_INTERNAL_73428b55_12_AbsKernel_cu_200199c64cuda3std6ranges3__45__cpo5cdataE:
	.zero		1
	.type		_ZN43_INTERNAL_73428b55_12_AbsKernel_cu_200199c64cuda3std6ranges3__45__cpo3endE,@object
	.size		_ZN43_INTERNAL_73428b55_12_AbsKernel_cu_200199c64cuda3std6ranges3__45__cpo3endE,(_ZN43_INTERNAL_73428b55_12_AbsKernel_cu_200199c64cuda3std3__419piecewise_constructE - _ZN43_INTERNAL_73428b55_12_AbsKernel_cu_200199c64cuda3std6ranges3__45__cpo3endE)
_ZN43_INTERNAL_73428b55_12_AbsKernel_cu_200199c64cuda3std6ranges3__45__cpo3endE:
	.zero		1
	.type		_ZN43_INTERNAL_73428b55_12_AbsKernel_cu_200199c64cuda3std3__419piecewise_constructE,@object
	.size		_ZN43_INTERNAL_73428b55_12_AbsKernel_cu_200199c64cuda3std3__419piecewise_constructE,(_ZN43_INTERNAL_73428b55_12_AbsKernel_cu_200199c64cuda3std6ranges3__45__cpo5ssizeE - _ZN43_INTERNAL_73428b55_12_AbsKernel_cu_200199c64cuda3std3__419piecewise_constructE)
_ZN43_INTERNAL_73428b55_12_AbsKernel_cu_200199c64cuda3std3__419piecewise_constructE:
	.zero		1
	.type		_ZN43_INTERNAL_73428b55_12_AbsKernel_cu_200199c64cuda3std6ranges3__45__cpo5ssizeE,@object
	.size		_ZN43_INTERNAL_73428b55_12_AbsKernel_cu_200199c64cuda3std6ranges3__45__cpo5ssizeE,(_ZN43_INTERNAL_73428b55_12_AbsKernel_cu_200199c64cuda3std3__45__cpo3endE - _ZN43_INTERNAL_73428b55_12_AbsKernel_cu_200199c64cuda3std6ranges3__45__cpo5ssizeE)
_ZN43_INTERNAL_73428b55_12_AbsKernel_cu_200199c64cuda3std6ranges3__45__cpo5ssizeE:
	.zero		1
	.type		_ZN43_INTERNAL_73428b55_12_AbsKernel_cu_200199c64cuda3std3__45__cpo3endE,@object
	.size		_ZN43_INTERNAL_73428b55_12_AbsKernel_cu_200199c64cuda3std3__45__cpo3endE,(_ZN43_INTERNAL_73428b55_12_AbsKernel_cu_200199c64cuda3std6ranges3__45__cpo4cendE - _ZN43_INTERNAL_73428b55_12_AbsKernel_cu_200199c64cuda3std3__45__cpo3endE)
_ZN43_INTERNAL_73428b55_12_AbsKernel_cu_200199c64cuda3std3__45__cpo3endE:
	.zero		1
	.type		_ZN43_INTERNAL_73428b55_12_AbsKernel_cu_200199c64cuda3std6ranges3__45__cpo4cendE,@object
	.size		_ZN43_INTERNAL_73428b55_12_AbsKernel_cu_200199c64cuda3std6ranges3__45__cpo4cendE,(_ZN43_INTERNAL_73428b55_12_AbsKernel_cu_200199c64cuda3std3__45__cpo4rendE - _ZN43_INTERNAL_73428b55_12_AbsKernel_cu_200199c64cuda3std6ranges3__45__cpo4cendE)
_ZN43_INTERNAL_73428b55_12_AbsKernel_cu_200199c64cuda3std6ranges3__45__cpo4cendE:
	.zero		1
	.type		_ZN43_INTERNAL_73428b55_12_AbsKernel_cu_200199c64cuda3std3__45__cpo4rendE,@object
	.size		_ZN43_INTERNAL_73428b55_12_AbsKernel_cu_200199c64cuda3std3__45__cpo4rendE,(_ZN43_INTERNAL_73428b55_12_AbsKernel_cu_200199c64cuda3std6ranges3__45__cpo4prevE - _ZN43_INTERNAL_73428b55_12_AbsKernel_cu_200199c64cuda3std3__45__cpo4rendE)
_ZN43_INTERNAL_73428b55_12_AbsKernel_cu_200199c64cuda3std3__45__cpo4rendE:
	.zero		1
	.type		_ZN43_INTERNAL_73428b55_12_AbsKernel_cu_200199c64cuda3std6ranges3__45__cpo4prevE,@object
	.size		_ZN43_INTERNAL_73428b55_12_AbsKernel_cu_200199c64cuda3std6ranges3__45__cpo4prevE,(_ZN43_INTERNAL_73428b55_12_AbsKernel_cu_200199c64cuda3std6ranges3__45__cpo9iter_moveE - _ZN43_INTERNAL_73428b55_12_AbsKernel_cu_200199c64cuda3std6ranges3__45__cpo4prevE)
_ZN43_INTERNAL_73428b55_12_AbsKernel_cu_200199c64cuda3std6ranges3__45__cpo4prevE:
	.zero		1
	.type		_ZN43_INTERNAL_73428b55_12_AbsKernel_cu_200199c64cuda3std6ranges3__45__cpo9iter_moveE,@object
	.size		_ZN43_INTERNAL_73428b55_12_AbsKernel_cu_200199c64cuda3std6ranges3__45__cpo9iter_moveE,(.L_33 - _ZN43_INTERNAL_73428b55_12_AbsKernel_cu_200199c64cuda3std6ranges3__45__cpo9iter_moveE)
_ZN43_INTERNAL_73428b55_12_AbsKernel_cu_200199c64cuda3std6ranges3__45__cpo9iter_moveE:
	.zero		1
.L_33:


//--------------------- .nv.constant0._ZN2at6native18elementwise_kernelILi128ELi4EZNS0_15gpu_kernel_implINS0_10AbsFunctorIbEEEEvRNS_18TensorIteratorBaseERKT_EUliE_EEviT1_ --------------------------
	.section	.nv.constant0._ZN2at6native18elementwise_kernelILi128ELi4EZNS0_15gpu_kernel_implINS0_10AbsFunctorIbEEEEvRNS_18TensorIteratorBaseERKT_EUliE_EEviT1_,"a",@progbits
	.sectionflags	@""
	.align	4
.nv.constant0._ZN2at6native18elementwise_kernelILi128ELi4EZNS0_15gpu_kernel_implINS0_10AbsFunctorIbEEEEvRNS_18TensorIteratorBaseERKT_EUliE_EEviT1_:
	.zero		1072


//--------------------- .nv.constant0._ZN2at6native27unrolled_elementwise_kernelINS0_10AbsFunctorIbEESt5arrayIPcLm2EELi4E23TrivialOffsetCalculatorILi1EjES8_NS0_6memory12LoadWithCastILi1EEENS9_13StoreWithCastILi1EEEEEviT_T0_T2_T3_T4_T5_ --------------------------
	.section	.nv.constant0._ZN2at6native27unrolled_elementwise_kernelINS0_10AbsFunctorIbEESt5arrayIPcLm2EELi4E23TrivialOffsetCalculatorILi1EjES8_NS0_6memory12LoadWithCastILi1EEENS9_13StoreWithCastILi1EEEEEviT_T0_T2_T3_T4_T5_,"a",@progbits
	.sectionflags	@""
	.align	4
.nv.constant0._ZN2at6native27unrolled_elementwise_kernelINS0_10AbsFunctorIbEESt5arrayIPcLm2EELi4E23TrivialOffsetCalculatorILi1EjES8_NS0_6memory12LoadWithCastILi1EEENS9_13StoreWithCastILi1EEEEEviT_T0_T2_T3_T4_T5_:
	.zero		572


//--------------------- .nv.constant0._ZN2at6native18elementwise_kernelILi128ELi4EZNS0_22gpu_kernel_impl_nocastINS0_10AbsFunctorIbEEEEvRNS_18TensorIteratorBaseERKT_EUliE_EEviT1_ --------------------------
	.section	.nv.constant0._ZN2at6native18elementwise_kernelILi128ELi4EZNS0_22gpu_kernel_impl_nocastINS0_10AbsFunctorIbEEEEvRNS_18TensorIteratorBaseERKT_EUliE_EEviT1_,"a",@progbits
	.sectionflags	@""
	.align	4
.nv.constant0._ZN2at6native18elementwise_kernelILi128ELi4EZNS0_22gpu_kernel_impl_nocastINS0_10AbsFunctorIbEEEEvRNS_18TensorIteratorBaseERKT_EUliE_EEviT1_:
	.zero		1072


//--------------------- .nv.constant0._ZN2at6native27unrolled_elementwise_kernelINS0_10AbsFunctorIbEESt5arrayIPcLm2EELi4E23TrivialOffsetCalculatorILi1EjES8_NS0_6memory15LoadWithoutCastENS9_16StoreWithoutCastEEEviT_T0_T2_T3_T4_T5_ --------------------------
	.section	.nv.constant0._ZN2at6native27unrolled_elementwise_kernelINS0_10AbsFunctorIbEESt5arrayIPcLm2EELi4E23TrivialOffsetCalculatorILi1EjES8_NS0_6memory15LoadWithoutCastENS9_16StoreWithoutCastEEEviT_T0_T2_T3_T4_T5_,"a",@progbits
	.sectionflags	@""
	.align	4
.nv.constant0._ZN2at6native27unrolled_elementwise_kernelINS0_10AbsFunctorIbEESt5arrayIPcLm2EELi4E23TrivialOffsetCalculatorILi1EjES8_NS0_6memory15LoadWithoutCastENS9_16StoreWithoutCastEEEviT_T0_T2_T3_T4_T5_:
	.zero		556


//--------------------- .nv.constant0._ZN2at6native29vectorized_elementwise_kernelILi2ENS0_10AbsFunctorIbEESt5arrayIPcLm2EEEEviT0_T1_ --------------------------
	.section	.nv.constant0._ZN2at6native29vectorized_elementwise_kernelILi2ENS0_10AbsFunctorIbEESt5arrayIPcLm2EEEEviT0_T1_,"a",@progbits
	.sectionflags	@""
	.align	4
.nv.constant0._ZN2at6native29vectorized_elementwise_kernelILi2ENS0_10AbsFunctorIbEESt5arrayIPcLm2EEEEviT0_T1_:
	.zero		552


//--------------------- .nv.constant0._ZN2at6native29vectorized_elementwise_kernelILi4ENS0_10AbsFunctorIbEESt5arrayIPcLm2EEEEviT0_T1_ --------------------------
	.section	.nv.constant0._ZN2at6native29vectorized_elementwise_kernelILi4ENS0_10AbsFunctorIbEESt5arrayIPcLm2EEEEviT0_T1_,"a",@progbits
	.sectionflags	@""
	.align	4
.nv.constant0._ZN2at6native29vectorized_elementwise_kernelILi4ENS0_10AbsFunctorIbEESt5arrayIPcLm2EEEEviT0_T1_:
	.zero		552


//--------------------- .nv.constant0._ZN2at6native29vectorized_elementwise_kernelILi8ENS0_10AbsFunctorIbEESt5arrayIPcLm2EEEEviT0_T1_ --------------------------
	.section	.nv.constant0._ZN2at6native29vectorized_elementwise_kernelILi8ENS0_10AbsFunctorIbEESt5arrayIPcLm2EEEEviT0_T1_,"a",@progbits
	.sectionflags	@""
	.align	4
.nv.constant0._ZN2at6native29vectorized_elementwise_kernelILi8ENS0_10AbsFunctorIbEESt5arrayIPcLm2EEEEviT0_T1_:
	.zero		552


//--------------------- .nv.constant0._ZN2at6native18elementwise_kernelILi128ELi4EZNS0_15gpu_kernel_implINS0_10AbsFunctorIN3c108BFloat16EEEEEvRNS_18TensorIteratorBaseERKT_EUliE_EEviT1_ --------------------------
	.section	.nv.constant0._ZN2at6native18elementwise_kernelILi128ELi4EZNS0_15gpu_kernel_implINS0_10AbsFunctorIN3c108BFloat16EEEEEvRNS_18TensorIteratorBaseERKT_EUliE_EEviT1_,"a",@progbits
	.sectionflags	@""
	.align	4
.nv.constant0._ZN2at6native18elementwise_kernelILi128ELi4EZNS0_15gpu_kernel_implINS0_10AbsFunctorIN3c108BFloat16EEEEEvRNS_18TensorIteratorBaseERKT_EUliE_EEviT1_:
	.zero		1072


//--------------------- .nv.constant0._ZN2at6native27unrolled_elementwise_kernelINS0_10AbsFunctorIN3c108BFloat16EEESt5arrayIPcLm2EELi4E23TrivialOffsetCalculatorILi1EjESA_NS0_6memory12LoadWithCastILi1EEENSB_13StoreWithCastILi1EEEEEviT_T0_T2_T3_T4_T5_ --------------------------
	.section	.nv.constant0._ZN2at6native27unrolled_elementwise_kernelINS0_10AbsFunctorIN3c108BFloat16EEESt5arrayIPcLm2EELi4E23TrivialOffsetCalculatorILi1EjESA_NS0_6memory12LoadWithCastILi1EEENSB_13StoreWithCastILi1EEEEEviT_T0_T2_T3_T4_T5_,"a",@progbits
	.sectionflags	@""
	.align	4
.nv.constant0._ZN2at6native27unrolled_elementwise_kernelINS0_10AbsFunctorIN3c108BFloat16EEESt5arrayIPcLm2EELi4E23TrivialOffsetCalculatorILi1EjESA_NS0_6memory12LoadWithCastILi1EEENSB_13StoreWithCastILi1EEEEEviT_T0_T2_T3_T4_T5_:
	.zero		572


//--------------------- .nv.constant0._ZN2at6native18elementwise_kernelILi128ELi4EZNS0_22gpu_kernel_impl_nocastINS0_10AbsFunctorIN3c108BFloat16EEEEEvRNS_18TensorIteratorBaseERKT_EUliE_EEviT1_ --------------------------
	.section	.nv.constant0._ZN2at6native18elementwise_kernelILi128ELi4EZNS0_22gpu_kernel_impl_nocastINS0_10AbsFunctorIN3c108BFloat16EEEEEvRNS_18TensorIteratorBaseERKT_EUliE_EEviT1_,"a",@progbits
	.sectionflags	@""
	.align	4
.nv.constant0._ZN2at6native18elementwise_kernelILi128ELi4EZNS0_22gpu_kernel_impl_nocastINS0_10AbsFunctorIN3c108BFloat16EEEEEvRNS_18TensorIteratorBaseERKT_EUliE_EEviT1_:
	.zero		1072


//--------------------- .nv.constant0._ZN2at6native27unrolled_elementwise_kernelINS0_10AbsFunctorIN3c108BFloat16EEESt5arrayIPcLm2EELi4E23TrivialOffsetCalculatorILi1EjESA_NS0_6memory15LoadWithoutCastENSB_16StoreWithoutCastEEEviT_T0_T2_T3_T4_T5_ --------------------------
	.section	.nv.constant0._ZN2at6native27unrolled_elementwise_kernelINS0_10AbsFunctorIN3c108BFloat16EEESt5arrayIPcLm2EELi4E23TrivialOffsetCalculatorILi1EjESA_NS0_6memory15LoadWithoutCastENSB_16StoreWithoutCastEEEviT_T0_T2_T3_T4_T5_,"a",@progbits
	.sectionflags	@""
	.align	4
.nv.constant0._ZN2at6native27unrolled_elementwise_kernelINS0_10AbsFunctorIN3c108BFloat16EEESt5arrayIPcLm2EELi4E23TrivialOffsetCalculatorILi1EjESA_NS0_6memory15LoadWithoutCastENSB_16StoreWithoutCastEEEviT_T0_T2_T3_T4_T5_:
	.zero		556


//--------------------- .nv.constant0._ZN2at6native29vectorized_elementwise_kernelILi2ENS0_10AbsFunctorIN3c108BFloat16EEESt5arrayIPcLm2EEEEviT0_T1_ --------------------------
	.section	.nv.constant0._ZN2at6native29vectorized_elementwise_kernelILi2ENS0_10AbsFunctorIN3c108BFloat16EEESt5arrayIPcLm2EEEEviT0_T1_,"a",@progbits
	.sectionflags	@""
	.align	4
.nv.constant0._ZN2at6native29vectorized_elementwise_kernelILi2ENS0_10AbsFunctorIN3c108BFloat16EEESt5arrayIPcLm2EEEEviT0_T1_:
	.zero		552


//--------------------- .nv.constant0._ZN2at6native29vectorized_elementwise_kernelILi4ENS0_10AbsFunctorIN3c108BFloat16EEESt5arrayIPcLm2EEEEviT0_T1_ --------------------------
	.section	.nv.constant0._ZN2at6native29vectorized_elementwise_kernelILi4ENS0_10AbsFunctorIN3c108BFloat16EEESt5arrayIPcLm2EEEEviT0_T1_,"a",@progbits
	.sectionflags	@""
	.align	4
.nv.constant0._ZN2at6native29vectorized_elementwise_kernelILi4ENS0_10AbsFunctorIN3c108BFloat16EEESt5arrayIPcLm2EEEEviT0_T1_:
	.zero		552


//--------------------- .nv.constant0._ZN2at6native29vectorized_elementwise_kernelILi8ENS0_10AbsFunctorIN3c108BFloat16EEESt5arrayIPcLm2EEEEviT0_T1_ --------------------------
	.section	.nv.constant0._ZN2at6native29vectorized_elementwise_kernelILi8ENS0_10AbsFunctorIN3c108BFloat16EEESt5arrayIPcLm2EEEEviT0_T1_,"a",@progbits
	.sectionflags	@""
	.align	4
.nv.constant0._ZN2at6native29vectorized_elementwise_kernelILi8ENS0_10AbsFunctorIN3c108BFloat16EEESt5arrayIPcLm2EEEEviT0_T1_:
	.zero		552


//--------------------- .nv.constant0._ZN2at6native18elementwise_kernelILi128ELi4EZNS0_15gpu_kernel_implINS0_10AbsFunctorIN3c104HalfEEEEEvRNS_18TensorIteratorBaseERKT_EUliE_EEviT1_ --------------------------
	.section	.nv.constant0._ZN2at6native18elementwise_kernelILi128ELi4EZNS0_15gpu_kernel_implINS0_10AbsFunctorIN3c104HalfEEEEEvRNS_18TensorIteratorBaseERKT_EUliE_EEviT1_,"a",@progbits
	.sectionflags	@""
	.align	4
.nv.constant0._ZN2at6native18elementwise_kernelILi128ELi4EZNS0_15gpu_kernel_implINS0_10AbsFunctorIN3c104HalfEEEEEvRNS_18TensorIteratorBaseERKT_EUliE_EEviT1_:
	.zero		1072


//--------------------- .nv.constant0._ZN2at6native27unrolled_elementwise_kernelINS0_10AbsFunctorIN3c104HalfEEESt5arrayIPcLm2EELi4E23TrivialOffsetCalculatorILi1EjESA_NS0_6memory12LoadWithCastILi1EEENSB_13StoreWithCastILi1EEEEEviT_T0_T2_T3_T4_T5_ --------------------------
	.section	.nv.constant0._ZN2at6native27unrolled_elementwise_kernelINS0_10AbsFunctorIN3c104HalfEEESt5arrayIPcLm2EELi4E23TrivialOffsetCalculatorILi1EjESA_NS0_6memory12LoadWithCastILi1EEENSB_13StoreWithCastILi1EEEEEviT_T0_T2_T3_T4_T5_,"a",@progbits
	.sectionflags	@""
	.align	4
.nv.constant0._ZN2at6native27unrolled_elementwise_kernelINS0_10AbsFunctorIN3c104HalfEEESt5arrayIPcLm2EELi4E23TrivialOffsetCalculatorILi1EjESA_NS0_6memory12LoadWithCastILi1EEENSB_13StoreWithCastILi1EEEEEviT_T0_T2_T3_T4_T5_:
	.zero		572


//--------------------- .nv.constant0._ZN2at6native18elementwise_kernelILi128ELi4EZNS0_22gpu_kernel_impl_nocastINS0_10AbsFunctorIN3c104HalfEEEEEvRNS_18TensorIteratorBaseERKT_EUliE_EEviT1_ --------------------------
	.section	.nv.constant0._ZN2at6native18elementwise_kernelILi128ELi4EZNS0_22gpu_kernel_impl_nocastINS0_10AbsFunctorIN3c104HalfEEEEEvRNS_18TensorIteratorBaseERKT_EUliE_EEviT1_,"a",@progbits
	.sectionflags	@""
	.align	4
.nv.constant0._ZN2at6native18elementwise_kernelILi128ELi4EZNS0_22gpu_kernel_impl_nocastINS0_10AbsFunctorIN3c104HalfEEEEEvRNS_18TensorIteratorBaseERKT_EUliE_EEviT1_:
	.zero		1072


//--------------------- .nv.constant0._ZN2at6native27unrolled_elementwise_kernelINS0_10AbsFunctorIN3c104HalfEEESt5arrayIPcLm2EELi4E23TrivialOffsetCalculatorILi1EjESA_NS0_6memory15LoadWithoutCastENSB_16StoreWithoutCastEEEviT_T0_T2_T3_T4_T5_ --------------------------
	.section	.nv.constant0._ZN2at6native27unrolled_elementwise_kernelINS0_10AbsFunctorIN3c104HalfEEESt5arrayIPcLm2EELi4E23TrivialOffsetCalculatorILi1EjESA_NS0_6memory15LoadWithoutCastENSB_16StoreWithoutCastEEEviT_T0_T2_T3_T4_T5_,"a",@progbits
	.sectionflags	@""
	.align	4
.nv.constant0._ZN2at6native27unrolled_elementwise_kernelINS0_10AbsFunctorIN3c104HalfEEESt5arrayIPcLm2EELi4E23TrivialOffsetCalculatorILi1EjESA_NS0_6memory15LoadWithoutCastENSB_16StoreWithoutCastEEEviT_T0_T2_T3_T4_T5_:
	.zero		556


//--------------------- .nv.constant0._ZN2at6native29vectorized_elementwise_kernelILi2ENS0_10AbsFunctorIN3c104HalfEEESt5arrayIPcLm2EEEEviT0_T1_ --------------------------
	.section	.nv.constant0._ZN2at6native29vectorized_elementwise_kernelILi2ENS0_10AbsFunctorIN3c104HalfEEESt5arrayIPcLm2EEEEviT0_T1_,"a",@progbits
	.sectionflags	@""
	.align	4
.nv.constant0._ZN2at6native29vectorized_elementwise_kernelILi2ENS0_10AbsFunctorIN3c104HalfEEESt5arrayIPcLm2EEEEviT0_T1_:
	.zero		552


//--------------------- .nv.constant0._ZN2at6native29vectorized_elementwise_kernelILi4ENS0_10AbsFunctorIN3c104HalfEEESt5arrayIPcLm2EEEEviT0_T1_ --------------------------
	.section	.nv.constant0._ZN2at6native29vectorized_elementwise_kernelILi4ENS0_10AbsFunctorIN3c104HalfEEESt5arrayIPcLm2EEEEviT0_T1_,"a",@progbits
	.sectionflags	@""
	.align	4
.nv.constant0._ZN2at6native29vectorized_elementwise_kernelILi4ENS0_10AbsFunctorIN3c104HalfEEESt5arrayIPcLm2EEEEviT0_T1_:
	.zero		552


//--------------------- .nv.constant0._ZN2at6native29vectorized_elementwise_kernelILi8ENS0_10AbsFunctorIN3c104HalfEEESt5arrayIPcLm2EEEEviT0_T1_ --------------------------
	.section	.nv.constant0._ZN2at6native29vectorized_elementwise_kernelILi8ENS0_10AbsFunctorIN3c104HalfEEESt5arrayIPcLm2EEEEviT0_T1_,"a",@progbits
	.sectionflags	@""
	.align	4
.nv.constant0._ZN2at6native29vectorized_elementwise_kernelILi8ENS0_10AbsFunctorIN3c104HalfEEESt5arrayIPcLm2EEEEviT0_T1_:
	.zero		552


//--------------------- .nv.constant0._ZN2at6native18elementwise_kernelILi128ELi4EZNS0_15gpu_kernel_implINS0_10AbsFunctorIfEEEEvRNS_18TensorIteratorBaseERKT_EUliE_EEviT1_ --------------------------
	.section	.nv.constant0._ZN2at6native18elementwise_kernelILi128ELi4EZNS0_15gpu_kernel_implINS0_10AbsFunctorIfEEEEvRNS_18TensorIteratorBaseERKT_EUliE_EEviT1_,"a",@progbits
	.sectionflags	@""
	.align	4
.nv.constant0._ZN2at6native18elementwise_kernelILi128ELi4EZNS0_15gpu_kernel_implINS0_10AbsFunctorIfEEEEvRNS_18TensorIteratorBaseERKT_EUliE_EEviT1_:
	.zero		1072


//--------------------- .nv.constant0._ZN2at6native27unrolled_elementwise_kernelINS0_10AbsFunctorIfEESt5arrayIPcLm2EELi4E23TrivialOffsetCalculatorILi1EjES8_NS0_6memory12LoadWithCastILi1EEENS9_13StoreWithCastILi1EEEEEviT_T0_T2_T3_T4_T5_ --------------------------
	.section	.nv.constant0._ZN2at6native27unrolled_elementwise_kernelINS0_10AbsFunctorIfEESt5arrayIPcLm2EELi4E23TrivialOffsetCalculatorILi1EjES8_NS0_6memory12LoadWithCastILi1EEENS9_13StoreWithCastILi1EEEEEviT_T0_T2_T3_T4_T5_,"a",@progbits
	.sectionflags	@""
	.align	4
.nv.constant0._ZN2at6native27unrolled_elementwise_kernelINS0_10AbsFunctorIfEESt5arrayIPcLm2EELi4E23TrivialOffsetCalculatorILi1EjES8_NS0_6memory12LoadWithCastILi1EEENS9_13StoreWithCastILi1EEEEEviT_T0_T2_T3_T4_T5_:
	.zero		572


//--------------------- .nv.constant0._ZN2at6native18elementwise_kernelILi128ELi2EZNS0_22gpu_kernel_impl_nocastINS0_10AbsFunctorIfEEEEvRNS_18TensorIteratorBaseERKT_EUliE_EEviT1_ --------------------------
	.section	.nv.constant0._ZN2at6native18elementwise_kernelILi128ELi2EZNS0_22gpu_kernel_impl_nocastINS0_10AbsFunctorIfEEEEvRNS_18TensorIteratorBaseERKT_EUliE_EEviT1_,"a",@progbits
	.sectionflags	@""
	.align	4
.nv.constant0._ZN2at6native18elementwise_kernelILi128ELi2EZNS0_22gpu_kernel_impl_nocastINS0_10AbsFunctorIfEEEEvRNS_18TensorIteratorBaseERKT_EUliE_EEviT1_:
	.zero		1072


//--------------------- .nv.constant0._ZN2at6native27unrolled_elementwise_kernelINS0_10AbsFunctorIfEESt5arrayIPcLm2EELi4E23TrivialOffsetCalculatorILi1EjES8_NS0_6memory15LoadWithoutCastENS9_16StoreWithoutCastEEEviT_T0_T2_T3_T4_T5_ --------------------------
	.section	.nv.constant0._ZN2at6native27unrolled_elementwise_kernelINS0_10AbsFunctorIfEESt5arrayIPcLm2EELi4E23TrivialOffsetCalculatorILi1EjES8_NS0_6memory15LoadWithoutCastENS9_16StoreWithoutCastEEEviT_T0_T2_T3_T4_T5_,"a",@progbits
	.sectionflags	@""
	.align	4
.nv.constant0._ZN2at6native27unrolled_elementwise_kernelINS0_10AbsFunctorIfEESt5arrayIPcLm2EELi4E23TrivialOffsetCalculatorILi1EjES8_NS0_6memory15LoadWithoutCastENS9_16StoreWithoutCastEEEviT_T0_T2_T3_T4_T5_:
	.zero		556


//--------------------- .nv.constant0._ZN2at6native29vectorized_elementwise_kernelILi2ENS0_10AbsFunctorIfEESt5arrayIPcLm2EEEEviT0_T1_ --------------------------
	.section	.nv.constant0._ZN2at6native29vectorized_elementwise_kernelILi2ENS0_10AbsFunctorIfEESt5arrayIPcLm2EEEEviT0_T1_,"a",@progbits
	.sectionflags	@""
	.align	4
.nv.constant0._ZN2at6native29vectorized_elementwise_kernelILi2ENS0_10AbsFunctorIfEESt5arrayIPcLm2EEEEviT0_T1_:
	.zero		552


//--------------------- .nv.constant0._ZN2at6native29vectorized_elementwise_kernelILi4ENS0_10AbsFunctorIfEESt5arrayIPcLm2EEEEviT0_T1_ --------------------------
	.section	.nv.constant0._ZN2at6native29vectorized_elementwise_kernelILi4ENS0_10AbsFunctorIfEESt5arrayIPcLm2EEEEviT0_T1_,"a",@progbits
	.sectionflags	@""
	.align	4
.nv.constant0._ZN2at6native29vectorized_elementwise_kernelILi4ENS0_10AbsFunctorIfEESt5arrayIPcLm2EEEEviT0_T1_:
	.zero		552


//--------------------- .nv.constant0._ZN2at6native29vectorized_elementwise_kernelILi8ENS0_10AbsFunctorIfEESt5arrayIPcLm2EEEEviT0_T1_ --------------------------
	.section	.nv.constant0._ZN2at6native29vectorized_elementwise_kernelILi8ENS0_10AbsFunctorIfEESt5arrayIPcLm2EEEEviT0_T1_,"a",@progbits
	.sectionflags	@""
	.align	4
.nv.constant0._ZN2at6native29vectorized_elementwise_kernelILi8ENS0_10AbsFunctorIfEESt5arrayIPcLm2EEEEviT0_T1_:
	.zero		552


//--------------------- .nv.constant0._ZN2at6native18elementwise_kernelILi128ELi4EZNS0_15gpu_kernel_implINS0_10AbsFunctorIdEEEEvRNS_18TensorIteratorBaseERKT_EUliE_EEviT1_ --------------------------
	.section	.nv.constant0._ZN2at6native18elementwise_kernelILi128ELi4EZNS0_15gpu_kernel_implINS0_10AbsFunctorIdEEEEvRNS_18TensorIteratorBaseERKT_EUliE_EEviT1_,"a",@progbits
	.sectionflags	@""
	.align	4
.nv.constant0._ZN2at6native18elementwise_kernelILi128ELi4EZNS0_15gpu_kernel_implINS0_10AbsFunctorIdEEEEvRNS_18TensorIteratorBaseERKT_EUliE_EEviT1_:
	.zero		1072


//--------------------- .nv.constant0._ZN2at6native27unrolled_elementwise_kernelINS0_10AbsFunctorIdEESt5arrayIPcLm2EELi4E23TrivialOffsetCalculatorILi1EjES8_NS0_6memory12LoadWithCastILi1EEENS9_13StoreWithCastILi1EEEEEviT_T0_T2_T3_T4_T5_ --------------------------
	.section	.nv.constant0._ZN2at6native27unrolled_elementwise_kernelINS0_10AbsFunctorIdEESt5arrayIPcLm2EELi4E23TrivialOffsetCalculatorILi1EjES8_NS0_6memory12LoadWithCastILi1EEENS9_13StoreWithCastILi1EEEEEviT_T0_T2_T3_T4_T5_,"a",@progbits
	.sectionflags	@""
	.align	4
.nv.constant0._ZN2at6native27unrolled_elementwise_kernelINS0_10AbsFunctorIdEESt5arrayIPcLm2EELi4E23TrivialOffsetCalculatorILi1EjES8_NS0_6memory12LoadWithCastILi1EEENS9_13StoreWithCastILi1EEEEEviT_T0_T2_T3_T4_T5_:
	.zero		572


//--------------------- .nv.constant0._ZN2at6native18elementwise_kernelILi128ELi2EZNS0_22gpu_kernel_impl_nocastINS0_10AbsFunctorIdEEEEvRNS_18TensorIteratorBaseERKT_EUliE_EEviT1_ --------------------------
	.section	.nv.constant0._ZN2at6native18elementwise_kernelILi128ELi2EZNS0_22gpu_kernel_impl_nocastINS0_10AbsFunctorIdEEEEvRNS_18TensorIteratorBaseERKT_EUliE_EEviT1_,"a",@progbits
	.sectionflags	@""
	.align	4
.nv.constant0._ZN2at6native18elementwise_kernelILi128ELi2EZNS0_22gpu_kernel_impl_nocastINS0_10AbsFunctorIdEEEEvRNS_18TensorIteratorBaseERKT_EUliE_EEviT1_:
	.zero		1072


//--------------------- .nv.constant0._ZN2at6native27unrolled_elementwise_kernelINS0_10AbsFunctorIdEESt5arrayIPcLm2EELi4E23TrivialOffsetCalculatorILi1EjES8_NS0_6memory15LoadWithoutCastENS9_16StoreWithoutCastEEEviT_T0_T2_T3_T4_T5_ --------------------------
	.section	.nv.constant0._ZN2at6native27unrolled_elementwise_kernelINS0_10AbsFunctorIdEESt5arrayIPcLm2EELi4E23TrivialOffsetCalculatorILi1EjES8_NS0_6memory15LoadWithoutCastENS9_16StoreWithoutCastEEEviT_T0_T2_T3_T4_T5_,"a",@progbits
	.sectionflags	@""
	.align	4
.nv.constant0._ZN2at6native27unrolled_elementwise_kernelINS0_10AbsFunctorIdEESt5arrayIPcLm2EELi4E23TrivialOffsetCalculatorILi1EjES8_NS0_6memory15LoadWithoutCastENS9_16StoreWithoutCastEEEviT_T0_T2_T3_T4_T5_:
	.zero		556


//--------------------- .nv.constant0._ZN2at6native29vectorized_elementwise_kernelILi2ENS0_10AbsFunctorIdEESt5arrayIPcLm2EEEEviT0_T1_ --------------------------
	.section	.nv.constant0._ZN2at6native29vectorized_elementwise_kernelILi2ENS0_10AbsFunctorIdEESt5arrayIPcLm2EEEEviT0_T1_,"a",@progbits
	.sectionflags	@""
	.align	4
.nv.constant0._ZN2at6native29vectorized_elementwise_kernelILi2ENS0_10AbsFunctorIdEESt5arrayIPcLm2EEEEviT0_T1_:
	.zero		552


//--------------------- .nv.constant0._ZN2at6native29vectorized_elementwise_kernelILi4ENS0_10AbsFunctorIdEESt5arrayIPcLm2EEEEviT0_T1_ --------------------------
	.section	.nv.constant0._ZN2at6native29vectorized_elementwise_kernelILi4ENS0_10AbsFunctorIdEESt5arrayIPcLm2EEEEviT0_T1_,"a",@progbits
	.sectionflags	@""
	.align	4
.nv.constant0._ZN2at6native29vectorized_elementwise_kernelILi4ENS0_10AbsFunctorIdEESt5arrayIPcLm2EEEEviT0_T1_:
	.zero		552


//--------------------- .nv.constant0._ZN2at6native29vectorized_elementwise_kernelILi8ENS0_10AbsFunctorIdEESt5arrayIPcLm2EEEEviT0_T1_ --------------------------
	.section	.nv.constant0._ZN2at6native29vectorized_elementwise_kernelILi8ENS0_10AbsFunctorIdEESt5arrayIPcLm2EEEEviT0_T1_,"a",@progbits
	.sectionflags	@""
	.align	4
.nv.constant0._ZN2at6native29vectorized_elementwise_kernelILi8ENS0_10AbsFunctorIdEESt5arrayIPcLm2EEEEviT0_T1_:
	.zero		552


//--------------------- .nv.constant0._ZN2at6native18elementwise_kernelILi128ELi4EZNS0_15gpu_kernel_implINS0_10AbsFunctorIsEEEEvRNS_18TensorIteratorBaseERKT_EUliE_EEviT1_ --------------------------
	.section	.nv.constant0._ZN2at6native18elementwise_kernelILi128ELi4EZNS0_15gpu_kernel_implINS0_10AbsFunctorIsEEEEvRNS_18TensorIteratorBaseERKT_EUliE_EEviT1_,"a",@progbits
	.sectionflags	@""
	.align	4
.nv.constant0._ZN2at6native18elementwise_kernelILi128ELi4EZNS0_15gpu_kernel_implINS0_10AbsFunctorIsEEEEvRNS_18TensorIteratorBaseERKT_EUliE_EEviT1_:
	.zero		1072


//--------------------- .nv.constant0._ZN2at6native27unrolled_elementwise_kernelINS0_10AbsFunctorIsEESt5arrayIPcLm2EELi4E23TrivialOffsetCalculatorILi1EjES8_NS0_6memory12LoadWithCastILi1EEENS9_13StoreWithCastILi1EEEEEviT_T0_T2_T3_T4_T5_ --------------------------
	.section	.nv.constant0._ZN2at6native27unrolled_elementwise_kernelINS0_10AbsFunctorIsEESt5arrayIPcLm2EELi4E23TrivialOffsetCalculatorILi1EjES8_NS0_6memory12LoadWithCastILi1EEENS9_13StoreWithCastILi1EEEEEviT_T0_T2_T3_T4_T5_,"a",@progbits
	.sectionflags	@""
	.align	4
.nv.constant0._ZN2at6native27unrolled_elementwise_kernelINS0_10AbsFunctorIsEESt5arrayIPcLm2EELi4E23TrivialOffsetCalculatorILi1EjES8_NS0_6memory12LoadWithCastILi1EEENS9_13StoreWithCastILi1EEEEEviT_T0_T2_T3_T4_T5_:
	.zero		572


//--------------------- .nv.constant0._ZN2at6native18elementwise_kernelILi128ELi4EZNS0_22gpu_kernel_impl_nocastINS0_10AbsFunctorIsEEEEvRNS_18TensorIteratorBaseERKT_EUliE_EEviT1_ --------------------------
	.section	.nv.constant0._ZN2at6native18elementwise_kernelILi128ELi4EZNS0_22gpu_kernel_impl_nocastINS0_10AbsFunctorIsEEEEvRNS_18TensorIteratorBaseERKT_EUliE_EEviT1_,"a",@progbits
	.sectionflags	@""
	.align	4
.nv.constant0._ZN2at6native18elementwise_kernelILi128ELi4EZNS0_22gpu_kernel_impl_nocastINS0_10AbsFunctorIsEEEEvRNS_18TensorIteratorBaseERKT_EUliE_EEviT1_:
	.zero		1072


//--------------------- .nv.constant0._ZN2at6native27unrolled_elementwise_kernelINS0_10AbsFunctorIsEESt5arrayIPcLm2EELi4E23TrivialOffsetCalculatorILi1EjES8_NS0_6memory15LoadWithoutCastENS9_16StoreWithoutCastEEEviT_T0_T2_T3_T4_T5_ --------------------------
	.section	.nv.constant0._ZN2at6native27unrolled_elementwise_kernelINS0_10AbsFunctorIsEESt5arrayIPcLm2EELi4E23TrivialOffsetCalculatorILi1EjES8_NS0_6memory15LoadWithoutCastENS9_16StoreWithoutCastEEEviT_T0_T2_T3_T4_T5_,"a",@progbits
	.sectionflags	@""
	.align	4
.nv.constant0._ZN2at6native27unrolled_elementwise_kernelINS0_10AbsFunctorIsEESt5arrayIPcLm2EELi4E23TrivialOffsetCalculatorILi1EjES8_NS0_6memory15LoadWithoutCastENS9_16StoreWithoutCastEEEviT_T0_T2_T3_T4_T5_:
	.zero		556


//--------------------- .nv.constant0._ZN2at6native29vectorized_elementwise_kernelILi2ENS0_10AbsFunctorIsEESt5arrayIPcLm2EEEEviT0_T1_ --------------------------
	.section	.nv.constant0._ZN2at6native29vectorized_elementwise_kernelILi2ENS0_10AbsFunctorIsEESt5arrayIPcLm2EEEEviT0_T1_,"a",@progbits
	.sectionflags	@""
	.align	4
.nv.constant0._ZN2at6native29vectorized_elementwise_kernelILi2ENS0_10AbsFunctorIsEESt5arrayIPcLm2EEEEviT0_T1_:
	.zero		552


//--------------------- .nv.constant0._ZN2at6native29vectorized_elementwise_kernelILi4ENS0_10AbsFunctorIsEESt5arrayIPcLm2EEEEviT0_T1_ --------------------------
	.section	.nv.constant0._ZN2at6native29vectorized_elementwise_kernelILi4ENS0_10AbsFunctorIsEESt5arrayIPcLm2EEEEviT0_T1_,"a",@progbits
	.sectionflags	@""
	.align	4
.nv.constant0._ZN2at6native29vectorized_elementwise_kernelILi4ENS0_10AbsFunctorIsEESt5arrayIPcLm2EEEEviT0_T1_:
	.zero		552


//--------------------- .nv.constant0._ZN2at6native29vectorized_elementwise_kernelILi8ENS0_10AbsFunctorIsEESt5arrayIPcLm2EEEEviT0_T1_ --------------------------
	.section	.nv.constant0._ZN2at6native29vectorized_elementwise_kernelILi8ENS0_10AbsFunctorIsEESt5arrayIPcLm2EEEEviT0_T1_,"a",@progbits
	.sectionflags	@""
	.align	4
.nv.constant0._ZN2at6native29vectorized_elementwise_kernelILi8ENS0_10AbsFunctorIsEESt5arrayIPcLm2EEEEviT0_T1_:
	.zero		552


//--------------------- .nv.constant0._ZN2at6native18elementwise_kernelILi128ELi4EZNS0_15gpu_kernel_implINS0_10AbsFunctorIlEEEEvRNS_18TensorIteratorBaseERKT_EUliE_EEviT1_ --------------------------
	.section	.nv.constant0._ZN2at6native18elementwise_kernelILi128ELi4EZNS0_15gpu_kernel_implINS0_10AbsFunctorIlEEEEvRNS_18TensorIteratorBaseERKT_EUliE_EEviT1_,"a",@progbits
	.sectionflags	@""
	.align	4
.nv.constant0._ZN2at6native18elementwise_kernelILi128ELi4EZNS0_15gpu_kernel_implINS0_10AbsFunctorIlEEEEvRNS_18TensorIteratorBaseERKT_EUliE_EEviT1_:
	.zero		1072


//--------------------- .nv.constant0._ZN2at6native27unrolled_elementwise_kernelINS0_10AbsFunctorIlEESt5arrayIPcLm2EELi4E23TrivialOffsetCalculatorILi1EjES8_NS0_6memory12LoadWithCastILi1EEENS9_13StoreWithCastILi1EEEEEviT_T0_T2_T3_T4_T5_ --------------------------
	.section	.nv.constant0._ZN2at6native27unrolled_elementwise_kernelINS0_10AbsFunctorIlEESt5arrayIPcLm2EELi4E23TrivialOffsetCalculatorILi1EjES8_NS0_6memory12LoadWithCastILi1EEENS9_13StoreWithCastILi1EEEEEviT_T0_T2_T3_T4_T5_,"a",@progbits
	.sectionflags	@""
	.align	4
.nv.constant0._ZN2at6native27unrolled_elementwise_kernelINS0_10AbsFunctorIlEESt5arrayIPcLm2EELi4E23TrivialOffsetCalculatorILi1EjES8_NS0_6memory12LoadWithCastILi1EEENS9_13StoreWithCastILi1EEEEEviT_T0_T2_T3_T4_T5_:
	.zero		572


//--------------------- .nv.constant0._ZN2at6native18elementwise_kernelILi128ELi2EZNS0_22gpu_kernel_impl_nocastINS0_10AbsFunctorIlEEEEvRNS_18TensorIteratorBaseERKT_EUliE_EEviT1_ --------------------------
	.section	.nv.constant0._ZN2at6native18elementwise_kernelILi128ELi2EZNS0_22gpu_kernel_impl_nocastINS0_10AbsFunctorIlEEEEvRNS_18TensorIteratorBaseERKT_EUliE_EEviT1_,"a",@progbits
	.sectionflags	@""
	.align	4
.nv.constant0._ZN2at6native18elementwise_kernelILi128ELi2EZNS0_22gpu_kernel_impl_nocastINS0_10AbsFunctorIlEEEEvRNS_18TensorIteratorBaseERKT_EUliE_EEviT1_:
	.zero		1072


//--------------------- .nv.constant0._ZN2at6native27unrolled_elementwise_kernelINS0_10AbsFunctorIlEESt5arrayIPcLm2EELi4E23TrivialOffsetCalculatorILi1EjES8_NS0_6memory15LoadWithoutCastENS9_16StoreWithoutCastEEEviT_T0_T2_T3_T4_T5_ --------------------------
	.section	.nv.constant0._ZN2at6native27unrolled_elementwise_kernelINS0_10AbsFunctorIlEESt5arrayIPcLm2EELi4E23TrivialOffsetCalculatorILi1EjES8_NS0_6memory15LoadWithoutCastENS9_16StoreWithoutCastEEEviT_T0_T2_T3_T4_T5_,"a",@progbits
	.sectionflags	@""
	.align	4
.nv.constant0._ZN2at6native27unrolled_elementwise_kernelINS0_10AbsFunctorIlEESt5arrayIPcLm2EELi4E23TrivialOffsetCalculatorILi1EjES8_NS0_6memory15LoadWithoutCastENS9_16StoreWithoutCastEEEviT_T0_T2_T3_T4_T5_:
	.zero		556


//--------------------- .nv.constant0._ZN2at6native29vectorized_elementwise_kernelILi2ENS0_10AbsFunctorIlEESt5arrayIPcLm2EEEEviT0_T1_ --------------------------
	.section	.nv.constant0._ZN2at6native29vectorized_elementwise_kernelILi2ENS0_10AbsFunctorIlEESt5arrayIPcLm2EEEEviT0_T1_,"a",@progbits
	.sectionflags	@""
	.align	4
.nv.constant0._ZN2at6native29vectorized_elementwise_kernelILi2ENS0_10AbsFunctorIlEESt5arrayIPcLm2EEEEviT0_T1_:
	.zero		552


//--------------------- .nv.constant0._ZN2at6native29vectorized_elementwise_kernelILi4ENS0_10AbsFunctorIlEESt5arrayIPcLm2EEEEviT0_T1_ --------------------------
	.section	.nv.constant0._ZN2at6native29vectorized_elementwise_kernelILi4ENS0_10AbsFunctorIlEESt5arrayIPcLm2EEEEviT0_T1_,"a",@progbits
	.sectionflags	@""
	.align	4
.nv.constant0._ZN2at6native29vectorized_elementwise_kernelILi4ENS0_10AbsFunctorIlEESt5arrayIPcLm2EEEEviT0_T1_:
	.zero		552


//--------------------- .nv.constant0._ZN2at6native29vectorized_elementwise_kernelILi8ENS0_10AbsFunctorIlEESt5arrayIPcLm2EEEEviT0_T1_ --------------------------
	.section	.nv.constant0._ZN2at6native29vectorized_elementwise_kernelILi8ENS0_10AbsFunctorIlEESt5arrayIPcLm2EEEEviT0_T1_,"a",@progbits
	.sectionflags	@""
	.align	4
.nv.constant0._ZN2at6native29vectorized_elementwise_kernelILi8ENS0_10AbsFunctorIlEESt5arrayIPcLm2EEEEviT0_T1_:
	.zero		552


//--------------------- .nv.constant0._ZN2at6native18elementwise_kernelILi128ELi4EZNS0_15gpu_kernel_implINS0_10AbsFunctorIiEEEEvRNS_18TensorIteratorBaseERKT_EUliE_EEviT1_ --------------------------
	.section	.nv.constant0._ZN2at6native18elementwise_kernelILi128ELi4EZNS0_15gpu_kernel_implINS0_10AbsFunctorIiEEEEvRNS_18TensorIteratorBaseERKT_EUliE_EEviT1_,"a",@progbits
	.sectionflags	@""
	.align	4
.nv.constant0._ZN2at6native18elementwise_kernelILi128ELi4EZNS0_15gpu_kernel_implINS0_10AbsFunctorIiEEEEvRNS_18TensorIteratorBaseERKT_EUliE_EEviT1_:
	.zero		1072


//--------------------- .nv.constant0._ZN2at6native27unrolled_elementwise_kernelINS0_10AbsFunctorIiEESt5arrayIPcLm2EELi4E23TrivialOffsetCalculatorILi1EjES8_NS0_6memory12LoadWithCastILi1EEENS9_13StoreWithCastILi1EEEEEviT_T0_T2_T3_T4_T5_ --------------------------
	.section	.nv.constant0._ZN2at6native27unrolled_elementwise_kernelINS0_10AbsFunctorIiEESt5arrayIPcLm2EELi4E23TrivialOffsetCalculatorILi1EjES8_NS0_6memory12LoadWithCastILi1EEENS9_13StoreWithCastILi1EEEEEviT_T0_T2_T3_T4_T5_,"a",@progbits
	.sectionflags	@""
	.align	4
.nv.constant0._ZN2at6native27unrolled_elementwise_kernelINS0_10AbsFunctorIiEESt5arrayIPcLm2EELi4E23TrivialOffsetCalculatorILi1EjES8_NS0_6memory12LoadWithCastILi1EEENS9_13StoreWithCastILi1EEEEEviT_T0_T2_T3_T4_T5_:
	.zero		572


//--------------------- .nv.constant0._ZN2at6native18elementwise_kernelILi128ELi2EZNS0_22gpu_kernel_impl_nocastINS0_10AbsFunctorIiEEEEvRNS_18TensorIteratorBaseERKT_EUliE_EEviT1_ --------------------------
	.section	.nv.constant0._ZN2at6native18elementwise_kernelILi128ELi2EZNS0_22gpu_kernel_impl_nocastINS0_10AbsFunctorIiEEEEvRNS_18TensorIteratorBaseERKT_EUliE_EEviT1_,"a",@progbits
	.sectionflags	@""
	.align	4
.nv.constant0._ZN2at6native18elementwise_kernelILi128ELi2EZNS0_22gpu_kernel_impl_nocastINS0_10AbsFunctorIiEEEEvRNS_18TensorIteratorBaseERKT_EUliE_EEviT1_:
	.zero		1072


//--------------------- .nv.constant0._ZN2at6native27unrolled_elementwise_kernelINS0_10AbsFunctorIiEESt5arrayIPcLm2EELi4E23TrivialOffsetCalculatorILi1EjES8_NS0_6memory15LoadWithoutCastENS9_16StoreWithoutCastEEEviT_T0_T2_T3_T4_T5_ --------------------------
	.section	.nv.constant0._ZN2at6native27unrolled_elementwise_kernelINS0_10AbsFunctorIiEESt5arrayIPcLm2EELi4E23TrivialOffsetCalculatorILi1EjES8_NS0_6memory15LoadWithoutCastENS9_16StoreWithoutCastEEEviT_T0_T2_T3_T4_T5_,"a",@progbits
	.sectionflags	@""
	.align	4
.nv.constant0._ZN2at6native27unrolled_elementwise_kernelINS0_10AbsFunctorIiEESt5arrayIPcLm2EELi4E23TrivialOffsetCalculatorILi1EjES8_NS0_6memory15LoadWithoutCastENS9_16StoreWithoutCastEEEviT_T0_T2_T3_T4_T5_:
	.zero		556


//--------------------- .nv.constant0._ZN2at6native29vectorized_elementwise_kernelILi2ENS0_10AbsFunctorIiEESt5arrayIPcLm2EEEEviT0_T1_ --------------------------
	.section	.nv.constant0._ZN2at6native29vectorized_elementwise_kernelILi2ENS0_10AbsFunctorIiEESt5arrayIPcLm2EEEEviT0_T1_,"a",@progbits
	.sectionflags	@""
	.align	4
.nv.constant0._ZN2at6native29vectorized_elementwise_kernelILi2ENS0_10AbsFunctorIiEESt5arrayIPcLm2EEEEviT0_T1_:
	.zero		552


//--------------------- .nv.constant0._ZN2at6native29vectorized_elementwise_kernelILi4ENS0_10AbsFunctorIiEESt5arrayIPcLm2EEEEviT0_T1_ --------------------------
	.section	.nv.constant0._ZN2at6native29vectorized_elementwise_kernelILi4ENS0_10AbsFunctorIiEESt5arrayIPcLm2EEEEviT0_T1_,"a",@progbits
	.sectionflags	@""
	.align	4
.nv.constant0._ZN2at6native29vectorized_elementwise_kernelILi4ENS0_10AbsFunctorIiEESt5arrayIPcLm2EEEEviT0_T1_:
	.zero		552


//--------------------- .nv.constant0._ZN2at6native29vectorized_elementwise_kernelILi8ENS0_10AbsFunctorIiEESt5arrayIPcLm2EEEEviT0_T1_ --------------------------
	.section	.nv.constant0._ZN2at6native29vectorized_elementwise_kernelILi8ENS0_10AbsFunctorIiEESt5arrayIPcLm2EEEEviT0_T1_,"a",@progbits
	.sectionflags	@""
	.align	4
.nv.constant0._ZN2at6native29vectorized_elementwise_kernelILi8ENS0_10AbsFunctorIiEESt5arrayIPcLm2EEEEviT0_T1_:
	.zero		552


//--------------------- .nv.constant0._ZN2at6native18elementwise_kernelILi128ELi4EZNS0_15gpu_kernel_implINS0_10AbsFunctorIaEEEEvRNS_18TensorIteratorBaseERKT_EUliE_EEviT1_ --------------------------
	.section	.nv.constant0._ZN2at6native18elementwise_kernelILi128ELi4EZNS0_15gpu_kernel_implINS0_10AbsFunctorIaEEEEvRNS_18TensorIteratorBaseERKT_EUliE_EEviT1_,"a",@progbits
	.sectionflags	@""
	.align	4
.nv.constant0._ZN2at6native18elementwise_kernelILi128ELi4EZNS0_15gpu_kernel_implINS0_10AbsFunctorIaEEEEvRNS_18TensorIteratorBaseERKT_EUliE_EEviT1_:
	.zero		1072


//--------------------- .nv.constant0._ZN2at6native27unrolled_elementwise_kernelINS0_10AbsFunctorIaEESt5arrayIPcLm2EELi4E23TrivialOffsetCalculatorILi1EjES8_NS0_6memory12LoadWithCastILi1EEENS9_13StoreWithCastILi1EEEEEviT_T0_T2_T3_T4_T5_ --------------------------
	.section	.nv.constant0._ZN2at6native27unrolled_elementwise_kernelINS0_10AbsFunctorIaEESt5arrayIPcLm2EELi4E23TrivialOffsetCalculatorILi1EjES8_NS0_6memory12LoadWithCastILi1EEENS9_13StoreWithCastILi1EEEEEviT_T0_T2_T3_T4_T5_,"a",@progbits
	.sectionflags	@""
	.align	4
.nv.constant0._ZN2at6native27unrolled_elementwise_kernelINS0_10AbsFunctorIaEESt5arrayIPcLm2EELi4E23TrivialOffsetCalculatorILi1EjES8_NS0_6memory12LoadWithCastILi1EEENS9_13StoreWithCastILi1EEEEEviT_T0_T2_T3_T4_T5_:
	.zero		572


//--------------------- .nv.constant0._ZN2at6native18elementwise_kernelILi128ELi4EZNS0_22gpu_kernel_impl_nocastINS0_10AbsFunctorIaEEEEvRNS_18TensorIteratorBaseERKT_EUliE_EEviT1_ --------------------------
	.section	.nv.constant0._ZN2at6native18elementwise_kernelILi128ELi4EZNS0_22gpu_kernel_impl_nocastINS0_10AbsFunctorIaEEEEvRNS_18TensorIteratorBaseERKT_EUliE_EEviT1_,"a",@progbits
	.sectionflags	@""
	.align	4
.nv.constant0._ZN2at6native18elementwise_kernelILi128ELi4EZNS0_22gpu_kernel_impl_nocastINS0_10AbsFunctorIaEEEEvRNS_18TensorIteratorBaseERKT_EUliE_EEviT1_:
	.zero		1072


//--------------------- .nv.constant0._ZN2at6native27unrolled_elementwise_kernelINS0_10AbsFunctorIaEESt5arrayIPcLm2EELi4E23TrivialOffsetCalculatorILi1EjES8_NS0_6memory15LoadWithoutCastENS9_16StoreWithoutCastEEEviT_T0_T2_T3_T4_T5_ --------------------------
	.section	.nv.constant0._ZN2at6native27unrolled_elementwise_kernelINS0_10AbsFunctorIaEESt5arrayIPcLm2EELi4E23TrivialOffsetCalculatorILi1EjES8_NS0_6memory15LoadWithoutCastENS9_16StoreWithoutCastEEEviT_T0_T2_T3_T4_T5_,"a",@progbits
	.sectionflags	@""
	.align	4
.nv.constant0._ZN2at6native27unrolled_elementwise_kernelINS0_10AbsFunctorIaEESt5arrayIPcLm2EELi4E23TrivialOffsetCalculatorILi1EjES8_NS0_6memory15LoadWithoutCastENS9_16StoreWithoutCastEEEviT_T0_T2_T3_T4_T5_:
	.zero		556


//--------------------- .nv.constant0._ZN2at6native29vectorized_elementwise_kernelILi2ENS0_10AbsFunctorIaEESt5arrayIPcLm2EEEEviT0_T1_ --------------------------
	.section	.nv.constant0._ZN2at6native29vectorized_elementwise_kernelILi2ENS0_10AbsFunctorIaEESt5arrayIPcLm2EEEEviT0_T1_,"a",@progbits
	.sectionflags	@""
	.align	4
.nv.constant0._ZN2at6native29vectorized_elementwise_kernelILi2ENS0_10AbsFunctorIaEESt5arrayIPcLm2EEEEviT0_T1_:
	.zero		552


//--------------------- .nv.constant0._ZN2at6native29vectorized_elementwise_kernelILi4ENS0_10AbsFunctorIaEESt5arrayIPcLm2EEEEviT0_T1_ --------------------------
	.section	.nv.constant0._ZN2at6native29vectorized_elementwise_kernelILi4ENS0_10AbsFunctorIaEESt5arrayIPcLm2EEEEviT0_T1_,"a",@progbits
	.sectionflags	@""
	.align	4
.nv.constant0._ZN2at6native29vectorized_elementwise_kernelILi4ENS0_10AbsFunctorIaEESt5arrayIPcLm2EEEEviT0_T1_:
	.zero		552


//--------------------- .nv.constant0._ZN2at6native29vectorized_elementwise_kernelILi8ENS0_10AbsFunctorIaEESt5arrayIPcLm2EEEEviT0_T1_ --------------------------
	.section	.nv.constant0._ZN2at6native29vectorized_elementwise_kernelILi8ENS0_10AbsFunctorIaEESt5arrayIPcLm2EEEEviT0_T1_,"a",@progbits
	.sectionflags	@""
	.align	4
.nv.constant0._ZN2at6native29vectorized_elementwise_kernelILi8ENS0_10AbsFunctorIaEESt5arrayIPcLm2EEEEviT0_T1_:
	.zero		552


//--------------------- .nv.constant0._ZN2at6native18elementwise_kernelILi128ELi4EZNS0_15gpu_kernel_implINS0_10AbsFunctorIhEEEEvRNS_18TensorIteratorBaseERKT_EUliE_EEviT1_ --------------------------
	.section	.nv.constant0._ZN2at6native18elementwise_kernelILi128ELi4EZNS0_15gpu_kernel_implINS0_10AbsFunctorIhEEEEvRNS_18TensorIteratorBaseERKT_EUliE_EEviT1_,"a",@progbits
	.sectionflags	@""
	.align	4
.nv.constant0._ZN2at6native18elementwise_kernelILi128ELi4EZNS0_15gpu_kernel_implINS0_10AbsFunctorIhEEEEvRNS_18TensorIteratorBaseERKT_EUliE_EEviT1_:
	.zero		1072


//--------------------- .nv.constant0._ZN2at6native27unrolled_elementwise_kernelINS0_10AbsFunctorIhEESt5arrayIPcLm2EELi4E23TrivialOffsetCalculatorILi1EjES8_NS0_6memory12LoadWithCastILi1EEENS9_13StoreWithCastILi1EEEEEviT_T0_T2_T3_T4_T5_ --------------------------
	.section	.nv.constant0._ZN2at6native27unrolled_elementwise_kernelINS0_10AbsFunctorIhEESt5arrayIPcLm2EELi4E23TrivialOffsetCalculatorILi1EjES8_NS0_6memory12LoadWithCastILi1EEENS9_13StoreWithCastILi1EEEEEviT_T0_T2_T3_T4_T5_,"a",@progbits
	.sectionflags	@""
	.align	4
.nv.constant0._ZN2at6native27unrolled_elementwise_kernelINS0_10AbsFunctorIhEESt5arrayIPcLm2EELi4E23TrivialOffsetCalculatorILi1EjES8_NS0_6memory12LoadWithCastILi1EEENS9_13StoreWithCastILi1EEEEEviT_T0_T2_T3_T4_T5_:
	.zero		572


//--------------------- .nv.constant0._ZN2at6native18elementwise_kernelILi128ELi4EZNS0_22gpu_kernel_impl_nocastINS0_10AbsFunctorIhEEEEvRNS_18TensorIteratorBaseERKT_EUliE_EEviT1_ --------------------------
	.section	.nv.constant0._ZN2at6native18elementwise_kernelILi128ELi4EZNS0_22gpu_kernel_impl_nocastINS0_10AbsFunctorIhEEEEvRNS_18TensorIteratorBaseERKT_EUliE_EEviT1_,"a",@progbits
	.sectionflags	@""
	.align	4
.nv.constant0._ZN2at6native18elementwise_kernelILi128ELi4EZNS0_22gpu_kernel_impl_nocastINS0_10AbsFunctorIhEEEEvRNS_18TensorIteratorBaseERKT_EUliE_EEviT1_:
	.zero		1072


//--------------------- .nv.constant0._ZN2at6native27unrolled_elementwise_kernelINS0_10AbsFunctorIhEESt5arrayIPcLm2EELi4E23TrivialOffsetCalculatorILi1EjES8_NS0_6memory15LoadWithoutCastENS9_16StoreWithoutCastEEEviT_T0_T2_T3_T4_T5_ --------------------------
	.section	.nv.constant0._ZN2at6native27unrolled_elementwise_kernelINS0_10AbsFunctorIhEESt5arrayIPcLm2EELi4E23TrivialOffsetCalculatorILi1EjES8_NS0_6memory15LoadWithoutCastENS9_16StoreWithoutCastEEEviT_T0_T2_T3_T4_T5_,"a",@progbits
	.sectionflags	@""
	.align	4
.nv.constant0._ZN2at6native27unrolled_elementwise_kernelINS0_10AbsFunctorIhEESt5arrayIPcLm2EELi4E23TrivialOffsetCalculatorILi1EjES8_NS0_6memory15LoadWithoutCastENS9_16StoreWithoutCastEEEviT_T0_T2_T3_T4_T5_:
	.zero		556


//--------------------- .nv.constant0._ZN2at6native29vectorized_elementwise_kernelILi2ENS0_10AbsFunctorIhEESt5arrayIPcLm2EEEEviT0_T1_ --------------------------
	.section	.nv.constant0._ZN2at6native29vectorized_elementwise_kernelILi2ENS0_10AbsFunctorIhEESt5arrayIPcLm2EEEEviT0_T1_,"a",@progbits
	.sectionflags	@""
	.align	4
.nv.constant0._ZN2at6native29vectorized_elementwise_kernelILi2ENS0_10AbsFunctorIhEESt5arrayIPcLm2EEEEviT0_T1_:
	.zero		552


//--------------------- .nv.constant0._ZN2at6native29vectorized_elementwise_kernelILi4ENS0_10AbsFunctorIhEESt5arrayIPcLm2EEEEviT0_T1_ --------------------------
	.section	.nv.constant0._ZN2at6native29vectorized_elementwise_kernelILi4ENS0_10AbsFunctorIhEESt5arrayIPcLm2EEEEviT0_T1_,"a",@progbits
	.sectionflags	@""
	.align	4
.nv.constant0._ZN2at6native29vectorized_elementwise_kernelILi4ENS0_10AbsFunctorIhEESt5arrayIPcLm2EEEEviT0_T1_:
	.zero		552


//--------------------- .nv.constant0._ZN2at6native29vectorized_elementwise_kernelILi8ENS0_10AbsFunctorIhEESt5arrayIPcLm2EEEEviT0_T1_ --------------------------
	.section	.nv.constant0._ZN2at6native29vectorized_elementwise_kernelILi8ENS0_10AbsFunctorIhEESt5arrayIPcLm2EEEEviT0_T1_,"a",@progbits
	.sectionflags	@""
	.align	4
.nv.constant0._ZN2at6native29vectorized_elementwise_kernelILi8ENS0_10AbsFunctorIhEESt5arrayIPcLm2EEEEviT0_T1_:
	.zero		552


//--------------------- SYMBOLS --------------------------

	.type		.nv.reservedSmem.offset0,@object
	.size		.nv.reservedSmem.offset0,0x4
	.type		__assertfail,@function
